def matmul_kernel(
    a_ptr,
    b_ptr,
    c_ptr,
    M,
    N,
    K,
    stride_am,
    stride_ak,
    stride_bk,
    stride_bn,
    stride_cm,
    stride_cn,
    BLOCK_M: tl.constexpr,
    BLOCK_N: tl.constexpr,
    BLOCK_K: tl.constexpr,
    GROUP_M: tl.constexpr,
):
    pid = tl.program_id(axis=0)
    num_pid_m = tl.cdiv(M, BLOCK_M)
    num_pid_n = tl.cdiv(N, BLOCK_N)
    num_pid_in_group = GROUP_M * num_pid_n
    group_id = pid // num_pid_in_group
    first_pid_m = group_id * GROUP_M
    group_size_m = min(num_pid_m - first_pid_m, GROUP_M)
    pid_m = first_pid_m + ((pid % num_pid_in_group) % group_size_m)
    pid_n = (pid % num_pid_in_group) // group_size_m

    offs_am = (pid_m * BLOCK_M + tl.arange(0, BLOCK_M)) % M
    offs_bn = (pid_n * BLOCK_N + tl.arange(0, BLOCK_N)) % N
    offs_k = tl.arange(0, BLOCK_K)
    a_ptrs = a_ptr + offs_am[:, None] * stride_am + offs_k[None, :] * stride_ak
    b_ptrs = b_ptr + offs_k[:, None] * stride_bk + offs_bn[None, :] * stride_bn

    acc = tl.zeros((BLOCK_M, BLOCK_N), dtype=tl.float32)
    for kk in range(0, tl.cdiv(K, BLOCK_K)):
        a = tl.load(a_ptrs, mask=offs_k[None, :] < K - kk * BLOCK_K, other=0.0)
        b = tl.load(b_ptrs, mask=offs_k[:, None] < K - kk * BLOCK_K, other=0.0)
        acc = tl.dot(a, b, acc)
        a_ptrs += BLOCK_K * stride_ak
        b_ptrs += BLOCK_K * stride_bk

    c = acc.to(c_ptr.dtype.element_ty)
    offs_cm = pid_m * BLOCK_M + tl.arange(0, BLOCK_M)
    offs_cn = pid_n * BLOCK_N + tl.arange(0, BLOCK_N)
    c_ptrs = c_ptr + offs_cm[:, None] * stride_cm + offs_cn[None, :] * stride_cn
    mask = (offs_cm[:, None] < M) & (offs_cn[None, :] < N)
    tl.store(c_ptrs, c, mask=mask)

# config = {"BLOCK_K": 32, "BLOCK_M": 512, "BLOCK_N": 128, "GROUP_M": 4, "arch": "sm_90", "dtype": "fp16", "num_ctas": 1, "num_stages": 3, "num_warps": 4}
# arch = sm_90


// ===== COMPILED SASS (sm_90a) =====

	.target	sm_90a

	.elftype	@"ET_EXEC"


//--------------------- .note.nv.tkinfo           --------------------------
	.section	.note.nv.tkinfo,"",@"SHT_NOTE"
	.sectionflags	@"SHF_NOTE_NV_TKINFO"
	.tkinfo
        /*0018*/ 	.word	0x00000002
        /*0030*/ 	.string	""
        /*0030*/ 	.string	"ptxas"
        /*0030*/ 	.string	"Cuda compilation tools, release 13.0, V13.0.88"
        /*0030*/ 	.string	"Build cuda_13.0.r13.0/compiler.36424714_0"
        /*0030*/ 	.string	"-v  -suppress-debug-info  -lineinfo  -arch sm_90a "



//--------------------- .note.nv.cuinfo           --------------------------
	.section	.note.nv.cuinfo,"",@"SHT_NOTE"
	.sectionflags	@"SHF_NOTE_NV_CUINFO"
        /*0018*/ 	.short	0x0002
        /*001a*/ 	.short	0x005a
        /*001c*/ 	.short	0x0082
	.zero		2


//--------------------- .nv.info                  --------------------------
	.section	.nv.info,"",@"SHT_CUDA_INFO"
	.align	4


	//----- nvinfo : EIATTR_REGCOUNT
	.align		4
        /*0000*/ 	.byte	0x04, 0x2f
        /*0002*/ 	.short	(.L_1 - .L_0)
	.align		4
.L_0:
        /*0004*/ 	.word	index@(matmul_kernel)
        /*0008*/ 	.word	0x000000ff


	//----- nvinfo : EIATTR_FRAME_SIZE
	.align		4
.L_1:
        /*000c*/ 	.byte	0x04, 0x11
        /*000e*/ 	.short	(.L_3 - .L_2)
	.align		4
.L_2:
        /*0010*/ 	.word	index@(matmul_kernel)
        /*0014*/ 	.word	0x00001030


	//----- nvinfo : EIATTR_MIN_STACK_SIZE
	.align		4
.L_3:
        /*0018*/ 	.byte	0x04, 0x12
        /*001a*/ 	.short	(.L_5 - .L_4)
	.align		4
.L_4:
        /*001c*/ 	.word	index@(matmul_kernel)
        /*0020*/ 	.word	0x00001030
.L_5:


//--------------------- .nv.compat                --------------------------
	.section	.nv.compat,"",@"SHT_CUDA_COMPAT_INFO"
	.align	4
        /*0000*/ 	.byte	0x02, 0x09, 0x01, 0x00, 0x02, 0x02, 0x04, 0x00, 0x02, 0x05, 0x05, 0x00, 0x03, 0x07, 0x01, 0x01
        /*0010*/ 	.byte	0x02, 0x03, 0x00, 0x00, 0x02, 0x06, 0x01, 0x00, 0x04, 0x0b, 0x08, 0x00, 0x00, 0x00, 0x00, 0x00
        /*0020*/ 	.byte	0x00, 0x00, 0x00, 0x00


//--------------------- .nv.info.matmul_kernel    --------------------------
	.section	.nv.info.matmul_kernel,"",@"SHT_CUDA_INFO"
	.sectionflags	@""
	.align	4


	//----- nvinfo : EIATTR_CUDA_API_VERSION
	.align		4
        /*0000*/ 	.byte	0x04, 0x37
        /*0002*/ 	.short	(.L_7 - .L_6)
.L_6:
        /*0004*/ 	.word	0x00000082


	//----- nvinfo : EIATTR_KPARAM_INFO
	.align		4
.L_7:
        /*0008*/ 	.byte	0x04, 0x17
        /*000a*/ 	.short	(.L_9 - .L_8)
.L_8:
        /*000c*/ 	.word	0x00000000
        /*0010*/ 	.short	0x000d
        /*0012*/ 	.short	0x0048
        /*0014*/ 	.byte	0x00, 0xf4, 0x21, 0x00


	//----- nvinfo : EIATTR_KPARAM_INFO
	.align		4
.L_9:
        /*0018*/ 	.byte	0x04, 0x17
        /*001a*/ 	.short	(.L_11 - .L_10)
.L_10:
        /*001c*/ 	.word	0x00000000
        /*0020*/ 	.short	0x000c
        /*0022*/ 	.short	0x0040
        /*0024*/ 	.byte	0x00, 0xf4, 0x21, 0x00


	//----- nvinfo : EIATTR_KPARAM_INFO
	.align		4
.L_11:
        /*0028*/ 	.byte	0x04, 0x17
        /*002a*/ 	.short	(.L_13 - .L_12)
.L_12:
        /*002c*/ 	.word	0x00000000
        /*0030*/ 	.short	0x000b
        /*0032*/ 	.short	0x0038
        /*0034*/ 	.byte	0x00, 0xf0, 0x11, 0x00


	//----- nvinfo : EIATTR_KPARAM_INFO
	.align		4
.L_13:
        /*0038*/ 	.byte	0x04, 0x17
        /*003a*/ 	.short	(.L_15 - .L_14)
.L_14:
        /*003c*/ 	.word	0x00000000
        /*0040*/ 	.short	0x000a
        /*0042*/ 	.short	0x0034
        /*0044*/ 	.byte	0x00, 0xf0, 0x11, 0x00


	//----- nvinfo : EIATTR_KPARAM_INFO
	.align		4
.L_15:
        /*0048*/ 	.byte	0x04, 0x17
        /*004a*/ 	.short	(.L_17 - .L_16)
.L_16:
        /*004c*/ 	.word	0x00000000
        /*0050*/ 	.short	0x0009
        /*0052*/ 	.short	0x0030
        /*0054*/ 	.byte	0x00, 0xf0, 0x11, 0x00


	//----- nvinfo : EIATTR_KPARAM_INFO
	.align		4
.L_17:
        /*0058*/ 	.byte	0x04, 0x17
        /*005a*/ 	.short	(.L_19 - .L_18)
.L_18:
        /*005c*/ 	.word	0x00000000
        /*0060*/ 	.short	0x0008
        /*0062*/ 	.short	0x002c
        /*0064*/ 	.byte	0x00, 0xf0, 0x11, 0x00


	//----- nvinfo : EIATTR_KPARAM_INFO
	.align		4
.L_19:
        /*0068*/ 	.byte	0x04, 0x17
        /*006a*/ 	.short	(.L_21 - .L_20)
.L_20:
        /*006c*/ 	.word	0x00000000
        /*0070*/ 	.short	0x0007
        /*0072*/ 	.short	0x0028
        /*0074*/ 	.byte	0x00, 0xf0, 0x11, 0x00


	//----- nvinfo : EIATTR_KPARAM_INFO
	.align		4
.L_21:
        /*0078*/ 	.byte	0x04, 0x17
        /*007a*/ 	.short	(.L_23 - .L_22)
.L_22:
        /*007c*/ 	.word	0x00000000
        /*0080*/ 	.short	0x0006
        /*0082*/ 	.short	0x0024
        /*0084*/ 	.byte	0x00, 0xf0, 0x11, 0x00


	//----- nvinfo : EIATTR_KPARAM_INFO
	.align		4
.L_23:
        /*0088*/ 	.byte	0x04, 0x17
        /*008a*/ 	.short	(.L_25 - .L_24)
.L_24:
        /*008c*/ 	.word	0x00000000
        /*0090*/ 	.short	0x0005
        /*0092*/ 	.short	0x0020
        /*0094*/ 	.byte	0x00, 0xf0, 0x11, 0x00


	//----- nvinfo : EIATTR_KPARAM_INFO
	.align		4
.L_25:
        /*0098*/ 	.byte	0x04, 0x17
        /*009a*/ 	.short	(.L_27 - .L_26)
.L_26:
        /*009c*/ 	.word	0x00000000
        /*00a0*/ 	.short	0x0004
        /*00a2*/ 	.short	0x001c
        /*00a4*/ 	.byte	0x00, 0xf0, 0x11, 0x00


	//----- nvinfo : EIATTR_KPARAM_INFO
	.align		4
.L_27:
        /*00a8*/ 	.byte	0x04, 0x17
        /*00aa*/ 	.short	(.L_29 - .L_28)
.L_28:
        /*00ac*/ 	.word	0x00000000
        /*00b0*/ 	.short	0x0003
        /*00b2*/ 	.short	0x0018
        /*00b4*/ 	.byte	0x00, 0xf0, 0x11, 0x00


	//----- nvinfo : EIATTR_KPARAM_INFO
	.align		4
.L_29:
        /*00b8*/ 	.byte	0x04, 0x17
        /*00ba*/ 	.short	(.L_31 - .L_30)
.L_30:
        /*00bc*/ 	.word	0x00000000
        /*00c0*/ 	.short	0x0002
        /*00c2*/ 	.short	0x0010
        /*00c4*/ 	.byte	0x00, 0xf4, 0x21, 0x00


	//----- nvinfo : EIATTR_KPARAM_INFO
	.align		4
.L_31:
        /*00c8*/ 	.byte	0x04, 0x17
        /*00ca*/ 	.short	(.L_33 - .L_32)
.L_32:
        /*00cc*/ 	.word	0x00000000
        /*00d0*/ 	.short	0x0001
        /*00d2*/ 	.short	0x0008
        /*00d4*/ 	.byte	0x00, 0xf4, 0x21, 0x00


	//----- nvinfo : EIATTR_KPARAM_INFO
	.align		4
.L_33:
        /*00d8*/ 	.byte	0x04, 0x17
        /*00da*/ 	.short	(.L_35 - .L_34)
.L_34:
        /*00dc*/ 	.word	0x00000000
        /*00e0*/ 	.short	0x0000
        /*00e2*/ 	.short	0x0000
        /*00e4*/ 	.byte	0x00, 0xf4, 0x21, 0x00


	//----- nvinfo : EIATTR_SPARSE_MMA_MASK
	.align		4
.L_35:
        /*00e8*/ 	.byte	0x03, 0x50
        /*00ea*/ 	.short	0x0000


	//----- nvinfo : EIATTR_MAXREG_COUNT
	.align		4
        /*00ec*/ 	.byte	0x03, 0x1b
        /*00ee*/ 	.short	0x00ff


	//----- nvinfo : EIATTR_NUM_BARRIERS
	.align		4
        /*00f0*/ 	.byte	0x02, 0x4c
        /*00f2*/ 	.byte	0x01
	.zero		1


	//----- nvinfo : EIATTR_ANNOTATIONS
	.align		4
        /*00f4*/ 	.byte	0x04, 0x55
        /*00f6*/ 	.short	(.L_37 - .L_36)


	//   ....[0]....
.L_36:
        /*00f8*/ 	.word	0x00000001
        /*00fc*/ 	.byte	0xa0, 0x00, 0x00, 0x00, 0x01, 0x00, 0x00, 0x00, 0xe0, 0x00, 0x00, 0x00, 0x01, 0x00, 0x00, 0x00
        /* <DEDUP_REMOVED lines=954> */
        /*3cac*/ 	.byte	0xc0, 0xda, 0x01, 0x00, 0x01, 0x00, 0x00, 0x00, 0x50, 0xdb, 0x01, 0x00


	//----- nvinfo : EIATTR_MERCURY_ISA_VERSION
	.align		4
.L_37:
        /*3cb8*/ 	.byte	0x03, 0x5f
        /*3cba*/ 	.short	0x0101


	//----- nvinfo : EIATTR_EXIT_INSTR_OFFSETS
	.align		4
        /*3cbc*/ 	.byte	0x04, 0x1c
        /*3cbe*/ 	.short	(.L_39 - .L_38)


	//   ....[0]....
.L_38:
        /*3cc0*/ 	.word	0x0001dcb0


	//   ....[1]....
        /*3cc4*/ 	.word	0x0001dce0


	//----- nvinfo : EIATTR_REQNTID
	.align		4
.L_39:
        /*3cc8*/ 	.byte	0x04, 0x10
        /*3cca*/ 	.short	(.L_41 - .L_40)
.L_40:
        /*3ccc*/ 	.word	0x00000080
        /*3cd0*/ 	.word	0x00000001
        /*3cd4*/ 	.word	0x00000001


	//----- nvinfo : EIATTR_CBANK_PARAM_SIZE
	.align		4
.L_41:
        /*3cd8*/ 	.byte	0x03, 0x19
        /*3cda*/ 	.short	0x0050


	//----- nvinfo : EIATTR_PARAM_CBANK
	.align		4
        /*3cdc*/ 	.byte	0x04, 0x0a
        /*3cde*/ 	.short	(.L_43 - .L_42)
	.align		4
.L_42:
        /*3ce0*/ 	.word	index@(.nv.constant0.matmul_kernel)
        /*3ce4*/ 	.short	0x0210
        /*3ce6*/ 	.short	0x0050


	//----- nvinfo : EIATTR_SW_WAR
	.align		4
.L_43:
        /*3ce8*/ 	.byte	0x04, 0x36
        /*3cea*/ 	.short	(.L_45 - .L_44)
.L_44:
        /*3cec*/ 	.word	0x00000008
.L_45:


//--------------------- .nv.callgraph             --------------------------
	.section	.nv.callgraph,"",@"SHT_CUDA_CALLGRAPH"
	.align	4
	.sectionentsize	8
	.align		4
        /*0000*/ 	.word	0x00000000
	.align		4
        /*0004*/ 	.word	0xffffffff
	.align		4
        /*0008*/ 	.word	0x00000000
	.align		4
        /*000c*/ 	.word	0xfffffffe
	.align		4
        /*0010*/ 	.word	0x00000000
	.align		4
        /*0014*/ 	.word	0xfffffffd
	.align		4
        /*0018*/ 	.word	0x00000000
	.align		4
        /*001c*/ 	.word	0xfffffffc


//--------------------- .text.matmul_kernel       --------------------------
	.section	.text.matmul_kernel,"ax",@progbits
	.align	128
        .global         matmul_kernel
        .type           matmul_kernel,@function
        .size           matmul_kernel,(.L_x_3 - matmul_kernel)
        .other          matmul_kernel,@"STO_CUDA_ENTRY STV_DEFAULT"
matmul_kernel:
.text.matmul_kernel:
[----:B------:R-:W0:Y:S08]  /*0000*/  LDC R1, c[0x0][0x28] ;  /* 0x00000a00ff017b82 */ /* 0x000e300000000800 */
[----:B------:R-:W1:Y:S01]  /*0010*/  LDC.64 R2, c[0x0][0x228] ;  /* 0x00008a00ff027b82 */ /* 0x000e620000000a00 */
[----:B------:R-:W2:Y:S01]  /*0020*/  S2R R7, SR_CTAID.X ;  /* 0x0000000000077919 */ /* 0x000ea20000002500 */
[----:B0-----:R-:W-:Y:S01]  /*0030*/  VIADD R1, R1, 0xffffefd0 ;  /* 0xffffefd001017836 */ /* 0x001fe20000000000 */
[----:B------:R-:W-:Y:S01]  /*0040*/  UMOV UR4, 0x400 ;  /* 0x0000040000047882 */ /* 0x000fe20000000000 */
[----:B------:R-:W-:Y:S01]  /*0050*/  ULDC.64 UR6, c[0x0][0x208] ;  /* 0x0000820000067ab9 */ /* 0x000fe20000000a00 */
[----:B------:R-:W0:Y:S01]  /*0060*/  S2R R152, SR_TID.X ;  /* 0x0000000000987919 */ /* 0x000e220000002100 */
[----:B------:R-:W-:-:S02]  /*0070*/  CS2R R88, SRZ ;  /* 0x0000000000587805 */ /* 0x000fc4000001ff00 */
[----:B------:R-:W-:Y:S01]  /*0080*/  CS2R R90, SRZ ;  /* 0x00000000005a7805 */ /* 0x000fe2000001ff00 */
[----:B------:R-:W3:Y:S01]  /*0090*/  S2UR UR5, SR_CgaCtaId ;  /* 0x00000000000579c3 */ /* 0x000ee20000008800 */
[----:B------:R4:W-:Y:S01]  /*00a0*/  STL [R1+0xc0], RZ ;  /* 0x0000c0ff01007387 */ /* 0x0009e20000100800 */
[----:B------:R-:W-:Y:S02]  /*00b0*/  CS2R R24, SRZ ;  /* 0x0000000000187805 */ /* 0x000fe4000001ff00 */
[----:B------:R-:W-:Y:S02]  /*00c0*/  CS2R R26, SRZ ;  /* 0x00000000001a7805 */ /* 0x000fe4000001ff00 */
[----:B------:R-:W-:Y:S01]  /*00d0*/  CS2R R116, SRZ ;  /* 0x0000000000747805 */ /* 0x000fe2000001ff00 */
[----:B------:R4:W-:Y:S01]  /*00e0*/  STL [R1+0xc4], RZ ;  /* 0x0000c4ff01007387 */ /* 0x0009e20000100800 */
[----:B------:R-:W-:Y:S02]  /*00f0*/  CS2R R118, SRZ ;  /* 0x0000000000767805 */ /* 0x000fe4000001ff00 */
[----:B------:R-:W-:-:S02]  /*0100*/  CS2R R112, SRZ ;  /* 0x0000000000707805 */ /* 0x000fc4000001ff00 */
[----:B------:R-:W-:Y:S01]  /*0110*/  CS2R R114, SRZ ;  /* 0x0000000000727805 */ /* 0x000fe2000001ff00 */
[----:B------:R4:W-:Y:S01]  /*0120*/  STL [R1+0xc8], RZ ;  /* 0x0000c8ff01007387 */ /* 0x0009e20000100800 */
[----:B------:R-:W-:Y:S02]  /*0130*/  CS2R R92, SRZ ;  /* 0x00000000005c7805 */ /* 0x000fe4000001ff00 */
[----:B------:R-:W-:Y:S02]  /*0140*/  CS2R R94, SRZ ;  /* 0x00000000005e7805 */ /* 0x000fe4000001ff00 */
[----:B------:R-:W-:Y:S01]  /*0150*/  CS2R R28, SRZ ;  /* 0x00000000001c7805 */ /* 0x000fe2000001ff00 */
[----:B------:R4:W-:Y:S01]  /*0160*/  STL [R1+0xcc], RZ ;  /* 0x0000ccff01007387 */ /* 0x0009e20000100800 */
[----:B------:R-:W-:Y:S02]  /*0170*/  CS2R R30, SRZ ;  /* 0x00000000001e7805 */ /* 0x000fe4000001ff00 */
[----:B------:R-:W-:Y:S01]  /*0180*/  CS2R R96, SRZ ;  /* 0x0000000000607805 */ /* 0x000fe2000001ff00 */
[----:B-1----:R-:W-:Y:S01]  /*0190*/  VIADD R0, R3, 0x7f ;  /* 0x0000007f03007836 */ /* 0x002fe20000000000 */
[----:B------:R4:W-:Y:S01]  /*01a0*/  STL [R1+0xd0], RZ ;  /* 0x0000d0ff01007387 */ /* 0x0009e20000100800 */
[----:B------:R-:W-:-:S02]  /*01b0*/  CS2R R98, SRZ ;  /* 0x0000000000627805 */ /* 0x000fc4000001ff00 */
[----:B------:R-:W-:Y:S02]  /*01c0*/  CS2R R84, SRZ ;  /* 0x0000000000547805 */ /* 0x000fe4000001ff00 */
[----:B------:R-:W-:Y:S02]  /*01d0*/  CS2R R86, SRZ ;  /* 0x0000000000567805 */ /* 0x000fe4000001ff00 */
[----:B------:R-:W-:Y:S01]  /*01e0*/  SHF.R.S32.HI R5, RZ, 0x1f, R0 ;  /* 0x0000001fff057819 */ /* 0x000fe20000011400 */
[----:B------:R4:W-:Y:S01]  /*01f0*/  STL [R1+0xd4], RZ ;  /* 0x0000d4ff01007387 */ /* 0x0009e20000100800 */
[----:B------:R-:W-:Y:S01]  /*0200*/  CS2R R80, SRZ ;  /* 0x0000000000507805 */ /* 0x000fe2000001ff00 */
[----:B---3--:R-:W-:Y:S01]  /*0210*/  ULEA UR4, UR5, UR4, 0x18 ;  /* 0x0000000405047291 */ /* 0x008fe2000f8ec03f */
[----:B------:R-:W-:Y:S01]  /*0220*/  LEA.HI R5, R5, R0, RZ, 0x7 ;  /* 0x0000000005057211 */ /* 0x000fe200078f38ff */
[----:B------:R4:W-:Y:S01]  /*0230*/  STL [R1+0xd8], RZ ;  /* 0x0000d8ff01007387 */ /* 0x0009e20000100800 */
[----:B--2---:R-:W-:-:S02]  /*0240*/  IABS R10, R7 ;  /* 0x00000007000a7213 */ /* 0x004fc40000000000 */
[----:B------:R-:W-:Y:S02]  /*0250*/  CS2R R82, SRZ ;  /* 0x0000000000527805 */ /* 0x000fe4000001ff00 */
[----:B------:R-:W-:Y:S01]  /*0260*/  SHF.R.S32.HI R5, RZ, 0x7, R5 ;  /* 0x00000007ff057819 */ /* 0x000fe20000011405 */
[----:B------:R4:W-:Y:S01]  /*0270*/  STL [R1+0xdc], RZ ;  /* 0x0000dcff01007387 */ /* 0x0009e20000100800 */
[----:B0-----:R-:W-:Y:S02]  /*0280*/  LOP3.LUT R239, R152, 0x7f, RZ, 0xc0, !PT ;  /* 0x0000007f98ef7812 */ /* 0x001fe400078ec0ff */
[----:B------:R-:W-:Y:S02]  /*0290*/  CS2R R32, SRZ ;  /* 0x0000000000207805 */ /* 0x000fe4000001ff00 */
[----:B------:R-:W-:Y:S01]  /*02a0*/  CS2R R34, SRZ ;  /* 0x0000000000227805 */ /* 0x000fe2000001ff00 */
[----:B------:R-:W-:Y:S01]  /*02b0*/  IMAD.SHL.U32 R6, R5, 0x4, RZ ;  /* 0x0000000405067824 */ /* 0x000fe200078e00ff */
[----:B------:R4:W-:Y:S01]  /*02c0*/  STL [R1+0xe0], RZ ;  /* 0x0000e0ff01007387 */ /* 0x0009e20000100800 */
[----:B------:R-:W-:-:S02]  /*02d0*/  CS2R R72, SRZ ;  /* 0x0000000000487805 */ /* 0x000fc4000001ff00 */
[----:B------:R-:W-:Y:S02]  /*02e0*/  CS2R R74, SRZ ;  /* 0x00000000004a7805 */ /* 0x000fe4000001ff00 */
[----:B------:R-:W-:Y:S02]  /*02f0*/  CS2R R76, SRZ ;  /* 0x00000000004c7805 */ /* 0x000fe4000001ff00 */
[-C--:B------:R-:W-:Y:S01]  /*0300*/  IABS R9, R6.reuse ;  /* 0x0000000600097213 */ /* 0x080fe20000000000 */
[----:B------:R4:W-:Y:S01]  /*0310*/  STL [R1+0xe4], RZ ;  /* 0x0000e4ff01007387 */ /* 0x0009e20000100800 */
[----:B------:R-:W-:Y:S02]  /*0320*/  IABS R12, R6 ;  /* 0x00000006000c7213 */ /* 0x000fe40000000000 */
[----:B------:R-:W-:Y:S01]  /*0330*/  CS2R R78, SRZ ;  /* 0x00000000004e7805 */ /* 0x000fe2000001ff00 */
[----:B------:R-:W0:Y:S01]  /*0340*/  I2F.RP R0, R9 ;  /* 0x0000000900007306 */ /* 0x000e220000209400 */
[----:B------:R4:W-:Y:S01]  /*0350*/  STL [R1+0xe8], RZ ;  /* 0x0000e8ff01007387 */ /* 0x0009e20000100800 */
[----:B------:R-:W-:-:S02]  /*0360*/  CS2R R100, SRZ ;  /* 0x0000000000647805 */ /* 0x000fc4000001ff00 */
[----:B------:R-:W-:Y:S02]  /*0370*/  CS2R R102, SRZ ;  /* 0x0000000000667805 */ /* 0x000fe4000001ff00 */
[----:B------:R-:W-:Y:S01]  /*0380*/  CS2R R36, SRZ ;  /* 0x0000000000247805 */ /* 0x000fe2000001ff00 */
[----:B------:R4:W-:Y:S01]  /*0390*/  STL [R1+0xec], RZ ;  /* 0x0000ecff01007387 */ /* 0x0009e20000100800 */
[----:B------:R-:W-:Y:S02]  /*03a0*/  CS2R R38, SRZ ;  /* 0x0000000000267805 */ /* 0x000fe4000001ff00 */
[----:B------:R-:W-:Y:S02]  /*03b0*/  CS2R R108, SRZ ;  /* 0x00000000006c7805 */ /* 0x000fe4000001ff00 */
[----:B------:R-:W-:Y:S01]  /*03c0*/  CS2R R110, SRZ ;  /* 0x00000000006e7805 */ /* 0x000fe2000001ff00 */
[----:B------:R4:W-:Y:S01]  /*03d0*/  STL [R1+0xf0], RZ ;  /* 0x0000f0ff01007387 */ /* 0x0009e20000100800 */
[----:B------:R-:W-:-:S02]  /*03e0*/  CS2R R104, SRZ ;  /* 0x0000000000687805 */ /* 0x000fc4000001ff00 */
[----:B------:R-:W-:Y:S02]  /*03f0*/  CS2R R106, SRZ ;  /* 0x00000000006a7805 */ /* 0x000fe4000001ff00 */
[----:B------:R-:W-:Y:S01]  /*0400*/  CS2R R68, SRZ ;  /* 0x0000000000447805 */ /* 0x000fe2000001ff00 */
[----:B------:R4:W-:Y:S01]  /*0410*/  STL [R1+0xf4], RZ ;  /* 0x0000f4ff01007387 */ /* 0x0009e20000100800 */
[----:B------:R-:W-:Y:S01]  /*0420*/  CS2R R70, SRZ ;  /* 0x0000000000467805 */ /* 0x000fe2000001ff00 */
[----:B0-----:R-:W0:Y:S01]  /*0430*/  MUFU.RCP R0, R0 ;  /* 0x0000000000007308 */ /* 0x001e220000001000 */
        /* <DEDUP_REMOVED lines=15> */
[----:B------:R-:W-:Y:S01]  /*0530*/  CS2R R50, SRZ ;  /* 0x0000000000327805 */ /* 0x000fe2000001ff00 */
[----:B0-----:R-:W-:Y:S01]  /*0540*/  VIADD R4, R0, 0xffffffe ;  /* 0x0ffffffe00047836 */ /* 0x001fe20000000000 */
[----:B------:R4:W-:Y:S01]  /*0550*/  STL [R1+0x1d8], RZ ;  /* 0x0001d8ff01007387 */ /* 0x0009e20000100800 */
[----:B------:R-:W-:Y:S01]  /*0560*/  IMAD.MOV R0, RZ, RZ, -R12 ;  /* 0x000000ffff007224 */ /* 0x000fe200078e0a0c */
[----:B------:R-:W-:Y:S01]  /*0570*/  CS2R R52, SRZ ;  /* 0x0000000000347805 */ /* 0x000fe2000001ff00 */
[----:B------:R0:W1:Y:S01]  /*0580*/  F2I.FTZ.U32.TRUNC.NTZ R5, R4 ;  /* 0x0000000400057305 */ /* 0x000062000021f000 */
        /* <DEDUP_REMOVED lines=8> */
[----:B0-----:R-:W-:Y:S01]  /*0610*/  IMAD.MOV.U32 R4, RZ, RZ, RZ ;  /* 0x000000ffff047224 */ /* 0x001fe200078e00ff */
[----:B------:R4:W-:Y:S01]  /*0620*/  STL [R1+0x1e4], RZ ;  /* 0x0001e4ff01007387 */ /* 0x0009e20000100800 */
[----:B------:R-:W-:-:S02]  /*0630*/  CS2R R120, SRZ ;  /* 0x0000000000787805 */ /* 0x000fc4000001ff00 */
[----:B------:R-:W-:Y:S02]  /*0640*/  CS2R R122, SRZ ;  /* 0x00000000007a7805 */ /* 0x000fe4000001ff00 */
[----:B------:R-:W-:Y:S01]  /*0650*/  CS2R R124, SRZ ;  /* 0x00000000007c7805 */ /* 0x000fe2000001ff00 */
[----:B------:R4:W-:Y:S01]  /*0660*/  STL [R1+0x1e8], RZ ;  /* 0x0001e8ff01007387 */ /* 0x0009e20000100800 */
[--C-:B-1----:R-:W-:Y:S01]  /*0670*/  IMAD.MOV R8, RZ, RZ, -R5.reuse ;  /* 0x000000ffff087224 */ /* 0x102fe200078e0a05 */
[----:B------:R-:W-:Y:S02]  /*0680*/  CS2R R126, SRZ ;  /* 0x00000000007e7805 */ /* 0x000fe4000001ff00 */
[----:B------:R-:W-:Y:S01]  /*0690*/  CS2R R128, SRZ ;  /* 0x0000000000807805 */ /* 0x000fe2000001ff00 */
[----:B------:R4:W-:Y:S01]  /*06a0*/  STL [R1+0x1ec], RZ ;  /* 0x0001ecff01007387 */ /* 0x0009e20000100800 */
[----:B------:R-:W-:Y:S01]  /*06b0*/  IMAD R11, R8, R9, RZ ;  /* 0x00000009080b7224 */ /* 0x000fe200078e02ff */
[----:B------:R-:W-:Y:S01]  /*06c0*/  CS2R R130, SRZ ;  /* 0x0000000000827805 */ /* 0x000fe2000001ff00 */
[----:B------:R-:W-:Y:S01]  /*06d0*/  IMAD.MOV.U32 R8, RZ, RZ, R10 ;  /* 0x000000ffff087224 */ /* 0x000fe200078e000a */
[----:B------:R4:W-:Y:S01]  /*06e0*/  STL [R1+0x1f0], RZ ;  /* 0x0001f0ff01007387 */ /* 0x0009e20000100800 */
[----:B------:R-:W-:Y:S01]  /*06f0*/  IMAD.HI.U32 R5, R5, R11, R4 ;  /* 0x0000000b05057227 */ /* 0x000fe200078e0004 */
[----:B------:R-:W-:-:S02]  /*0700*/  CS2R R132, SRZ ;  /* 0x0000000000847805 */ /* 0x000fc4000001ff00 */
[----:B------:R-:W-:Y:S01]  /*0710*/  CS2R R134, SRZ ;  /* 0x0000000000867805 */ /* 0x000fe2000001ff00 */
[----:B------:R4:W-:Y:S01]  /*0720*/  STL [R1+0x1f4], RZ ;  /* 0x0001f4ff01007387 */ /* 0x0009e20000100800 */
[----:B------:R-:W-:Y:S02]  /*0730*/  CS2R R136, SRZ ;  /* 0x0000000000887805 */ /* 0x000fe4000001ff00 */
[----:B------:R-:W-:Y:S01]  /*0740*/  CS2R R138, SRZ ;  /* 0x00000000008a7805 */ /* 0x000fe2000001ff00 */
[----:B------:R-:W-:Y:S01]  /*0750*/  IMAD.HI.U32 R5, R5, R8, RZ ;  /* 0x0000000805057227 */ /* 0x000fe200078e00ff */
[----:B------:R4:W-:Y:S01]  /*0760*/  STL [R1+0x1f8], RZ ;  /* 0x0001f8ff01007387 */ /* 0x0009e20000100800 */
[----:B------:R-:W-:Y:S02]  /*0770*/  CS2R R140, SRZ ;  /* 0x00000000008c7805 */ /* 0x000fe4000001ff00 */
[----:B------:R-:W-:Y:S01]  /*0780*/  CS2R R142, SRZ ;  /* 0x00000000008e7805 */ /* 0x000fe2000001ff00 */
[----:B------:R-:W-:Y:S01]  /*0790*/  IMAD R0, R5, R0, R8 ;  /* 0x0000000005007224 */ /* 0x000fe200078e0208 */
[----:B------:R4:W-:Y:S01]  /*07a0*/  STL [R1+0x1fc], RZ ;  /* 0x0001fcff01007387 */ /* 0x0009e20000100800 */
[----:B------:R-:W-:-:S02]  /*07b0*/  CS2R R144, SRZ ;  /* 0x0000000000907805 */ /* 0x000fc4000001ff00 */
[----:B------:R-:W-:Y:S02]  /*07c0*/  CS2R R146, SRZ ;  /* 0x0000000000927805 */ /* 0x000fe4000001ff00 */
[----:B------:R-:W-:Y:S02]  /*07d0*/  CS2R R148, SRZ ;  /* 0x0000000000947805 */ /* 0x000fe4000001ff00 */
[----:B------:R-:W-:Y:S01]  /*07e0*/  ISETP.GT.U32.AND P1, PT, R9, R0, PT ;  /* 0x000000000900720c */ /* 0x000fe20003f24070 */
        /* <DEDUP_REMOVED lines=12> */
[----:B------:R-:W-:Y:S01]  /*08b0*/  @!P1 IMAD.IADD R0, R0, 0x1, -R9 ;  /* 0x0000000100009824 */ /* 0x000fe200078e0a09 */
[----:B------:R4:W-:Y:S01]  /*08c0*/  STL [R1+0x2ec], RZ ;  /* 0x0002ecff01007387 */ /* 0x0009e20000100800 */
[----:B------:R-:W-:Y:S01]  /*08d0*/  @!P1 VIADD R5, R5, 0x1 ;  /* 0x0000000105059836 */ /* 0x000fe20000000000 */
[----:B------:R-:W-:-:S02]  /*08e0*/  ISETP.NE.AND P1, PT, R6, RZ, PT ;  /* 0x000000ff0600720c */ /* 0x000fc40003f25270 */
[----:B------:R-:W-:Y:S02]  /*08f0*/  CS2R R204, SRZ ;  /* 0x0000000000cc7805 */ /* 0x000fe4000001ff00 */
[----:B------:R-:W-:Y:S01]  /*0900*/  ISETP.GE.U32.AND P0, PT, R0, R9, PT ;  /* 0x000000090000720c */ /* 0x000fe20003f06070 */
[----:B------:R4:W-:Y:S01]  /*0910*/  STL [R1+0x2f0], RZ ;  /* 0x0002f0ff01007387 */ /* 0x0009e20000100800 */
[----:B------:R-:W-:Y:S02]  /*0920*/  LOP3.LUT R0, R7, R6, RZ, 0x3c, !PT ;  /* 0x0000000607007212 */ /* 0x000fe400078e3cff */
[----:B------:R-:W-:Y:S02]  /*0930*/  CS2R R206, SRZ ;  /* 0x0000000000ce7805 */ /* 0x000fe4000001ff00 */
[----:B------:R-:W-:Y:S01]  /*0940*/  CS2R R208, SRZ ;  /* 0x0000000000d07805 */ /* 0x000fe2000001ff00 */
[----:B------:R4:W-:Y:S01]  /*0950*/  STL [R1+0x2f4], RZ ;  /* 0x0002f4ff01007387 */ /* 0x0009e20000100800 */
[----:B------:R-:W-:Y:S01]  /*0960*/  ISETP.GE.AND P2, PT, R0, RZ, PT ;  /* 0x000000ff0000720c */ /* 0x000fe20003f46270 */
[----:B------:R-:W-:Y:S01]  /*0970*/  VIADD R0, R2, 0x1ff ;  /* 0x000001ff02007836 */ /* 0x000fe20000000000 */
[----:B------:R-:W-:Y:S01]  /*0980*/  CS2R R210, SRZ ;  /* 0x0000000000d27805 */ /* 0x000fe2000001ff00 */
[----:B------:R4:W-:Y:S01]  /*0990*/  STL [R1+0x2f8], RZ ;  /* 0x0002f8ff01007387 */ /* 0x0009e20000100800 */
[----:B------:R-:W-:-:S02]  /*09a0*/  CS2R R212, SRZ ;  /* 0x0000000000d47805 */ /* 0x000fc4000001ff00 */
[----:B------:R-:W-:Y:S02]  /*09b0*/  CS2R R214, SRZ ;  /* 0x0000000000d67805 */ /* 0x000fe4000001ff00 */
[----:B------:R-:W-:Y:S01]  /*09c0*/  CS2R R216, SRZ ;  /* 0x0000000000d87805 */ /* 0x000fe2000001ff00 */
[----:B------:R-:W-:Y:S01]  /*09d0*/  @P0 VIADD R5, R5, 0x1 ;  /* 0x0000000105050836 */ /* 0x000fe20000000000 */
[----:B------:R4:W-:Y:S01]  /*09e0*/  STL [R1+0x2fc], RZ ;  /* 0x0002fcff01007387 */ /* 0x0009e20000100800 */
[----:B------:R-:W-:Y:S02]  /*09f0*/  CS2R R218, SRZ ;  /* 0x0000000000da7805 */ /* 0x000fe4000001ff00 */
[----:B------:R-:W-:Y:S01]  /*0a00*/  CS2R R220, SRZ ;  /* 0x0000000000dc7805 */ /* 0x000fe2000001ff00 */
[----:B------:R-:W-:Y:S01]  /*0a10*/  IMAD.MOV.U32 R4, RZ, RZ, R5 ;  /* 0x000000ffff047224 */ /* 0x000fe200078e0005 */
[----:B------:R-:W-:Y:S01]  /*0a20*/  SHF.R.S32.HI R5, RZ, 0x1f, R0 ;  /* 0x0000001fff057819 */ /* 0x000fe20000011400 */
[----:B------:R4:W-:Y:S01]  /*0a30*/  STL [R1+0x3f0], RZ ;  /* 0x0003f0ff01007387 */ /* 0x0009e20000100800 */
[----:B------:R-:W-:Y:S01]  /*0a40*/  CS2R R222, SRZ ;  /* 0x0000000000de7805 */ /* 0x000fe2000001ff00 */
[----:B------:R-:W-:Y:S01]  /*0a50*/  @!P2 IMAD.MOV R4, RZ, RZ, -R4 ;  /* 0x000000ffff04a224 */ /* 0x000fe200078e0a04 */
[----:B------:R-:W-:Y:S01]  /*0a60*/  @!P1 LOP3.LUT R4, RZ, R6, RZ, 0x33, !PT ;  /* 0x00000006ff049212 */ /* 0x000fe200078e33ff */
[----:B------:R4:W-:Y:S01]  /*0a70*/  STL [R1+0x3f4], RZ ;  /* 0x0003f4ff01007387 */ /* 0x0009e20000100800 */
[----:B------:R-:W-:-:S02]  /*0a80*/  LEA.HI R5, R5, R0, RZ, 0x9 ;  /* 0x0000000005057211 */ /* 0x000fc400078f48ff */
[----:B------:R-:W-:Y:S02]  /*0a90*/  CS2R R224, SRZ ;  /* 0x0000000000e07805 */ /* 0x000fe4000001ff00 */
[----:B------:R-:W-:Y:S01]  /*0aa0*/  CS2R R226, SRZ ;  /* 0x0000000000e27805 */ /* 0x000fe2000001ff00 */
[----:B------:R-:W-:Y:S01]  /*0ab0*/  IMAD.SHL.U32 R8, R4, 0x4, RZ ;  /* 0x0000000404087824 */ /* 0x000fe200078e00ff */
[----:B------:R4:W-:Y:S01]  /*0ac0*/  STL [R1+0x3f8], RZ ;  /* 0x0003f8ff01007387 */ /* 0x0009e20000100800 */
[----:B------:R-:W-:Y:S01]  /*0ad0*/  IMAD.MOV R4, RZ, RZ, -R4 ;  /* 0x000000ffff047224 */ /* 0x000fe200078e0a04 */
[----:B------:R-:W-:Y:S02]  /*0ae0*/  CS2R R240, SRZ ;  /* 0x0000000000f07805 */ /* 0x000fe4000001ff00 */
[----:B------:R-:W-:Y:S02]  /*0af0*/  CS2R R242, SRZ ;  /* 0x0000000000f27805 */ /* 0x000fe4000001ff00 */
[----:B------:R-:W-:Y:S01]  /*0b00*/  LEA.HI.SX32 R5, R5, -R8, 0x17 ;  /* 0x8000000805057211 */ /* 0x000fe200078fbaff */
[----:B------:R-:W-:Y:S01]  /*0b10*/  IMAD R6, R6, R4, R7 ;  /* 0x0000000406067224 */ /* 0x000fe200078e0207 */
[----:B------:R4:W-:Y:S01]  /*0b20*/  STL [R1+0x3fc], RZ ;  /* 0x0003fcff01007387 */ /* 0x0009e20000100800 */
[----:B------:R-:W-:-:S02]  /*0b30*/  LOP3.LUT R153, R152, 0x60, RZ, 0xc0, !PT ;  /* 0x0000006098997812 */ /* 0x000fc400078ec0ff */
[----:B------:R-:W-:Y:S01]  /*0b40*/  VIMNMX R13, R5, 0x4, PT ;  /* 0x00000004050d7848 */ /* 0x000fe20003fe0100 */
[----:B------:R4:W-:Y:S01]  /*0b50*/  STL [R1+0x4f0], RZ ;  /* 0x0004f0ff01007387 */ /* 0x0009e20000100800 */
[----:B------:R-:W-:Y:S02]  /*0b60*/  IABS R11, R6 ;  /* 0x00000006000b7213 */ /* 0x000fe40000000000 */
[----:B------:R-:W-:Y:S01]  /*0b70*/  IABS R9, R13 ;  /* 0x0000000d00097213 */ /* 0x000fe20000000000 */
[----:B------:R4:W-:Y:S03]  /*0b80*/  STL [R1+0x4f4], RZ ;  /* 0x0004f4ff01007387 */ /* 0x0009e60000100800 */
[----:B------:R-:W0:Y:S01]  /*0b90*/  I2F.RP R0, R9 ;  /* 0x0000000900007306 */ /* 0x000e220000209400 */
[----:B------:R4:W-:Y:S04]  /*0ba0*/  STL [R1+0x4f8], RZ ;  /* 0x0004f8ff01007387 */ /* 0x0009e80000100800 */
[----:B------:R4:W-:Y:S04]  /*0bb0*/  STL [R1+0x4fc], RZ ;  /* 0x0004fcff01007387 */ /* 0x0009e80000100800 */
[----:B------:R4:W-:Y:S04]  /*0bc0*/  STL [R1+0x500], RZ ;  /* 0x000500ff01007387 */ /* 0x0009e80000100800 */
[----:B------:R4:W-:Y:S01]  /*0bd0*/  STL [R1+0x504], RZ ;  /* 0x000504ff01007387 */ /* 0x0009e20000100800 */
[----:B0-----:R-:W0:Y:S03]  /*0be0*/  MUFU.RCP R0, R0 ;  /* 0x0000000000007308 */ /* 0x001e260000001000 */
[----:B------:R4:W-:Y:S04]  /*0bf0*/  STL [R1+0x508], RZ ;  /* 0x000508ff01007387 */ /* 0x0009e80000100800 */
[----:B------:R4:W-:Y:S04]  /*0c00*/  STL [R1+0x50c], RZ ;  /* 0x00050cff01007387 */ /* 0x0009e80000100800 */
[----:B------:R4:W-:Y:S04]  /*0c10*/  STL [R1+0x510], RZ ;  /* 0x000510ff01007387 */ /* 0x0009e80000100800 */
[----:B------:R4:W-:Y:S01]  /*0c20*/  STL [R1+0x514], RZ ;  /* 0x000514ff01007387 */ /* 0x0009e20000100800 */
[----:B0-----:R-:W-:-:S03]  /*0c30*/  VIADD R5, R0, 0xffffffe ;  /* 0x0ffffffe00057836 */ /* 0x001fc60000000000 */
[----:B------:R4:W-:Y:S04]  /*0c40*/  STL [R1+0x518], RZ ;  /* 0x000518ff01007387 */ /* 0x0009e80000100800 */
[----:B------:R4:W-:Y:S01]  /*0c50*/  STL [R1+0x51c], RZ ;  /* 0x00051cff01007387 */ /* 0x0009e20000100800 */
[----:B------:R-:W0:Y:S03]  /*0c60*/  F2I.FTZ.U32.TRUNC.NTZ R5, R5 ;  /* 0x0000000500057305 */ /* 0x000e26000021f000 */
[----:B------:R4:W-:Y:S04]  /*0c70*/  STL [R1+0x520], RZ ;  /* 0x000520ff01007387 */ /* 0x0009e80000100800 */
[----:B------:R4:W-:Y:S04]  /*0c80*/  STL [R1+0x524], RZ ;  /* 0x000524ff01007387 */ /* 0x0009e80000100800 */
[----:B------:R4:W-:Y:S01]  /*0c90*/  STL [R1+0x528], RZ ;  /* 0x000528ff01007387 */ /* 0x0009e20000100800 */
[----:B0-----:R-:W-:-:S03]  /*0ca0*/  IMAD.MOV R10, RZ, RZ, -R5 ;  /* 0x000000ffff0a7224 */ /* 0x001fc600078e0a05 */
[----:B------:R4:W-:Y:S01]  /*0cb0*/  STL [R1+0x52c], RZ ;  /* 0x00052cff01007387 */ /* 0x0009e20000100800 */
[----:B------:R-:W-:Y:S01]  /*0cc0*/  IMAD.MOV.U32 R4, RZ, RZ, R10 ;  /* 0x000000ffff047224 */ /* 0x000fe200078e000a */
[----:B------:R-:W-:Y:S02]  /*0cd0*/  IABS R10, R13 ;  /* 0x0000000d000a7213 */ /* 0x000fe40000000000 */
[----:B------:R4:W-:Y:S01]  /*0ce0*/  STL [R1+0x540], RZ ;  /* 0x000540ff01007387 */ /* 0x0009e20000100800 */
[----:B------:R-:W-:Y:S02]  /*0cf0*/  IMAD R7, R4, R9, RZ ;  /* 0x0000000904077224 */ /* 0x000fe400078e02ff */
[----:B------:R-:W-:Y:S01]  /*0d00*/  IMAD.MOV.U32 R4, RZ, RZ, RZ ;  /* 0x000000ffff047224 */ /* 0x000fe200078e00ff */
[----:B------:R4:W-:Y:S01]  /*0d10*/  STL [R1+0x544], RZ ;  /* 0x000544ff01007387 */ /* 0x0009e20000100800 */
[----:B------:R-:W-:Y:S02]  /*0d20*/  IMAD.MOV R0, RZ, RZ, -R10 ;  /* 0x000000ffff007224 */ /* 0x000fe400078e0a0a */
[----:B------:R-:W-:Y:S01]  /*0d30*/  IMAD.HI.U32 R4, R5, R7, R4 ;  /* 0x0000000705047227 */ /* 0x000fe200078e0004 */
[----:B------:R4:W-:Y:S04]  /*0d40*/  STL [R1+0x548], RZ ;  /* 0x000548ff01007387 */ /* 0x0009e80000100800 */
[----:B------:R4:W-:Y:S01]  /*0d50*/  STL [R1+0x54c], RZ ;  /* 0x00054cff01007387 */ /* 0x0009e20000100800 */
[----:B------:R-:W-:Y:S01]  /*0d60*/  IMAD.HI.U32 R238, R4, R11, RZ ;  /* 0x0000000b04ee7227 */ /* 0x000fe200078e00ff */
[----:B------:R-:W-:-:S02]  /*0d70*/  CS2R R4, SRZ ;  /* 0x0000000000047805 */ /* 0x000fc4000001ff00 */
[----:B------:R4:W-:Y:S01]  /*0d80*/  STL [R1+0x550], RZ ;  /* 0x000550ff01007387 */ /* 0x0009e20000100800 */
[----:B------:R-:W-:Y:S01]  /*0d90*/  IMAD R0, R238, R0, R11 ;  /* 0x00000000ee007224 */ /* 0x000fe200078e020b */
[----:B------:R-:W-:Y:S02]  /*0da0*/  CS2R R10, SRZ ;  /* 0x00000000000a7805 */ /* 0x000fe4000001ff00 */
[----:B------:R4:W-:Y:S02]  /*0db0*/  STL [R1+0x554], RZ ;  /* 0x000554ff01007387 */ /* 0x0009e40000100800 */
[----:B------:R-:W-:Y:S02]  /*0dc0*/  ISETP.GT.U32.AND P1, PT, R9, R0, PT ;  /* 0x000000000900720c */ /* 0x000fe40003f24070 */
[----:B------:R4:W-:Y:S04]  /*0dd0*/  STL [R1+0x558], RZ ;  /* 0x000558ff01007387 */ /* 0x0009e80000100800 */
[----:B------:R4:W-:Y:S07]  /*0de0*/  STL [R1+0x55c], RZ ;  /* 0x00055cff01007387 */ /* 0x0009ee0000100800 */
[----:B------:R-:W-:-:S02]  /*0df0*/  @!P1 IMAD.IADD R0, R0, 0x1, -R9 ;  /* 0x0000000100009824 */ /* 0x000fc400078e0a09 */
[----:B------:R-:W-:Y:S01]  /*0e00*/  @!P1 VIADD R238, R238, 0x1 ;  /* 0x00000001eeee9836 */ /* 0x000fe20000000000 */
[----:B------:R-:W-:Y:S02]  /*0e10*/  ISETP.NE.AND P1, PT, R13, RZ, PT ;  /* 0x000000ff0d00720c */ /* 0x000fe40003f25270 */
[----:B------:R-:W-:Y:S02]  /*0e20*/  ISETP.GE.U32.AND P0, PT, R0, R9, PT ;  /* 0x000000090000720c */ /* 0x000fe40003f06070 */
[----:B------:R-:W-:-:S04]  /*0e30*/  LOP3.LUT R0, R6, R13, RZ, 0x3c, !PT ;  /* 0x0000000d06007212 */ /* 0x000fc800078e3cff */
[----:B------:R-:W-:-:S07]  /*0e40*/  ISETP.GE.AND P2, PT, R0, RZ, PT ;  /* 0x000000ff0000720c */ /* 0x000fce0003f46270 */
[----:B------:R-:W-:-:S06]  /*0e50*/  @P0 VIADD R238, R238, 0x1 ;  /* 0x00000001eeee0836 */ /* 0x000fcc0000000000 */
[----:B------:R-:W-:Y:S01]  /*0e60*/  @!P2 IMAD.MOV R238, RZ, RZ, -R238 ;  /* 0x000000ffffeea224 */ /* 0x000fe200078e0aee */
[----:B------:R-:W-:-:S05]  /*0e70*/  @!P1 LOP3.LUT R238, RZ, R13, RZ, 0x33, !PT ;  /* 0x0000000dffee9212 */ /* 0x000fca00078e33ff */
[----:B------:R-:W-:Y:S02]  /*0e80*/  IMAD.MOV R0, RZ, RZ, -R238 ;  /* 0x000000ffff007224 */ /* 0x000fe400078e0aee */
[----:B------:R-:W-:Y:S02]  /*0e90*/  IMAD.SHL.U32 R238, R238, 0x80, RZ ;  /* 0x00000080eeee7824 */ /* 0x000fe400078e00ff */
[----:B------:R-:W-:Y:S01]  /*0ea0*/  IMAD R0, R13, R0, R6 ;  /* 0x000000000d007224 */ /* 0x000fe200078e0206 */
[----:B------:R-:W-:Y:S02]  /*0eb0*/  CS2R R12, SRZ ;  /* 0x00000000000c7805 */ /* 0x000fe4000001ff00 */
[----:B------:R-:W-:Y:S01]  /*0ec0*/  CS2R R6, SRZ ;  /* 0x0000000000067805 */ /* 0x000fe2000001ff00 */
[----:B------:R-:W-:Y:S01]  /*0ed0*/  IMAD.IADD R0, R8, 0x1, R0 ;  /* 0x0000000108007824 */ /* 0x000fe200078e0200 */
[----:B------:R-:W-:-:S03]  /*0ee0*/  CS2R R8, SRZ ;  /* 0x0000000000087805 */ /* 0x000fc6000001ff00 */
[----:B------:R-:W-:Y:S02]  /*0ef0*/  IMAD R239, R0, 0x200, R239 ;  /* 0x0000020000ef7824 */ /* 0x000fe400078e02ef */
[----:B------:R-:W0:Y:S02]  /*0f00*/  LDC R0, c[0x0][0x230] ;  /* 0x00008c00ff007b82 */ /* 0x000e240000000800 */
[C---:B------:R-:W-:Y:S02]  /*0f10*/  VIADD R154, R239.reuse, 0x80 ;  /* 0x00000080ef9a7836 */ /* 0x040fe40000000000 */
[C---:B------:R-:W-:Y:S02]  /*0f20*/  VIADD R155, R239.reuse, 0x100 ;  /* 0x00000100ef9b7836 */ /* 0x040fe40000000000 */
[----:B------:R-:W-:Y:S01]  /*0f30*/  VIADD R252, R239, 0x180 ;  /* 0x00000180effc7836 */ /* 0x000fe20000000000 */
[----:B------:R4:W-:Y:S04]  /*0f40*/  STL [R1+0x534], R154 ;  /* 0x0005349a01007387 */ /* 0x0009e80000100800 */
[----:B------:R4:W-:Y:S01]  /*0f50*/  STL [R1+0x530], R155 ;  /* 0x0005309b01007387 */ /* 0x0009e20000100800 */
[----:B0-----:R-:W-:-:S05]  /*0f60*/  VIADD R0, R0, 0x1f ;  /* 0x0000001f00007836 */ /* 0x001fca0000000000 */
[----:B------:R-:W-:-:S13]  /*0f70*/  ISETP.GE.AND P0, PT, R0, 0x20, PT ;  /* 0x000000200000780c */ /* 0x000fda0003f06270 */
[----:B----4-:R-:W-:Y:S05]  /*0f80*/  @!P0 BRA `(.L_x_0) ;  /* 0x000000fc00408947 */ /* 0x010fea0003800000 */
[----:B------:R-:W-:Y:S01]  /*0f90*/  IABS R16, R2 ;  /* 0x0000000200107213 */ /* 0x000fe20000000000 */
[----:B------:R0:W-:Y:S01]  /*0fa0*/  STL.64 [R1+0xc08], R238 ;  /* 0x000c08ee01007387 */ /* 0x0001e20000100a00 */
[----:B------:R-:W-:Y:S01]  /*0fb0*/  IABS R4, R3 ;  /* 0x0000000300047213 */ /* 0x000fe20000000000 */
[----:B------:R-:W-:Y:S01]  /*0fc0*/  ULDC UR13, c[0x0][0x234] ;  /* 0x00008d00000d7ab9 */ /* 0x000fe20000000800 */
[----:B------:R-:W1:Y:S01]  /*0fd0*/  I2F.RP R10, R16 ;  /* 0x00000010000a7306 */ /* 0x000e620000209400 */
[----:B------:R-:W-:Y:S01]  /*0fe0*/  IABS R12, R252 ;  /* 0x000000fc000c7213 */ /* 0x000fe20000000000 */
[----:B------:R-:W-:Y:S01]  /*0ff0*/  USHF.R.U32.HI UR12, URZ, 0x4, UR4 ;  /* 0x000000043f0c7899 */ /* 0x000fe20008011604 */
[----:B------:R-:W-:Y:S01]  /*1000*/  IABS R14, R155 ;  /* 0x0000009b000e7213 */ /* 0x000fe20000000000 */
[----:B------:R-:W-:Y:S01]  /*1010*/  UIADD3 UR8, UR4, 0x8000, URZ ;  /* 0x0000800004087890 */ /* 0x000fe2000fffe03f */
[----:B------:R-:W-:Y:S01]  /*1020*/  IABS R15, R154 ;  /* 0x0000009a000f7213 */ /* 0x000fe20000000000 */
[----:B------:R-:W-:Y:S01]  /*1030*/  USGXT.U32 UR12, UR12, 0xe ;  /* 0x0000000e0c0c789a */ /* 0x000fe20008000000 */
[----:B------:R-:W-:Y:S01]  /*1040*/  IABS R17, R239 ;  /* 0x000000ef00117213 */ /* 0x000fe20000000000 */
[----:B------:R-:W2:Y:S01]  /*1050*/  I2F.RP R5, R4 ;  /* 0x0000000400057306 */ /* 0x000ea20000209400 */
[----:B------:R-:W-:Y:S01]  /*1060*/  LEA.HI R153, R153, R238, RZ, 0x1b ;  /* 0x000000ee99997211 */ /* 0x000fe200078fd8ff */
[----:B------:R-:W-:Y:S01]  /*1070*/  USHF.R.U32.HI UR14, URZ, 0x4, UR8 ;  /* 0x000000043f0e7899 */ /* 0x000fe20008011608 */
[----:B------:R-:W-:Y:S01]  /*1080*/  CS2R R156, SRZ ;  /* 0x00000000009c7805 */ /* 0x000fe2000001ff00 */
[----:B------:R-:W-:Y:S01]  /*1090*/  UIADD3 UR8, UP0, UR12, 0x80, URZ ;  /* 0x000000800c087890 */ /* 0x000fe2000ff1e03f */
[----:B------:R-:W-:Y:S01]  /*10a0*/  IABS R73, R153 ;  /* 0x0000009900497213 */ /* 0x000fe20000000000 */
[C---:B------:R-:W-:Y:S01]  /*10b0*/  VIADD R18, R153.reuse, 0x74 ;  /* 0x0000007499127836 */ /* 0x040fe20000000000 */
[----:B------:R-:W-:Y:S01]  /*10c0*/  ULDC UR9, c[0x0][0x230] ;  /* 0x00008c0000097ab9 */ /* 0x000fe20000000800 */
[----:B-1----:R-:W1:Y:S01]  /*10d0*/  MUFU.RCP R10, R10 ;  /* 0x0000000a000a7308 */ /* 0x002e620000001000 */
[C---:B------:R-:W-:Y:S01]  /*10e0*/  VIADD R20, R153.reuse, 0x70 ;  /* 0x0000007099147836 */ /* 0x040fe20000000000 */
[----:B------:R-:W-:Y:S01]  /*10f0*/  UMOV UR5, URZ ;  /* 0x0000003f00057c82 */ /* 0x000fe20008000000 */
[C---:B------:R-:W-:Y:S01]  /*1100*/  VIADD R22, R153.reuse, 0x2c ;  /* 0x0000002c99167836 */ /* 0x040fe20000000000 */
[----:B------:R-:W-:Y:S01]  /*1110*/  ULDC.64 UR18, c[0x0][0x210] ;  /* 0x0000840000127ab9 */ /* 0x000fe20000000a00 */
[C---:B------:R-:W-:Y:S01]  /*1120*/  VIADD R24, R153.reuse, 0x10 ;  /* 0x0000001099187836 */ /* 0x040fe20000000000 */
[----:B------:R-:W-:Y:S01]  /*1130*/  IABS R19, R20 ;  /* 0x0000001400137213 */ /* 0x000fe20000000000 */
[C---:B------:R-:W-:Y:S01]  /*1140*/  VIADD R26, R153.reuse, 0xc ;  /* 0x0000000c991a7836 */ /* 0x040fe20000000000 */
[----:B--2---:R-:W2:Y:S01]  /*1150*/  MUFU.RCP R5, R5 ;  /* 0x0000000500057308 */ /* 0x004ea20000001000 */
[----:B------:R-:W-:Y:S01]  /*1160*/  IABS R51, R22 ;  /* 0x0000001600337213 */ /* 0x000fe20000000000 */
[C---:B------:R-:W-:Y:S01]  /*1170*/  VIADD R28, R153.reuse, 0x8 ;  /* 0x00000008991c7836 */ /* 0x040fe20000000000 */
[----:B------:R-:W-:Y:S01]  /*1180*/  IABS R65, R24 ;  /* 0x0000001800417213 */ /* 0x000fe20000000000 */
[----:B------:R-:W-:Y:S01]  /*1190*/  VIADD R30, R153, 0x4 ;  /* 0x00000004991e7836 */ /* 0x000fe20000000000 */
[----:B------:R-:W-:Y:S01]  /*11a0*/  IABS R67, R26 ;  /* 0x0000001a00437213 */ /* 0x000fe20000000000 */
[----:B------:R-:W-:Y:S01]  /*11b0*/  USGXT.U32 UR14, UR14, 0xe ;  /* 0x0000000e0e0e789a */ /* 0x000fe20008000000 */
[----:B------:R-:W-:Y:S01]  /*11c0*/  IABS R69, R28 ;  /* 0x0000001c00457213 */ /* 0x000fe20000000000 */
[----:B------:R-:W-:Y:S01]  /*11d0*/  UMOV UR10, 0xfffffffe ;  /* 0xfffffffe000a7882 */ /* 0x000fe20000000000 */
[----:B-1----:R-:W-:Y:S01]  /*11e0*/  VIADD R8, R10, 0xffffffe ;  /* 0x0ffffffe0a087836 */ /* 0x002fe20000000000 */
[----:B------:R-:W-:Y:S01]  /*11f0*/  IABS R71, R30 ;  /* 0x0000001e00477213 */ /* 0x000fe20000000000 */
[----:B------:R-:W-:Y:S01]  /*1200*/  UMOV UR11, 0x7fffffdf ;  /* 0x7fffffdf000b7882 */ /* 0x000fe20000000000 */
[----:B------:R-:W-:Y:S01]  /*1210*/  CS2R R158, SRZ ;  /* 0x00000000009e7805 */ /* 0x000fe2000001ff00 */
[----:B------:R1:W3:Y:S01]  /*1220*/  F2I.FTZ.U32.TRUNC.NTZ R9, R8 ;  /* 0x0000000800097305 */ /* 0x0002e2000021f000 */
[----:B------:R-:W-:-:S02]  /*1230*/  CS2R R160, SRZ ;  /* 0x0000000000a07805 */ /* 0x000fc4000001ff00 */
[----:B------:R-:W-:Y:S02]  /*1240*/  CS2R R162, SRZ ;  /* 0x0000000000a27805 */ /* 0x000fe4000001ff00 */
[----:B------:R-:W-:Y:S01]  /*1250*/  CS2R R164, SRZ ;  /* 0x0000000000a47805 */ /* 0x000fe2000001ff00 */
[----:B--2---:R-:W-:Y:S01]  /*1260*/  VIADD R6, R5, 0xffffffe ;  /* 0x0ffffffe05067836 */ /* 0x004fe20000000000 */
[----:B------:R-:W-:Y:S02]  /*1270*/  CS2R R166, SRZ ;  /* 0x0000000000a67805 */ /* 0x000fe4000001ff00 */
[----:B------:R-:W-:Y:S02]  /*1280*/  CS2R R168, SRZ ;  /* 0x0000000000a87805 */ /* 0x000fe4000001ff00 */
[----:B------:R-:W-:Y:S01]  /*1290*/  CS2R R170, SRZ ;  /* 0x0000000000aa7805 */ /* 0x000fe2000001ff00 */
[----:B------:R2:W4:Y:S01]  /*12a0*/  F2I.FTZ.U32.TRUNC.NTZ R7, R6 ;  /* 0x0000000600077305 */ /* 0x000522000021f000 */
[----:B-1----:R-:W-:Y:S01]  /*12b0*/  IMAD.MOV.U32 R8, RZ, RZ, RZ ;  /* 0x000000ffff087224 */ /* 0x002fe200078e00ff */
[----:B------:R-:W-:-:S02]  /*12c0*/  CS2R R172, SRZ ;  /* 0x0000000000ac7805 */ /* 0x000fc4000001ff00 */
[----:B------:R-:W-:Y:S02]  /*12d0*/  CS2R R174, SRZ ;  /* 0x0000000000ae7805 */ /* 0x000fe4000001ff00 */
[----:B------:R-:W-:Y:S02]  /*12e0*/  CS2R R176, SRZ ;  /* 0x0000000000b07805 */ /* 0x000fe4000001ff00 */
[----:B------:R-:W-:Y:S02]  /*12f0*/  CS2R R178, SRZ ;  /* 0x0000000000b27805 */ /* 0x000fe4000001ff00 */
[----:B------:R-:W-:Y:S01]  /*1300*/  CS2R R180, SRZ ;  /* 0x0000000000b47805 */ /* 0x000fe2000001ff00 */
[----:B---3--:R-:W-:Y:S01]  /*1310*/  IMAD.MOV R11, RZ, RZ, -R9 ;  /* 0x000000ffff0b7224 */ /* 0x008fe200078e0a09 */
[----:B------:R-:W-:Y:S01]  /*1320*/  CS2R R182, SRZ ;  /* 0x0000000000b67805 */ /* 0x000fe2000001ff00 */
[----:B--2---:R-:W-:Y:S01]  /*1330*/  IMAD.MOV.U32 R6, RZ, RZ, RZ ;  /* 0x000000ffff067224 */ /* 0x004fe200078e00ff */
[----:B------:R-:W-:Y:S01]  /*1340*/  CS2R R184, SRZ ;  /* 0x0000000000b87805 */ /* 0x000fe2000001ff00 */
[----:B------:R-:W-:Y:S01]  /*1350*/  IMAD R11, R11, R16, RZ ;  /* 0x000000100b0b7224 */ /* 0x000fe200078e02ff */
[----:B------:R-:W-:-:S02]  /*1360*/  CS2R R186, SRZ ;  /* 0x0000000000ba7805 */ /* 0x000fc4000001ff00 */
[----:B------:R-:W-:Y:S02]  /*1370*/  CS2R R188, SRZ ;  /* 0x0000000000bc7805 */ /* 0x000fe4000001ff00 */
[----:B------:R-:W-:Y:S01]  /*1380*/  CS2R R190, SRZ ;  /* 0x0000000000be7805 */ /* 0x000fe2000001ff00 */
[----:B------:R-:W-:Y:S01]  /*1390*/  IMAD.HI.U32 R9, R9, R11, R8 ;  /* 0x0000000b09097227 */ /* 0x000fe200078e0008 */
[----:B------:R-:W-:Y:S02]  /*13a0*/  CS2R R192, SRZ ;  /* 0x0000000000c07805 */ /* 0x000fe4000001ff00 */
[----:B------:R-:W-:Y:S02]  /*13b0*/  CS2R R194, SRZ ;  /* 0x0000000000c27805 */ /* 0x000fe4000001ff00 */
[----:B------:R-:W-:Y:S01]  /*13c0*/  CS2R R196, SRZ ;  /* 0x0000000000c47805 */ /* 0x000fe2000001ff00 */
[----:B----4-:R-:W-:Y:S01]  /*13d0*/  IMAD.MOV R13, RZ, RZ, -R7 ;  /* 0x000000ffff0d7224 */ /* 0x010fe200078e0a07 */
[----:B------:R-:W-:Y:S01]  /*13e0*/  CS2R R198, SRZ ;  /* 0x0000000000c67805 */ /* 0x000fe2000001ff00 */
[----:B------:R-:W-:Y:S01]  /*13f0*/  IMAD.HI.U32 R5, R9, R12, RZ ;  /* 0x0000000c09057227 */ /* 0x000fe200078e00ff */
[----:B------:R-:W-:-:S02]  /*1400*/  CS2R R200, SRZ ;  /* 0x0000000000c87805 */ /* 0x000fc4000001ff00 */
[----:B------:R-:W-:Y:S02]  /*1410*/  CS2R R202, SRZ ;  /* 0x0000000000ca7805 */ /* 0x000fe4000001ff00 */
[----:B------:R-:W-:Y:S01]  /*1420*/  CS2R R204, SRZ ;  /* 0x0000000000cc7805 */ /* 0x000fe2000001ff00 */
[----:B------:R-:W-:Y:S01]  /*1430*/  IMAD R13, R13, R4, RZ ;  /* 0x000000040d0d7224 */ /* 0x000fe200078e02ff */
[----:B------:R-:W-:Y:S01]  /*1440*/  CS2R R206, SRZ ;  /* 0x0000000000ce7805 */ /* 0x000fe2000001ff00 */
[C---:B------:R-:W-:Y:S01]  /*1450*/  IMAD.HI.U32 R8, R9.reuse, R14, RZ ;  /* 0x0000000e09087227 */ /* 0x040fe200078e00ff */
[----:B------:R-:W-:Y:S02]  /*1460*/  CS2R R208, SRZ ;  /* 0x0000000000d07805 */ /* 0x000fe4000001ff00 */
[----:B------:R-:W-:Y:S02]  /*1470*/  CS2R R210, SRZ ;  /* 0x0000000000d27805 */ /* 0x000fe4000001ff00 */
[----:B------:R-:W-:Y:S01]  /*1480*/  CS2R R212, SRZ ;  /* 0x0000000000d47805 */ /* 0x000fe2000001ff00 */
[----:B------:R-:W-:Y:S01]  /*1490*/  IMAD.HI.U32 R11, R9, R15, RZ ;  /* 0x0000000f090b7227 */ /* 0x000fe200078e00ff */
[----:B------:R-:W-:-:S02]  /*14a0*/  CS2R R214, SRZ ;  /* 0x0000000000d67805 */ /* 0x000fc4000001ff00 */
[----:B------:R-:W-:Y:S02]  /*14b0*/  CS2R R88, SRZ ;  /* 0x0000000000587805 */ /* 0x000fe4000001ff00 */
[----:B------:R-:W-:Y:S01]  /*14c0*/  CS2R R90, SRZ ;  /* 0x00000000005a7805 */ /* 0x000fe2000001ff00 */
[----:B------:R-:W-:Y:S01]  /*14d0*/  IMAD.HI.U32 R9, R9, R17, RZ ;  /* 0x0000001109097227 */ /* 0x000fe200078e00ff */
[----:B------:R-:W-:Y:S02]  /*14e0*/  CS2R R92, SRZ ;  /* 0x00000000005c7805 */ /* 0x000fe4000001ff00 */
[----:B------:R-:W-:Y:S02]  /*14f0*/  CS2R R94, SRZ ;  /* 0x00000000005e7805 */ /* 0x000fe4000001ff00 */
[----:B------:R-:W-:Y:S01]  /*1500*/  CS2R R96, SRZ ;  /* 0x0000000000607805 */ /* 0x000fe2000001ff00 */
[----:B------:R-:W-:Y:S01]  /*1510*/  IMAD.MOV R5, RZ, RZ, -R5 ;  /* 0x000000ffff057224 */ /* 0x000fe200078e0a05 */
[----:B------:R-:W-:Y:S01]  /*1520*/  CS2R R98, SRZ ;  /* 0x0000000000627805 */ /* 0x000fe2000001ff00 */
[----:B------:R-:W-:Y:S01]  /*1530*/  IMAD.HI.U32 R10, R7, R13, R6 ;  /* 0x0000000d070a7227 */ /* 0x000fe200078e0006 */
[----:B------:R-:W-:-:S02]  /*1540*/  CS2R R100, SRZ ;  /* 0x0000000000647805 */ /* 0x000fc4000001ff00 */
[----:B------:R-:W-:Y:S02]  /*1550*/  CS2R R102, SRZ ;  /* 0x0000000000667805 */ /* 0x000fe4000001ff00 */
[----:B------:R-:W-:Y:S01]  /*1560*/  CS2R R104, SRZ ;  /* 0x0000000000687805 */ /* 0x000fe2000001ff00 */
[----:B------:R-:W-:Y:S01]  /*1570*/  IMAD.MOV R7, RZ, RZ, -R8 ;  /* 0x000000ffff077224 */ /* 0x000fe200078e0a08 */
[----:B------:R-:W-:Y:S01]  /*1580*/  CS2R R106, SRZ ;  /* 0x00000000006a7805 */ /* 0x000fe2000001ff00 */
[----:B------:R-:W-:Y:S01]  /*1590*/  IMAD.MOV R6, RZ, RZ, -R11 ;  /* 0x000000ffff067224 */ /* 0x000fe200078e0a0b */
[----:B------:R-:W-:Y:S01]  /*15a0*/  CS2R R108, SRZ ;  /* 0x00000000006c7805 */ /* 0x000fe2000001ff00 */
[----:B------:R-:W-:Y:S01]  /*15b0*/  IMAD.MOV R8, RZ, RZ, -R9 ;  /* 0x000000ffff087224 */ /* 0x000fe200078e0a09 */
[----:B------:R-:W-:Y:S01]  /*15c0*/  CS2R R110, SRZ ;  /* 0x00000000006e7805 */ /* 0x000fe2000001ff00 */
[C---:B------:R-:W-:Y:S01]  /*15d0*/  IMAD R9, R16.reuse, R5, R12 ;  /* 0x0000000510097224 */ /* 0x040fe200078e020c */
[----:B------:R-:W-:Y:S01]  /*15e0*/  CS2R R112, SRZ ;  /* 0x0000000000707805 */ /* 0x000fe2000001ff00 */
[C---:B------:R-:W-:Y:S01]  /*15f0*/  IMAD R11, R16.reuse, R7, R14 ;  /* 0x00000007100b7224 */ /* 0x040fe200078e020e */
[----:B------:R-:W-:Y:S01]  /*1600*/  CS2R R114, SRZ ;  /* 0x0000000000727805 */ /* 0x000fe2000001ff00 */
[C---:B------:R-:W-:Y:S01]  /*1610*/  IMAD R12, R16.reuse, R6, R15 ;  /* 0x00000006100c7224 */ /* 0x040fe200078e020f */
[C---:B------:R-:W-:Y:S01]  /*1620*/  ISETP.GT.U32.AND P0, PT, R16.reuse, R9, PT ;  /* 0x000000091000720c */ /* 0x040fe20003f04070 */
[C---:B------:R-:W-:Y:S01]  /*1630*/  IMAD R14, R16.reuse, R8, R17 ;  /* 0x00000008100e7224 */ /* 0x040fe200078e0211 */
[C---:B------:R-:W-:Y:S01]  /*1640*/  ISETP.GT.U32.AND P1, PT, R16.reuse, R11, PT ;  /* 0x0000000b1000720c */ /* 0x040fe20003f24070 */
[C---:B------:R-:W-:Y:S01]  /*1650*/  VIADD R5, R153.reuse, 0x7c ;  /* 0x0000007c99057836 */ /* 0x040fe20000000000 */
[C---:B------:R-:W-:Y:S01]  /*1660*/  ISETP.GT.U32.AND P2, PT, R16.reuse, R12, PT ;  /* 0x0000000c1000720c */ /* 0x040fe20003f44070 */
[----:B------:R-:W-:Y:S01]  /*1670*/  VIADD R6, R153, 0x78 ;  /* 0x0000007899067836 */ /* 0x000fe20000000000 */
[----:B------:R-:W-:Y:S01]  /*1680*/  ISETP.GT.U32.AND P3, PT, R16, R14, PT ;  /* 0x0000000e1000720c */ /* 0x000fe20003f64070 */
[----:B------:R-:W-:Y:S01]  /*1690*/  IMAD.HI.U32 R8, R10, R19, RZ ;  /* 0x000000130a087227 */ /* 0x000fe200078e00ff */
[----:B------:R-:W-:-:S02]  /*16a0*/  IABS R13, R5 ;  /* 0x00000005000d7213 */ /* 0x000fc40000000000 */
[----:B------:R-:W-:Y:S02]  /*16b0*/  CS2R R116, SRZ ;  /* 0x0000000000747805 */ /* 0x000fe4000001ff00 */
[----:B------:R-:W-:Y:S01]  /*16c0*/  ISETP.GE.AND P6, PT, R5, RZ, PT ;  /* 0x000000ff0500720c */ /* 0x000fe20003fc6270 */
[----:B------:R-:W-:Y:S01]  /*16d0*/  IMAD.MOV R8, RZ, RZ, -R8 ;  /* 0x000000ffff087224 */ /* 0x000fe200078e0a08 */
[----:B------:R-:W-:Y:S01]  /*16e0*/  IABS R15, R6 ;  /* 0x00000006000f7213 */ /* 0x000fe20000000000 */
[--C-:B------:R-:W-:Y:S01]  /*16f0*/  @!P0 IMAD.IADD R9, R9, 0x1, -R16.reuse ;  /* 0x0000000109098824 */ /* 0x100fe200078e0a10 */
[----:B------:R-:W-:Y:S01]  /*1700*/  IABS R17, R18 ;  /* 0x0000001200117213 */ /* 0x000fe20000000000 */
[--C-:B------:R-:W-:Y:S01]  /*1710*/  @!P1 IMAD.IADD R11, R11, 0x1, -R16.reuse ;  /* 0x000000010b0b9824 */ /* 0x100fe200078e0a10 */
[----:B------:R-:W-:Y:S01]  /*1720*/  ISETP.GE.AND P5, PT, R6, RZ, PT ;  /* 0x000000ff0600720c */ /* 0x000fe20003fa6270 */
[--C-:B------:R-:W-:Y:S01]  /*1730*/  @!P2 IMAD.IADD R12, R12, 0x1, -R16.reuse ;  /* 0x000000010c0ca824 */ /* 0x100fe200078e0a10 */
[----:B------:R-:W-:Y:S01]  /*1740*/  ISETP.GT.U32.AND P1, PT, R16, R9, PT ;  /* 0x000000091000720c */ /* 0x000fe20003f24070 */
[----:B------:R-:W-:Y:S01]  /*1750*/  @!P3 IMAD.IADD R14, R14, 0x1, -R16 ;  /* 0x000000010e0eb824 */ /* 0x000fe200078e0a10 */
[----:B------:R-:W-:Y:S01]  /*1760*/  ISETP.GT.U32.AND P0, PT, R16, R11, PT ;  /* 0x0000000b1000720c */ /* 0x000fe20003f04070 */
[----:B------:R-:W-:Y:S01]  /*1770*/  IMAD.HI.U32 R5, R10, R13, RZ ;  /* 0x0000000d0a057227 */ /* 0x000fe200078e00ff */
[----:B------:R-:W-:-:S02]  /*1780*/  ISETP.GT.U32.AND P3, PT, R16, R12, PT ;  /* 0x0000000c1000720c */ /* 0x000fc40003f64070 */
[----:B------:R-:W-:Y:S02]  /*1790*/  CS2R R118, SRZ ;  /* 0x0000000000767805 */ /* 0x000fe4000001ff00 */
[----:B------:R-:W-:Y:S01]  /*17a0*/  ISETP.GT.U32.AND P4, PT, R16, R14, PT ;  /* 0x0000000e1000720c */ /* 0x000fe20003f84070 */
[----:B------:R-:W-:Y:S01]  /*17b0*/  IMAD.MOV R5, RZ, RZ, -R5 ;  /* 0x000000ffff057224 */ /* 0x000fe200078e0a05 */
[----:B------:R-:W-:Y:S01]  /*17c0*/  ISETP.GE.AND P2, PT, R18, RZ, PT ;  /* 0x000000ff1200720c */ /* 0x000fe20003f46270 */
[----:B------:R-:W-:Y:S01]  /*17d0*/  IMAD.HI.U32 R6, R10, R15, RZ ;  /* 0x0000000f0a067227 */ /* 0x000fe200078e00ff */
[----:B------:R-:W-:Y:S02]  /*17e0*/  CS2R R120, SRZ ;  /* 0x0000000000787805 */ /* 0x000fe4000001ff00 */
[----:B------:R-:W-:Y:S02]  /*17f0*/  CS2R R122, SRZ ;  /* 0x00000000007a7805 */ /* 0x000fe4000001ff00 */
[----:B------:R-:W-:Y:S01]  /*1800*/  CS2R R124, SRZ ;  /* 0x00000000007c7805 */ /* 0x000fe2000001ff00 */
[----:B------:R-:W-:Y:S01]  /*1810*/  IMAD R5, R4, R5, R13 ;  /* 0x0000000504057224 */ /* 0x000fe200078e020d */
[----:B------:R-:W-:Y:S01]  /*1820*/  CS2R R126, SRZ ;  /* 0x00000000007e7805 */ /* 0x000fe2000001ff00 */
[--C-:B------:R-:W-:Y:S01]  /*1830*/  @!P0 IMAD.IADD R11, R11, 0x1, -R16.reuse ;  /* 0x000000010b0b8824 */ /* 0x100fe200078e0a10 */
[----:B------:R-:W-:Y:S01]  /*1840*/  CS2R R128, SRZ ;  /* 0x0000000000807805 */ /* 0x000fe2000001ff00 */
[----:B------:R-:W-:Y:S01]  /*1850*/  @!P3 IMAD.IADD R12, R12, 0x1, -R16 ;  /* 0x000000010c0cb824 */ /* 0x000fe200078e0a10 */
[----:B------:R-:W-:Y:S01]  /*1860*/  ISETP.GE.AND P3, PT, R154, RZ, PT ;  /* 0x000000ff9a00720c */ /* 0x000fe20003f66270 */
[----:B------:R-:W-:Y:S01]  /*1870*/  IMAD.HI.U32 R7, R10, R17, RZ ;  /* 0x000000110a077227 */ /* 0x000fe200078e00ff */
[----:B------:R-:W-:-:S02]  /*1880*/  ISETP.GT.U32.AND P0, PT, R4, R5, PT ;  /* 0x000000050400720c */ /* 0x000fc40003f04070 */
[----:B------:R-:W-:Y:S02]  /*1890*/  CS2R R130, SRZ ;  /* 0x0000000000827805 */ /* 0x000fe4000001ff00 */
[----:B------:R-:W-:Y:S01]  /*18a0*/  CS2R R132, SRZ ;  /* 0x0000000000847805 */ /* 0x000fe2000001ff00 */
[----:B------:R-:W-:Y:S01]  /*18b0*/  @!P1 IMAD.IADD R9, R9, 0x1, -R16 ;  /* 0x0000000109099824 */ /* 0x000fe200078e0a10 */
[----:B------:R-:W-:Y:S01]  /*18c0*/  ISETP.GE.AND P1, PT, R252, RZ, PT ;  /* 0x000000fffc00720c */ /* 0x000fe20003f26270 */
        /* <DEDUP_REMOVED lines=8> */
[----:B------:R-:W-:Y:S01]  /*1950*/  @!P3 IMAD.MOV R12, RZ, RZ, -R12 ;  /* 0x000000ffff0cb224 */ /* 0x000fe200078e0a0c */
[----:B------:R-:W-:Y:S01]  /*1960*/  CS2R R142, SRZ ;  /* 0x00000000008e7805 */ /* 0x000fe2000001ff00 */
[----:B------:R-:W-:Y:S01]  /*1970*/  @!P0 IMAD.IADD R5, R5, 0x1, -R4 ;  /* 0x0000000105058824 */ /* 0x000fe200078e0a04 */
[----:B------:R-:W-:Y:S01]  /*1980*/  ISETP.GT.U32.AND P3, PT, R4, R15, PT ;  /* 0x0000000f0400720c */ /* 0x000fe20003f64070 */
[----:B------:R-:W-:Y:S01]  /*1990*/  @!P4 IMAD.IADD R14, R14, 0x1, -R16 ;  /* 0x000000010e0ec824 */ /* 0x000fe200078e0a10 */
[----:B------:R-:W-:Y:S01]  /*19a0*/  ISETP.GE.AND P4, PT, R155, RZ, PT ;  /* 0x000000ff9b00720c */ /* 0x000fe20003f86270 */
[----:B------:R-:W-:Y:S01]  /*19b0*/  VIADD R16, R153, 0x6c ;  /* 0x0000006c99107836 */ /* 0x000fe20000000000 */
[C---:B------:R-:W-:Y:S01]  /*19c0*/  ISETP.GT.U32.AND P0, PT, R4.reuse, R5, PT ;  /* 0x000000050400720c */ /* 0x040fe20003f04070 */
[----:B------:R-:W-:Y:S01]  /*19d0*/  @!P1 IMAD.MOV R9, RZ, RZ, -R9 ;  /* 0x000000ffff099224 */ /* 0x000fe200078e0a09 */
[----:B------:R-:W-:Y:S01]  /*19e0*/  ISETP.GE.AND P1, PT, R239, RZ, PT ;  /* 0x000000ffef00720c */ /* 0x000fe20003f26270 */
[----:B------:R-:W-:Y:S01]  /*19f0*/  IMAD R17, R4, R8, R19 ;  /* 0x0000000804117224 */ /* 0x000fe200078e0213 */
[----:B------:R-:W-:Y:S01]  /*1a00*/  IABS R19, R16 ;  /* 0x0000001000137213 */ /* 0x000fe20000000000 */
[----:B------:R-:W-:Y:S01]  /*1a10*/  VIADD R18, R153, 0x68 ;  /* 0x0000006899127836 */ /* 0x000fe20000000000 */
[----:B------:R-:W-:-:S02]  /*1a20*/  CS2R R154, SRZ ;  /* 0x00000000009a7805 */ /* 0x000fc4000001ff00 */
[----:B------:R-:W-:Y:S02]  /*1a30*/  CS2R R144, SRZ ;  /* 0x0000000000907805 */ /* 0x000fe4000001ff00 */
[----:B------:R-:W-:Y:S01]  /*1a40*/  CS2R R146, SRZ ;  /* 0x0000000000927805 */ /* 0x000fe2000001ff00 */
[----:B------:R-:W-:Y:S01]  /*1a50*/  IMAD.HI.U32 R6, R10, R19, RZ ;  /* 0x000000130a067227 */ /* 0x000fe200078e00ff */
[----:B------:R-:W-:Y:S02]  /*1a60*/  IABS R21, R18 ;  /* 0x0000001200157213 */ /* 0x000fe40000000000 */
[----:B------:R-:W-:Y:S02]  /*1a70*/  CS2R R148, SRZ ;  /* 0x0000000000947805 */ /* 0x000fe4000001ff00 */
[----:B------:R-:W-:Y:S01]  /*1a80*/  CS2R R150, SRZ ;  /* 0x0000000000967805 */ /* 0x000fe2000001ff00 */
[----:B------:R-:W-:Y:S01]  /*1a90*/  @!P3 IMAD.IADD R15, R15, 0x1, -R4 ;  /* 0x000000010f0fb824 */ /* 0x000fe200078e0a04 */
[----:B------:R-:W-:Y:S01]  /*1aa0*/  CS2R R74, SRZ ;  /* 0x00000000004a7805 */ /* 0x000fe2000001ff00 */
[----:B------:R-:W-:Y:S01]  /*1ab0*/  IMAD.MOV R7, RZ, RZ, -R6 ;  /* 0x000000ffff077224 */ /* 0x000fe200078e0a06 */
[----:B------:R-:W-:Y:S01]  /*1ac0*/  LOP3.LUT R6, RZ, R2, RZ, 0x33, !PT ;  /* 0x00000002ff067212 */ /* 0x000fe200078e33ff */
[----:B------:R-:W-:Y:S01]  /*1ad0*/  @!P1 IMAD.MOV R14, RZ, RZ, -R14 ;  /* 0x000000ffff0e9224 */ /* 0x000fe200078e0a0e */
[----:B------:R-:W-:Y:S01]  /*1ae0*/  ISETP.NE.AND P1, PT, R2, RZ, PT ;  /* 0x000000ff0200720c */ /* 0x000fe20003f25270 */
[----:B------:R-:W-:Y:S01]  /*1af0*/  @!P0 IMAD.IADD R5, R5, 0x1, -R4 ;  /* 0x0000000105058824 */ /* 0x000fe200078e0a04 */
[----:B------:R-:W-:Y:S01]  /*1b00*/  ISETP.GT.U32.AND P0, PT, R4, R15, PT ;  /* 0x0000000f0400720c */ /* 0x000fe20003f04070 */
[----:B------:R-:W-:Y:S01]  /*1b10*/  IMAD.HI.U32 R2, R10, R21, RZ ;  /* 0x000000150a027227 */ /* 0x000fe200078e00ff */
[----:B------:R-:W-:-:S02]  /*1b20*/  SEL R9, R6, R9, !P1 ;  /* 0x0000000906097207 */ /* 0x000fc40004800000 */
[----:B------:R-:W-:Y:S02]  /*1b30*/  CS2R R76, SRZ ;  /* 0x00000000004c7805 */ /* 0x000fe4000001ff00 */
[----:B------:R-:W-:Y:S01]  /*1b40*/  CS2R R78, SRZ ;  /* 0x00000000004e7805 */ /* 0x000fe2000001ff00 */
[----:B------:R-:W-:Y:S01]  /*1b50*/  @!P4 IMAD.MOV R11, RZ, RZ, -R11 ;  /* 0x000000ffff0bc224 */ /* 0x000fe200078e0a0b */
[C---:B------:R-:W-:Y:S01]  /*1b60*/  ISETP.GT.U32.AND P4, PT, R4.reuse, R13, PT ;  /* 0x0000000d0400720c */ /* 0x040fe20003f84070 */
[----:B------:R-:W-:Y:S01]  /*1b70*/  IMAD.MOV R2, RZ, RZ, -R2 ;  /* 0x000000ffff027224 */ /* 0x000fe200078e0a02 */
[----:B------:R-:W-:Y:S01]  /*1b80*/  CS2R R80, SRZ ;  /* 0x0000000000507805 */ /* 0x000fe2000001ff00 */
[----:B------:R-:W-:Y:S01]  /*1b90*/  IMAD R19, R4, R7, R19 ;  /* 0x0000000704137224 */ /* 0x000fe200078e0213 */
[C---:B------:R-:W-:Y:S01]  /*1ba0*/  SEL R8, R6.reuse, R11, !P1 ;  /* 0x0000000b06087207 */ /* 0x040fe20004800000 */
[----:B------:R-:W-:Y:S01]  /*1bb0*/  IMAD.MOV.U32 R11, RZ, RZ, R5 ;  /* 0x000000ffff0b7224 */ /* 0x000fe200078e0005 */
[----:B------:R-:W-:Y:S01]  /*1bc0*/  SEL R7, R6, R12, !P1 ;  /* 0x0000000c06077207 */ /* 0x000fe20004800000 */
[----:B------:R-:W-:Y:S01]  /*1bd0*/  IMAD R5, R4, R2, R21 ;  /* 0x0000000204057224 */ /* 0x000fe200078e0215 */
[----:B------:R-:W-:Y:S01]  /*1be0*/  SEL R6, R6, R14, !P1 ;  /* 0x0000000e06067207 */ /* 0x000fe20004800000 */
[--C-:B------:R-:W-:Y:S01]  /*1bf0*/  @!P0 IMAD.IADD R15, R15, 0x1, -R4.reuse ;  /* 0x000000010f0f8824 */ /* 0x100fe200078e0a04 */
[----:B------:R-:W-:Y:S01]  /*1c00*/  ISETP.GE.AND P1, PT, R20, RZ, PT ;  /* 0x000000ff1400720c */ /* 0x000fe20003f26270 */
[----:B------:R-:W-:Y:S01]  /*1c10*/  VIADD R12, R153, 0x64 ;  /* 0x00000064990c7836 */ /* 0x000fe20000000000 */
[C---:B------:R-:W-:Y:S01]  /*1c20*/  ISETP.GT.U32.AND P0, PT, R4.reuse, R5, PT ;  /* 0x000000050400720c */ /* 0x040fe20003f04070 */
[----:B------:R-:W-:Y:S01]  /*1c30*/  @!P4 IMAD.IADD R13, R13, 0x1, -R4 ;  /* 0x000000010d0dc824 */ /* 0x000fe200078e0a04 */
[C---:B------:R-:W-:Y:S01]  /*1c40*/  ISETP.GT.U32.AND P4, PT, R4.reuse, R17, PT ;  /* 0x000000110400720c */ /* 0x040fe20003f84070 */
[----:B------:R-:W-:Y:S01]  /*1c50*/  @!P6 IMAD.MOV R11, RZ, RZ, -R11 ;  /* 0x000000ffff0be224 */ /* 0x000fe200078e0a0b */
[----:B------:R-:W-:Y:S01]  /*1c60*/  IABS R23, R12 ;  /* 0x0000000c00177213 */ /* 0x000fe20000000000 */
[----:B------:R-:W-:Y:S01]  /*1c70*/  VIADD R14, R153, 0x60 ;  /* 0x00000060990e7836 */ /* 0x000fe20000000000 */
[C---:B------:R-:W-:Y:S01]  /*1c80*/  ISETP.GT.U32.AND P6, PT, R4.reuse, R19, PT ;  /* 0x000000130400720c */ /* 0x040fe20003fc4070 */
[----:B------:R-:W-:Y:S01]  /*1c90*/  @!P2 IMAD.MOV R15, RZ, RZ, -R15 ;  /* 0x000000ffff0fa224 */ /* 0x000fe200078e0a0f */
[----:B------:R-:W-:Y:S01]  /*1ca0*/  ISETP.GT.U32.AND P3, PT, R4, R13, PT ;  /* 0x0000000d0400720c */ /* 0x000fe20003f64070 */
[----:B------:R-:W-:Y:S01]  /*1cb0*/  IMAD.HI.U32 R2, R10, R23, RZ ;  /* 0x000000170a027227 */ /* 0x000fe200078e00ff */
[----:B------:R-:W-:-:S02]  /*1cc0*/  IABS R25, R14 ;  /* 0x0000000e00197213 */ /* 0x000fc40000000000 */
[----:B------:R-:W-:Y:S02]  /*1cd0*/  CS2R R82, SRZ ;  /* 0x0000000000527805 */ /* 0x000fe4000001ff00 */
[----:B------:R-:W-:Y:S01]  /*1ce0*/  ISETP.GE.AND P2, PT, R12, RZ, PT ;  /* 0x000000ff0c00720c */ /* 0x000fe20003f46270 */
[----:B------:R-:W-:Y:S01]  /*1cf0*/  @!P0 IMAD.IADD R5, R5, 0x1, -R4 ;  /* 0x0000000105058824 */ /* 0x000fe200078e0a04 */
[----:B------:R-:W-:Y:S01]  /*1d00*/  CS2R R84, SRZ ;  /* 0x0000000000547805 */ /* 0x000fe2000001ff00 */
[----:B------:R-:W-:Y:S01]  /*1d10*/  IMAD.MOV R2, RZ, RZ, -R2 ;  /* 0x000000ffff027224 */ /* 0x000fe200078e0a02 */
[----:B------:R-:W-:Y:S01]  /*1d20*/  CS2R R86, SRZ ;  /* 0x0000000000567805 */ /* 0x000fe2000001ff00 */
[----:B------:R-:W-:Y:S01]  /*1d30*/  @!P4 IMAD.IADD R17, R17, 0x1, -R4 ;  /* 0x000000011111c824 */ /* 0x000fe200078e0a04 */
[C---:B------:R-:W-:Y:S01]  /*1d40*/  ISETP.GT.U32.AND P0, PT, R4.reuse, R5, PT ;  /* 0x000000050400720c */ /* 0x040fe20003f04070 */
[----:B------:R-:W-:Y:S01]  /*1d50*/  IMAD R23, R4, R2, R23 ;  /* 0x0000000204177224 */ /* 0x000fe200078e0217 */
[----:B------:R-:W-:Y:S01]  /*1d60*/  ISETP.GE.AND P4, PT, R18, RZ, PT ;  /* 0x000000ff1200720c */ /* 0x000fe20003f86270 */
[----:B------:R-:W-:Y:S01]  /*1d70*/  IMAD.HI.U32 R2, R10, R25, RZ ;  /* 0x000000190a027227 */ /* 0x000fe200078e00ff */
[----:B------:R-:W-:-:S02]  /*1d80*/  UMOV UR15, URZ ;  /* 0x0000003f000f7c82 */ /* 0x000fc40008000000 */
[----:B------:R-:W-:Y:S01]  /*1d90*/  UIADD3.64 UR10, UR14, -UR10, URZ ;  /* 0x8000000a0e0a7297 */ /* 0x000fe2000fffe03f */
[----:B------:R-:W-:Y:S02]  /*1da0*/  @!P6 IMAD.IADD R19, R19, 0x1, -R4 ;  /* 0x000000011313e824 */ /* 0x000fe400078e0a04 */
[----:B------:R-:W-:Y:S02]  /*1db0*/  IMAD.MOV R2, RZ, RZ, -R2 ;  /* 0x000000ffff027224 */ /* 0x000fe400078e0a02 */
[--C-:B------:R-:W-:Y:S01]  /*1dc0*/  @!P3 IMAD.IADD R13, R13, 0x1, -R4.reuse ;  /* 0x000000010d0db824 */ /* 0x100fe200078e0a04 */
[C---:B------:R-:W-:Y:S01]  /*1dd0*/  ISETP.GT.U32.AND P6, PT, R4.reuse, R19, PT ;  /* 0x000000130400720c */ /* 0x040fe20003fc4070 */
[----:B------:R-:W-:Y:S01]  /*1de0*/  IMAD R25, R4, R2, R25 ;  /* 0x0000000204197224 */ /* 0x000fe200078e0219 */
[----:B------:R-:W-:Y:S01]  /*1df0*/  ISETP.GE.AND P3, PT, R16, RZ, PT ;  /* 0x000000ff1000720c */ /* 0x000fe20003f66270 */
[----:B------:R-:W-:Y:S01]  /*1e00*/  @!P5 IMAD.MOV R13, RZ, RZ, -R13 ;  /* 0x000000ffff0dd224 */ /* 0x000fe200078e0a0d */
[C---:B------:R-:W-:Y:S01]  /*1e10*/  ISETP.GT.U32.AND P5, PT, R4.reuse, R17, PT ;  /* 0x000000110400720c */ /* 0x040fe20003fa4070 */
[----:B------:R-:W-:Y:S01]  /*1e20*/  @!P0 IMAD.IADD R5, R5, 0x1, -R4 ;  /* 0x0000000105058824 */ /* 0x000fe200078e0a04 */
[----:B------:R-:W-:Y:S01]  /*1e30*/  ISETP.GT.U32.AND P0, PT, R4, R25, PT ;  /* 0x000000190400720c */ /* 0x000fe20003f04070 */
[----:B------:R-:W-:-:S02]  /*1e40*/  VIADD R16, R153, 0x5c ;  /* 0x0000005c99107836 */ /* 0x000fc40000000000 */
[----:B------:R-:W-:Y:S02]  /*1e50*/  VIADD R18, R153, 0x54 ;  /* 0x0000005499127836 */ /* 0x000fe40000000000 */
[----:B------:R-:W-:Y:S01]  /*1e60*/  IMAD.MOV.U32 R21, RZ, RZ, R5 ;  /* 0x000000ffff157224 */ /* 0x000fe200078e0005 */
[----:B------:R-:W-:Y:S01]  /*1e70*/  IABS R27, R16 ;  /* 0x00000010001b7213 */ /* 0x000fe20000000000 */
[----:B------:R-:W-:Y:S01]  /*1e80*/  @!P6 IMAD.IADD R19, R19, 0x1, -R4 ;  /* 0x000000011313e824 */ /* 0x000fe200078e0a04 */
[----:B------:R-:W-:Y:S01]  /*1e90*/  ISETP.GE.AND P6, PT, R14, RZ, PT ;  /* 0x000000ff0e00720c */ /* 0x000fe20003fc6270 */
[----:B------:R-:W-:Y:S01]  /*1ea0*/  VIADD R14, R153, 0x58 ;  /* 0x00000058990e7836 */ /* 0x000fe20000000000 */
[----:B------:R-:W-:Y:S01]  /*1eb0*/  IABS R31, R18 ;  /* 0x00000012001f7213 */ /* 0x000fe20000000000 */
[----:B------:R-:W-:-:S03]  /*1ec0*/  IMAD.HI.U32 R2, R10, R27, RZ ;  /* 0x0000001b0a027227 */ /* 0x000fc600078e00ff */
[----:B------:R-:W-:Y:S01]  /*1ed0*/  IABS R29, R14 ;  /* 0x0000000e001d7213 */ /* 0x000fe20000000000 */
[--C-:B------:R-:W-:Y:S01]  /*1ee0*/  @!P5 IMAD.IADD R17, R17, 0x1, -R4.reuse ;  /* 0x000000011111d824 */ /* 0x100fe200078e0a04 */
[----:B------:R-:W-:Y:S01]  /*1ef0*/  ISETP.GT.U32.AND P5, PT, R4, R23, PT ;  /* 0x000000170400720c */ /* 0x000fe20003fa4070 */
[----:B------:R-:W-:Y:S02]  /*1f00*/  @!P0 IMAD.IADD R25, R25, 0x1, -R4 ;  /* 0x0000000119198824 */ /* 0x000fe400078e0a04 */
[----:B------:R-:W-:Y:S02]  /*1f10*/  IMAD.MOV R2, RZ, RZ, -R2 ;  /* 0x000000ffff027224 */ /* 0x000fe400078e0a02 */
[----:B------:R-:W-:Y:S01]  /*1f20*/  IMAD.HI.U32 R12, R10, R31, RZ ;  /* 0x0000001f0a0c7227 */ /* 0x000fe200078e00ff */
[----:B------:R-:W-:-:S03]  /*1f30*/  ISETP.GT.U32.AND P0, PT, R4, R25, PT ;  /* 0x000000190400720c */ /* 0x000fc60003f04070 */
[----:B------:R-:W-:Y:S02]  /*1f40*/  IMAD R27, R4, R2, R27 ;  /* 0x00000002041b7224 */ /* 0x000fe400078e021b */
[----:B------:R-:W-:-:S04]  /*1f50*/  IMAD.HI.U32 R2, R10, R29, RZ ;  /* 0x0000001d0a027227 */ /* 0x000fc800078e00ff */
[----:B------:R-:W-:Y:S02]  /*1f60*/  IMAD.MOV R2, RZ, RZ, -R2 ;  /* 0x000000ffff027224 */ /* 0x000fe400078e0a02 */
[--C-:B------:R-:W-:Y:S02]  /*1f70*/  @!P5 IMAD.IADD R23, R23, 0x1, -R4.reuse ;  /* 0x000000011717d824 */ /* 0x100fe400078e0a04 */
[C---:B------:R-:W-:Y:S02]  /*1f80*/  IMAD R5, R4.reuse, R2, R29 ;  /* 0x0000000204057224 */ /* 0x040fe400078e021d */
[----:B------:R-:W-:Y:S01]  /*1f90*/  @!P0 IMAD.IADD R25, R25, 0x1, -R4 ;  /* 0x0000000119198824 */ /* 0x000fe200078e0a04 */
[C---:B------:R-:W-:Y:S01]  /*1fa0*/  ISETP.GT.U32.AND P5, PT, R4.reuse, R23, PT ;  /* 0x000000170400720c */ /* 0x040fe20003fa4070 */
[----:B------:R-:W-:Y:S01]  /*1fb0*/  @!P3 IMAD.MOV R19, RZ, RZ, -R19 ;  /* 0x000000ffff13b224 */ /* 0x000fe200078e0a13 */
[C---:B------:R-:W-:Y:S01]  /*1fc0*/  ISETP.GT.U32.AND P0, PT, R4.reuse, R5, PT ;  /* 0x000000050400720c */ /* 0x040fe20003f04070 */
[----:B------:R-:W-:Y:S01]  /*1fd0*/  IMAD.MOV R12, RZ, RZ, -R12 ;  /* 0x000000ffff0c7224 */ /* 0x000fe200078e0a0c */
[----:B------:R-:W-:Y:S01]  /*1fe0*/  ISETP.GT.U32.AND P3, PT, R4, R27, PT ;  /* 0x0000001b0400720c */ /* 0x000fe20003f64070 */
[----:B------:R-:W-:Y:S01]  /*1ff0*/  @!P4 IMAD.MOV R21, RZ, RZ, -R21 ;  /* 0x000000ffff15c224 */ /* 0x000fe200078e0a15 */
[----:B------:R-:W-:Y:S01]  /*2000*/  ISETP.GE.AND P4, PT, R14, RZ, PT ;  /* 0x000000ff0e00720c */ /* 0x000fe20003f86270 */
[----:B------:R-:W-:-:S02]  /*2010*/  IMAD R31, R4, R12, R31 ;  /* 0x0000000c041f7224 */ /* 0x000fc400078e021f */
[C---:B------:R-:W-:Y:S02]  /*2020*/  VIADD R14, R153.reuse, 0x50 ;  /* 0x00000050990e7836 */ /* 0x040fe40000000000 */
[----:B------:R-:W-:Y:S02]  /*2030*/  VIADD R12, R153, 0x4c ;  /* 0x0000004c990c7836 */ /* 0x000fe40000000000 */
[--C-:B------:R-:W-:Y:S01]  /*2040*/  @!P5 IMAD.IADD R23, R23, 0x1, -R4.reuse ;  /* 0x000000011717d824 */ /* 0x100fe200078e0a04 */
[----:B------:R-:W-:Y:S01]  /*2050*/  IABS R33, R14 ;  /* 0x0000000e00217213 */ /* 0x000fe20000000000 */
[--C-:B------:R-:W-:Y:S01]  /*2060*/  @!P0 IMAD.IADD R5, R5, 0x1, -R4.reuse ;  /* 0x0000000105058824 */ /* 0x100fe200078e0a04 */
[----:B------:R-:W-:Y:S01]  /*2070*/  IABS R35, R12 ;  /* 0x0000000c00237213 */ /* 0x000fe20000000000 */
[----:B------:R-:W-:Y:S01]  /*2080*/  @!P2 IMAD.MOV R23, RZ, RZ, -R23 ;  /* 0x000000ffff17a224 */ /* 0x000fe200078e0a17 */
[C---:B------:R-:W-:Y:S01]  /*2090*/  ISETP.GT.U32.AND P2, PT, R4.reuse, R31, PT ;  /* 0x0000001f0400720c */ /* 0x040fe20003f44070 */
[----:B------:R-:W-:Y:S01]  /*20a0*/  @!P3 IMAD.IADD R27, R27, 0x1, -R4 ;  /* 0x000000011b1bb824 */ /* 0x000fe200078e0a04 */
[----:B------:R-:W-:Y:S01]  /*20b0*/  ISETP.GT.U32.AND P0, PT, R4, R5, PT ;  /* 0x000000050400720c */ /* 0x000fe20003f04070 */
[----:B------:R-:W-:Y:S01]  /*20c0*/  IMAD.HI.U32 R2, R10, R33, RZ ;  /* 0x000000210a027227 */ /* 0x000fe200078e00ff */
[----:B------:R-:W-:-:S02]  /*20d0*/  ISETP.GE.AND P5, PT, R18, RZ, PT ;  /* 0x000000ff1200720c */ /* 0x000fc40003fa6270 */
[----:B------:R-:W-:Y:S01]  /*20e0*/  ISETP.GT.U32.AND P3, PT, R4, R27, PT ;  /* 0x0000001b0400720c */ /* 0x000fe20003f64070 */
[----:B------:R-:W-:Y:S01]  /*20f0*/  @!P6 IMAD.MOV R25, RZ, RZ, -R25 ;  /* 0x000000ffff19e224 */ /* 0x000fe200078e0a19 */
[----:B------:R-:W-:Y:S01]  /*2100*/  ISETP.GE.AND P6, PT, R14, RZ, PT ;  /* 0x000000ff0e00720c */ /* 0x000fe20003fc6270 */
[----:B------:R-:W-:Y:S02]  /*2110*/  IMAD.MOV R14, RZ, RZ, -R2 ;  /* 0x000000ffff0e7224 */ /* 0x000fe400078e0a02 */
[----:B------:R-:W-:Y:S01]  /*2120*/  @!P1 IMAD.MOV R17, RZ, RZ, -R17 ;  /* 0x000000ffff119224 */ /* 0x000fe200078e0a11 */
[----:B------:R-:W-:Y:S01]  /*2130*/  ISETP.GE.AND P1, PT, R16, RZ, PT ;  /* 0x000000ff1000720c */ /* 0x000fe20003f26270 */
[----:B------:R-:W-:-:S04]  /*2140*/  IMAD.HI.U32 R2, R10, R35, RZ ;  /* 0x000000230a027227 */ /* 0x000fc800078e00ff */
[----:B------:R-:W-:Y:S02]  /*2150*/  VIADD R16, R153, 0x48 ;  /* 0x0000004899107836 */ /* 0x000fe40000000000 */
[----:B------:R-:W-:Y:S02]  /*2160*/  @!P2 IMAD.IADD R31, R31, 0x1, -R4 ;  /* 0x000000011f1fa824 */ /* 0x000fe400078e0a04 */
[----:B------:R-:W-:Y:S01]  /*2170*/  IMAD.MOV R2, RZ, RZ, -R2 ;  /* 0x000000ffff027224 */ /* 0x000fe200078e0a02 */
[----:B------:R-:W-:Y:S01]  /*2180*/  IABS R37, R16 ;  /* 0x0000001000257213 */ /* 0x000fe20000000000 */
[----:B------:R-:W-:Y:S01]  /*2190*/  @!P0 IMAD.IADD R5, R5, 0x1, -R4 ;  /* 0x0000000105058824 */ /* 0x000fe200078e0a04 */
[C---:B------:R-:W-:Y:S01]  /*21a0*/  ISETP.GT.U32.AND P2, PT, R4.reuse, R31, PT ;  /* 0x0000001f0400720c */ /* 0x040fe20003f44070 */
[----:B------:R-:W-:Y:S02]  /*21b0*/  IMAD R35, R4, R2, R35 ;  /* 0x0000000204237224 */ /* 0x000fe400078e0223 */
[----:B------:R-:W-:-:S02]  /*21c0*/  IMAD.MOV.U32 R29, RZ, RZ, R5 ;  /* 0x000000ffff1d7224 */ /* 0x000fc400078e0005 */
[----:B------:R-:W-:Y:S01]  /*21d0*/  @!P3 IMAD.IADD R27, R27, 0x1, -R4 ;  /* 0x000000011b1bb824 */ /* 0x000fe200078e0a04 */
[----:B------:R-:W-:Y:S01]  /*21e0*/  ISETP.GE.AND P3, PT, R12, RZ, PT ;  /* 0x000000ff0c00720c */ /* 0x000fe20003f66270 */
[----:B------:R-:W-:-:S04]  /*21f0*/  IMAD.HI.U32 R12, R10, R37, RZ ;  /* 0x000000250a0c7227 */ /* 0x000fc800078e00ff */
[----:B------:R-:W-:Y:S01]  /*2200*/  @!P4 IMAD.MOV R29, RZ, RZ, -R29 ;  /* 0x000000ffff1dc224 */ /* 0x000fe200078e0a1d */
[C---:B------:R-:W-:Y:S01]  /*2210*/  ISETP.GT.U32.AND P4, PT, R4.reuse, R35, PT ;  /* 0x000000230400720c */ /* 0x040fe20003f84070 */
[----:B------:R-:W-:Y:S02]  /*2220*/  IMAD.MOV R12, RZ, RZ, -R12 ;  /* 0x000000ffff0c7224 */ /* 0x000fe400078e0a0c */
[--C-:B------:R-:W-:Y:S02]  /*2230*/  @!P2 IMAD.IADD R31, R31, 0x1, -R4.reuse ;  /* 0x000000011f1fa824 */ /* 0x100fe400078e0a04 */
[----:B------:R-:W-:Y:S02]  /*2240*/  IMAD R37, R4, R12, R37 ;  /* 0x0000000c04257224 */ /* 0x000fe400078e0225 */
[C---:B------:R-:W-:Y:S02]  /*2250*/  VIADD R2, R153.reuse, 0x44 ;  /* 0x0000004499027836 */ /* 0x040fe40000000000 */
[----:B------:R-:W-:Y:S01]  /*2260*/  @!P1 IMAD.MOV R27, RZ, RZ, -R27 ;  /* 0x000000ffff1b9224 */ /* 0x000fe200078e0a1b */
[----:B------:R-:W-:Y:S01]  /*2270*/  ISETP.GE.AND P1, PT, R16, RZ, PT ;  /* 0x000000ff1000720c */ /* 0x000fe20003f26270 */
[C---:B------:R-:W-:Y:S01]  /*2280*/  IMAD R33, R4.reuse, R14, R33 ;  /* 0x0000000e04217224 */ /* 0x040fe200078e0221 */
[----:B------:R-:W-:Y:S01]  /*2290*/  IABS R39, R2 ;  /* 0x0000000200277213 */ /* 0x000fe20000000000 */
[----:B------:R-:W-:Y:S01]  /*22a0*/  @!P5 IMAD.MOV R31, RZ, RZ, -R31 ;  /* 0x000000ffff1fd224 */ /* 0x000fe200078e0a1f */
[C---:B------:R-:W-:Y:S01]  /*22b0*/  ISETP.GT.U32.AND P5, PT, R4.reuse, R37, PT ;  /* 0x000000250400720c */ /* 0x040fe20003fa4070 */
[----:B------:R-:W-:Y:S01]  /*22c0*/  VIADD R16, R153, 0x40 ;  /* 0x0000004099107836 */ /* 0x000fe20000000000 */
[----:B------:R-:W-:Y:S01]  /*22d0*/  ISETP.GT.U32.AND P0, PT, R4, R33, PT ;  /* 0x000000210400720c */ /* 0x000fe20003f04070 */
[----:B------:R-:W-:Y:S01]  /*22e0*/  @!P4 IMAD.IADD R35, R35, 0x1, -R4 ;  /* 0x000000012323c824 */ /* 0x000fe200078e0a04 */
[----:B------:R-:W-:Y:S01]  /*22f0*/  ISETP.GE.AND P2, PT, R2, RZ, PT ;  /* 0x000000ff0200720c */ /* 0x000fe20003f46270 */
[----:B------:R-:W-:Y:S01]  /*2300*/  IMAD.HI.U32 R2, R10, R39, RZ ;  /* 0x000000270a027227 */ /* 0x000fe200078e00ff */
[----:B------:R-:W-:-:S02]  /*2310*/  IABS R41, R16 ;  /* 0x0000001000297213 */ /* 0x000fc40000000000 */
[----:B------:R-:W-:Y:S01]  /*2320*/  ISETP.GT.U32.AND P4, PT, R4, R35, PT ;  /* 0x000000230400720c */ /* 0x000fe20003f84070 */
[----:B------:R-:W-:Y:S02]  /*2330*/  VIADD R18, R153, 0x3c ;  /* 0x0000003c99127836 */ /* 0x000fe40000000000 */
[----:B------:R-:W-:-:S03]  /*2340*/  IMAD.HI.U32 R5, R10, R41, RZ ;  /* 0x000000290a057227 */ /* 0x000fc600078e00ff */
[----:B------:R-:W-:Y:S01]  /*2350*/  IABS R43, R18 ;  /* 0x00000012002b7213 */ /* 0x000fe20000000000 */
[----:B------:R-:W-:Y:S02]  /*2360*/  IMAD.MOV R12, RZ, RZ, -R2 ;  /* 0x000000ffff0c7224 */ /* 0x000fe400078e0a02 */
[--C-:B------:R-:W-:Y:S02]  /*2370*/  @!P5 IMAD.IADD R37, R37, 0x1, -R4.reuse ;  /* 0x000000012525d824 */ /* 0x100fe400078e0a04 */
[----:B------:R-:W-:Y:S02]  /*2380*/  IMAD.MOV R14, RZ, RZ, -R5 ;  /* 0x000000ffff0e7224 */ /* 0x000fe400078e0a05 */
[C---:B------:R-:W-:Y:S01]  /*2390*/  IMAD R5, R4.reuse, R12, R39 ;  /* 0x0000000c04057224 */ /* 0x040fe200078e0227 */
[----:B------:R-:W-:Y:S01]  /*23a0*/  ISETP.GT.U32.AND P5, PT, R4, R37, PT ;  /* 0x000000250400720c */ /* 0x000fe20003fa4070 */
[----:B------:R-:W-:Y:S02]  /*23b0*/  @!P0 IMAD.IADD R33, R33, 0x1, -R4 ;  /* 0x0000000121218824 */ /* 0x000fe400078e0a04 */
[----:B------:R-:W-:-:S03]  /*23c0*/  IMAD.HI.U32 R2, R10, R43, RZ ;  /* 0x0000002b0a027227 */ /* 0x000fc600078e00ff */
[C---:B------:R-:W-:Y:S01]  /*23d0*/  ISETP.GT.U32.AND P0, PT, R4.reuse, R33, PT ;  /* 0x000000210400720c */ /* 0x040fe20003f04070 */
[----:B------:R-:W-:Y:S01]  /*23e0*/  @!P4 IMAD.IADD R35, R35, 0x1, -R4 ;  /* 0x000000012323c824 */ /* 0x000fe200078e0a04 */
[C---:B------:R-:W-:Y:S01]  /*23f0*/  ISETP.GT.U32.AND P4, PT, R4.reuse, R5, PT ;  /* 0x000000050400720c */ /* 0x040fe20003f84070 */
[----:B------:R-:W-:Y:S02]  /*2400*/  IMAD.MOV R2, RZ, RZ, -R2 ;  /* 0x000000ffff027224 */ /* 0x000fe400078e0a02 */
[----:B------:R-:W-:Y:S02]  /*2410*/  VIADD R20, R153, 0x38 ;  /* 0x0000003899147836 */ /* 0x000fe40000000000 */
[C---:B------:R-:W-:Y:S02]  /*2420*/  IMAD R43, R4.reuse, R2, R43 ;  /* 0x00000002042b7224 */ /* 0x040fe400078e022b */
[--C-:B------:R-:W-:Y:S01]  /*2430*/  @!P5 IMAD.IADD R37, R37, 0x1, -R4.reuse ;  /* 0x000000012525d824 */ /* 0x100fe200078e0a04 */
[----:B------:R-:W-:Y:S01]  /*2440*/  IABS R45, R20 ;  /* 0x00000014002d7213 */ /* 0x000fe20000000000 */
[----:B------:R-:W-:Y:S01]  /*2450*/  @!P3 IMAD.MOV R35, RZ, RZ, -R35 ;  /* 0x000000ffff23b224 */ /* 0x000fe200078e0a23 */
[----:B------:R-:W-:Y:S01]  /*2460*/  ISETP.GT.U32.AND P5, PT, R4, R43, PT ;  /* 0x0000002b0400720c */ /* 0x000fe20003fa4070 */
[--C-:B------:R-:W-:Y:S01]  /*2470*/  @!P0 IMAD.IADD R33, R33, 0x1, -R4.reuse ;  /* 0x0000000121218824 */ /* 0x100fe200078e0a04 */
[----:B------:R-:W-:Y:S01]  /*2480*/  ISETP.GE.AND P0, PT, R16, RZ, PT ;  /* 0x000000ff1000720c */ /* 0x000fe20003f06270 */
[----:B------:R-:W-:Y:S01]  /*2490*/  @!P4 IMAD.IADD R5, R5, 0x1, -R4 ;  /* 0x000000010505c824 */ /* 0x000fe200078e0a04 */
[----:B------:R-:W-:Y:S01]  /*24a0*/  ISETP.GE.AND P3, PT, R18, RZ, PT ;  /* 0x000000ff1200720c */ /* 0x000fe20003f66270 */
[----:B------:R-:W-:-:S02]  /*24b0*/  VIADD R16, R153, 0x34 ;  /* 0x0000003499107836 */ /* 0x000fc40000000000 */
[----:B------:R-:W-:Y:S01]  /*24c0*/  IMAD.HI.U32 R12, R10, R45, RZ ;  /* 0x0000002d0a0c7227 */ /* 0x000fe200078e00ff */
[C---:B------:R-:W-:Y:S02]  /*24d0*/  ISETP.GT.U32.AND P4, PT, R4.reuse, R5, PT ;  /* 0x000000050400720c */ /* 0x040fe40003f84070 */
[----:B------:R-:W-:Y:S01]  /*24e0*/  IABS R47, R16 ;  /* 0x00000010002f7213 */ /* 0x000fe20000000000 */
[----:B------:R-:W-:Y:S02]  /*24f0*/  VIADD R18, R153, 0x30 ;  /* 0x0000003099127836 */ /* 0x000fe40000000000 */
[----:B------:R-:W-:Y:S02]  /*2500*/  IMAD.MOV R12, RZ, RZ, -R12 ;  /* 0x000000ffff0c7224 */ /* 0x000fe400078e0a0c */
[----:B------:R-:W-:Y:S01]  /*2510*/  @!P5 IMAD.IADD R43, R43, 0x1, -R4 ;  /* 0x000000012b2bd824 */ /* 0x000fe200078e0a04 */
[----:B------:R-:W-:Y:S01]  /*2520*/  IABS R49, R18 ;  /* 0x0000001200317213 */ /* 0x000fe20000000000 */
[----:B------:R-:W-:-:S02]  /*2530*/  IMAD R45, R4, R12, R45 ;  /* 0x0000000c042d7224 */ /* 0x000fc400078e022d */
[----:B------:R-:W-:Y:S01]  /*2540*/  IMAD.HI.U32 R2, R10, R47, RZ ;  /* 0x0000002f0a027227 */ /* 0x000fe200078e00ff */
[----:B------:R-:W-:-:S03]  /*2550*/  ISETP.GT.U32.AND P5, PT, R4, R43, PT ;  /* 0x0000002b0400720c */ /* 0x000fc60003fa4070 */
[----:B------:R-:W-:-:S04]  /*2560*/  IMAD.HI.U32 R12, R10, R49, RZ ;  /* 0x000000310a0c7227 */ /* 0x000fc800078e00ff */
[----:B------:R-:W-:Y:S01]  /*2570*/  @!P1 IMAD.MOV R37, RZ, RZ, -R37 ;  /* 0x000000ffff259224 */ /* 0x000fe200078e0a25 */
[----:B------:R-:W-:Y:S01]  /*2580*/  ISETP.GT.U32.AND P1, PT, R4, R45, PT ;  /* 0x0000002d0400720c */ /* 0x000fe20003f24070 */
[----:B------:R-:W-:Y:S01]  /*2590*/  @!P4 IMAD.IADD R5, R5, 0x1, -R4 ;  /* 0x000000010505c824 */ /* 0x000fe200078e0a04 */
[----:B------:R-:W-:Y:S01]  /*25a0*/  ISETP.GE.AND P4, PT, R20, RZ, PT ;  /* 0x000000ff1400720c */ /* 0x000fe20003f86270 */
[----:B------:R-:W-:Y:S02]  /*25b0*/  IMAD.MOV R2, RZ, RZ, -R2 ;  /* 0x000000ffff027224 */ /* 0x000fe400078e0a02 */
[----:B------:R-:W-:Y:S02]  /*25c0*/  IMAD.MOV R12, RZ, RZ, -R12 ;  /* 0x000000ffff0c7224 */ /* 0x000fe400078e0a0c */
[----:B------:R-:W-:Y:S02]  /*25d0*/  IMAD R47, R4, R2, R47 ;  /* 0x00000002042f7224 */ /* 0x000fe400078e022f */
[----:B------:R-:W-:-:S02]  /*25e0*/  IMAD.MOV.U32 R39, RZ, RZ, R5 ;  /* 0x000000ffff277224 */ /* 0x000fc400078e0005 */
[C---:B------:R-:W-:Y:S02]  /*25f0*/  IMAD R49, R4.reuse, R12, R49 ;  /* 0x0000000c04317224 */ /* 0x040fe400078e0231 */
[----:B------:R-:W-:Y:S01]  /*2600*/  @!P2 IMAD.MOV R39, RZ, RZ, -R39 ;  /* 0x000000ffff27a224 */ /* 0x000fe200078e0a27 */
[C---:B------:R-:W-:Y:S01]  /*2610*/  ISETP.GT.U32.AND P2, PT, R4.reuse, R47, PT ;  /* 0x0000002f0400720c */ /* 0x040fe20003f44070 */
[C---:B------:R-:W-:Y:S02]  /*2620*/  IMAD R41, R4.reuse, R14, R41 ;  /* 0x0000000e04297224 */ /* 0x040fe400078e0229 */
[--C-:B------:R-:W-:Y:S01]  /*2630*/  @!P5 IMAD.IADD R43, R43, 0x1, -R4.reuse ;  /* 0x000000012b2bd824 */ /* 0x100fe200078e0a04 */
[C---:B------:R-:W-:Y:S01]  /*2640*/  ISETP.GT.U32.AND P5, PT, R4.reuse, R49, PT ;  /* 0x000000310400720c */ /* 0x040fe20003fa4070 */
[----:B------:R-:W-:Y:S02]  /*2650*/  @!P1 IMAD.IADD R45, R45, 0x1, -R4 ;  /* 0x000000012d2d9824 */ /* 0x000fe400078e0a04 */
[----:B------:R-:W-:Y:S01]  /*2660*/  @!P6 IMAD.MOV R33, RZ, RZ, -R33 ;  /* 0x000000ffff21e224 */ /* 0x000fe200078e0a21 */
[C---:B------:R-:W-:Y:S01]  /*2670*/  ISETP.GT.U32.AND P6, PT, R4.reuse, R41, PT ;  /* 0x000000290400720c */ /* 0x040fe20003fc4070 */
[----:B------:R-:W-:Y:S01]  /*2680*/  VIADD R2, R153, 0x28 ;  /* 0x0000002899027836 */ /* 0x000fe20000000000 */
[----:B------:R-:W-:Y:S01]  /*2690*/  ISETP.GT.U32.AND P1, PT, R4, R45, PT ;  /* 0x0000002d0400720c */ /* 0x000fe20003f24070 */
[----:B------:R-:W-:-:S03]  /*26a0*/  IMAD.HI.U32 R14, R10, R51, RZ ;  /* 0x000000330a0e7227 */ /* 0x000fc600078e00ff */
[----:B------:R-:W-:Y:S01]  /*26b0*/  IABS R53, R2 ;  /* 0x0000000200357213 */ /* 0x000fe20000000000 */
[----:B------:R-:W-:Y:S01]  /*26c0*/  @!P2 IMAD.IADD R47, R47, 0x1, -R4 ;  /* 0x000000012f2fa824 */ /* 0x000fe200078e0a04 */
[----:B------:R-:W-:Y:S01]  /*26d0*/  ISETP.GE.AND P2, PT, R2, RZ, PT ;  /* 0x000000ff0200720c */ /* 0x000fe20003f46270 */
[----:B------:R-:W-:Y:S02]  /*26e0*/  IMAD.MOV R14, RZ, RZ, -R14 ;  /* 0x000000ffff0e7224 */ /* 0x000fe400078e0a0e */
[----:B------:R-:W-:Y:S01]  /*26f0*/  @!P5 IMAD.IADD R49, R49, 0x1, -R4 ;  /* 0x000000013131d824 */ /* 0x000fe200078e0a04 */
[C---:B------:R-:W-:Y:S01]  /*2700*/  ISETP.GT.U32.AND P5, PT, R4.reuse, R47, PT ;  /* 0x0000002f0400720c */ /* 0x040fe20003fa4070 */
[----:B------:R-:W-:Y:S02]  /*2710*/  IMAD R5, R4, R14, R51 ;  /* 0x0000000e04057224 */ /* 0x000fe400078e0233 */
[----:B------:R-:W-:Y:S02]  /*2720*/  VIADD R14, R153, 0x24 ;  /* 0x00000024990e7836 */ /* 0x000fe40000000000 */
[----:B------:R-:W-:-:S03]  /*2730*/  IMAD.HI.U32 R2, R10, R53, RZ ;  /* 0x000000350a027227 */ /* 0x000fc600078e00ff */
[----:B------:R-:W-:Y:S01]  /*2740*/  IABS R55, R14 ;  /* 0x0000000e00377213 */ /* 0x000fe20000000000 */
[--C-:B------:R-:W-:Y:S02]  /*2750*/  @!P6 IMAD.IADD R41, R41, 0x1, -R4.reuse ;  /* 0x000000012929e824 */ /* 0x100fe400078e0a04 */
[----:B------:R-:W-:Y:S01]  /*2760*/  @!P1 IMAD.IADD R45, R45, 0x1, -R4 ;  /* 0x000000012d2d9824 */ /* 0x000fe200078e0a04 */
[----:B------:R-:W-:Y:S01]  /*2770*/  ISETP.GE.AND P1, PT, R22, RZ, PT ;  /* 0x000000ff1600720c */ /* 0x000fe20003f26270 */
[----:B------:R-:W-:Y:S01]  /*2780*/  IMAD.MOV R12, RZ, RZ, -R2 ;  /* 0x000000ffff0c7224 */ /* 0x000fe200078e0a02 */
[C---:B------:R-:W-:Y:S01]  /*2790*/  ISETP.GT.U32.AND P6, PT, R4.reuse, R41, PT ;  /* 0x000000290400720c */ /* 0x040fe20003fc4070 */
[----:B------:R-:W-:Y:S01]  /*27a0*/  @!P4 IMAD.MOV R45, RZ, RZ, -R45 ;  /* 0x000000ffff2dc224 */ /* 0x000fe200078e0a2d */
[C---:B------:R-:W-:Y:S01]  /*27b0*/  ISETP.GT.U32.AND P4, PT, R4.reuse, R49, PT ;  /* 0x000000310400720c */ /* 0x040fe20003f84070 */
[----:B------:R-:W-:Y:S02]  /*27c0*/  IMAD R53, R4, R12, R53 ;  /* 0x0000000c04357224 */ /* 0x000fe400078e0235 */
[----:B------:R-:W-:-:S04]  /*27d0*/  IMAD.HI.U32 R2, R10, R55, RZ ;  /* 0x000000370a027227 */ /* 0x000fc800078e00ff */
[----:B------:R-:W-:Y:S01]  /*27e0*/  @!P3 IMAD.MOV R43, RZ, RZ, -R43 ;  /* 0x000000ffff2bb224 */ /* 0x000fe200078e0a2b */
[C---:B------:R-:W-:Y:S01]  /*27f0*/  ISETP.GT.U32.AND P3, PT, R4.reuse, R5, PT ;  /* 0x000000050400720c */ /* 0x040fe20003f64070 */
[----:B------:R-:W-:Y:S01]  /*2800*/  @!P5 IMAD.IADD R47, R47, 0x1, -R4 ;  /* 0x000000012f2fd824 */ /* 0x000fe200078e0a04 */
[----:B------:R-:W-:Y:S01]  /*2810*/  ISETP.GT.U32.AND P5, PT, R4, R53, PT ;  /* 0x000000350400720c */ /* 0x000fe20003fa4070 */
[----:B------:R-:W-:Y:S02]  /*2820*/  IMAD.MOV R2, RZ, RZ, -R2 ;  /* 0x000000ffff027224 */ /* 0x000fe400078e0a02 */
[----:B------:R-:W-:Y:S01]  /*2830*/  @!P6 IMAD.IADD R41, R41, 0x1, -R4 ;  /* 0x000000012929e824 */ /* 0x000fe200078e0a04 */
[----:B------:R-:W-:Y:S01]  /*2840*/  ISETP.GE.AND P6, PT, R16, RZ, PT ;  /* 0x000000ff1000720c */ /* 0x000fe20003fc6270 */
[----:B------:R-:W-:Y:S02]  /*2850*/  IMAD R55, R4, R2, R55 ;  /* 0x0000000204377224 */ /* 0x000fe400078e0237 */
[----:B------:R-:W-:-:S02]  /*2860*/  VIADD R16, R153, 0x20 ;  /* 0x0000002099107836 */ /* 0x000fc40000000000 */
[--C-:B------:R-:W-:Y:S01]  /*2870*/  @!P4 IMAD.IADD R49, R49, 0x1, -R4.reuse ;  /* 0x000000013131c824 */ /* 0x100fe200078e0a04 */
[----:B------:R-:W-:Y:S01]  /*2880*/  ISETP.GT.U32.AND P4, PT, R4, R55, PT ;  /* 0x000000370400720c */ /* 0x000fe20003f84070 */
[--C-:B------:R-:W-:Y:S01]  /*2890*/  @!P3 IMAD.IADD R5, R5, 0x1, -R4.reuse ;  /* 0x000000010505b824 */ /* 0x100fe200078e0a04 */
[----:B------:R-:W-:Y:S01]  /*28a0*/  IABS R57, R16 ;  /* 0x0000001000397213 */ /* 0x000fe20000000000 */
[----:B------:R-:W-:Y:S02]  /*28b0*/  @!P5 IMAD.IADD R53, R53, 0x1, -R4 ;  /* 0x000000013535d824 */ /* 0x000fe400078e0a04 */
[----:B------:R-:W-:Y:S01]  /*28c0*/  @!P0 IMAD.MOV R41, RZ, RZ, -R41 ;  /* 0x000000ffff298224 */ /* 0x000fe200078e0a29 */
[----:B------:R-:W-:Y:S01]  /*28d0*/  ISETP.GE.AND P0, PT, R18, RZ, PT ;  /* 0x000000ff1200720c */ /* 0x000fe20003f06270 */
[----:B------:R-:W-:Y:S01]  /*28e0*/  VIADD R18, R153, 0x1c ;  /* 0x0000001c99127836 */ /* 0x000fe20000000000 */
[----:B------:R-:W-:Y:S01]  /*28f0*/  ISETP.GT.U32.AND P3, PT, R4, R5, PT ;  /* 0x000000050400720c */ /* 0x000fe20003f64070 */
[----:B------:R-:W-:Y:S01]  /*2900*/  IMAD.HI.U32 R2, R10, R57, RZ ;  /* 0x000000390a027227 */ /* 0x000fe200078e00ff */
[----:B------:R-:W-:-:S02]  /*2910*/  ISETP.GT.U32.AND P5, PT, R4, R53, PT ;  /* 0x000000350400720c */ /* 0x000fc40003fa4070 */
[----:B------:R-:W-:Y:S01]  /*2920*/  IABS R59, R18 ;  /* 0x00000012003b7213 */ /* 0x000fe20000000000 */
[----:B------:R-:W-:Y:S02]  /*2930*/  VIADD R20, R153, 0x18 ;  /* 0x0000001899147836 */ /* 0x000fe40000000000 */
[----:B------:R-:W-:Y:S02]  /*2940*/  @!P4 IMAD.IADD R55, R55, 0x1, -R4 ;  /* 0x000000013737c824 */ /* 0x000fe400078e0a04 */
[----:B------:R-:W-:Y:S01]  /*2950*/  IMAD.MOV R2, RZ, RZ, -R2 ;  /* 0x000000ffff027224 */ /* 0x000fe200078e0a02 */
[----:B------:R-:W-:Y:S01]  /*2960*/  IABS R61, R20 ;  /* 0x00000014003d7213 */ /* 0x000fe20000000000 */
[----:B------:R-:W-:Y:S01]  /*2970*/  VIADD R22, R153, 0x14 ;  /* 0x0000001499167836 */ /* 0x000fe20000000000 */
[C---:B------:R-:W-:Y:S01]  /*2980*/  ISETP.GT.U32.AND P4, PT, R4.reuse, R55, PT ;  /* 0x000000370400720c */ /* 0x040fe20003f84070 */
[----:B------:R-:W-:Y:S02]  /*2990*/  IMAD R57, R4, R2, R57 ;  /* 0x0000000204397224 */ /* 0x000fe400078e0239 */
[----:B------:R-:W-:Y:S01]  /*29a0*/  IMAD.HI.U32 R12, R10, R59, RZ ;  /* 0x0000003b0a0c7227 */ /* 0x000fe200078e00ff */
[----:B------:R-:W-:-:S03]  /*29b0*/  IABS R63, R22 ;  /* 0x00000016003f7213 */ /* 0x000fc60000000000 */
[--C-:B------:R-:W-:Y:S01]  /*29c0*/  @!P3 IMAD.IADD R5, R5, 0x1, -R4.reuse ;  /* 0x000000010505b824 */ /* 0x100fe200078e0a04 */
[----:B------:R-:W-:Y:S01]  /*29d0*/  ISETP.GE.AND P3, PT, R14, RZ, PT ;  /* 0x000000ff0e00720c */ /* 0x000fe20003f66270 */
[----:B------:R-:W-:Y:S01]  /*29e0*/  @!P5 IMAD.IADD R53, R53, 0x1, -R4 ;  /* 0x000000013535d824 */ /* 0x000fe200078e0a04 */
[----:B------:R-:W-:Y:S01]  /*29f0*/  ISETP.GT.U32.AND P5, PT, R4, R57, PT ;  /* 0x000000390400720c */ /* 0x000fe20003fa4070 */
[----:B------:R-:W-:-:S04]  /*2a00*/  IMAD.HI.U32 R14, R10, R61, RZ ;  /* 0x0000003d0a0e7227 */ /* 0x000fc800078e00ff */
[----:B------:R-:W-:Y:S02]  /*2a10*/  IMAD.MOV R12, RZ, RZ, -R12 ;  /* 0x000000ffff0c7224 */ /* 0x000fe400078e0a0c */
[----:B------:R-:W-:Y:S02]  /*2a20*/  IMAD.MOV R14, RZ, RZ, -R14 ;  /* 0x000000ffff0e7224 */ /* 0x000fe400078e0a0e */
[----:B------:R-:W-:Y:S02]  /*2a30*/  IMAD R59, R4, R12, R59 ;  /* 0x0000000c043b7224 */ /* 0x000fe400078e023b */
[----:B------:R-:W-:-:S04]  /*2a40*/  IMAD.HI.U32 R2, R10, R63, RZ ;  /* 0x0000003f0a027227 */ /* 0x000fc800078e00ff */
[C---:B------:R-:W-:Y:S02]  /*2a50*/  IMAD R61, R4.reuse, R14, R61 ;  /* 0x0000000e043d7224 */ /* 0x040fe400078e023d */
[----:B------:R-:W-:Y:S01]  /*2a60*/  @!P4 IMAD.IADD R55, R55, 0x1, -R4 ;  /* 0x000000013737c824 */ /* 0x000fe200078e0a04 */
[C---:B------:R-:W-:Y:S01]  /*2a70*/  ISETP.GT.U32.AND P4, PT, R4.reuse, R59, PT ;  /* 0x0000003b0400720c */ /* 0x040fe20003f84070 */
[----:B------:R-:W-:Y:S02]  /*2a80*/  IMAD.MOV R2, RZ, RZ, -R2 ;  /* 0x000000ffff027224 */ /* 0x000fe400078e0a02 */
[----:B------:R-:W-:Y:S01]  /*2a90*/  @!P5 IMAD.IADD R57, R57, 0x1, -R4 ;  /* 0x000000013939d824 */ /* 0x000fe200078e0a04 */
[C---:B------:R-:W-:Y:S01]  /*2aa0*/  ISETP.GT.U32.AND P5, PT, R4.reuse, R61, PT ;  /* 0x0000003d0400720c */ /* 0x040fe20003fa4070 */
[----:B------:R-:W-:Y:S02]  /*2ab0*/  IMAD R63, R4, R2, R63 ;  /* 0x00000002043f7224 */ /* 0x000fe400078e023f */
[----:B------:R-:W-:-:S04]  /*2ac0*/  IMAD.HI.U32 R2, R10, R65, RZ ;  /* 0x000000410a027227 */ /* 0x000fc800078e00ff */
[----:B------:R-:W-:Y:S02]  /*2ad0*/  IMAD.MOV R2, RZ, RZ, -R2 ;  /* 0x000000ffff027224 */ /* 0x000fe400078e0a02 */
[--C-:B------:R-:W-:Y:S01]  /*2ae0*/  @!P4 IMAD.IADD R59, R59, 0x1, -R4.reuse ;  /* 0x000000013b3bc824 */ /* 0x100fe200078e0a04 */
[C---:B------:R-:W-:Y:S01]  /*2af0*/  ISETP.GT.U32.AND P4, PT, R4.reuse, R63, PT ;  /* 0x0000003f0400720c */ /* 0x040fe20003f84070 */
[----:B------:R-:W-:Y:S02]  /*2b00*/  IMAD R65, R4, R2, R65 ;  /* 0x0000000204417224 */ /* 0x000fe400078e0241 */
[----:B------:R-:W-:Y:S02]  /*2b10*/  @!P5 IMAD.IADD R61, R61, 0x1, -R4 ;  /* 0x000000013d3dd824 */ /* 0x000fe400078e0a04 */
[----:B------:R-:W-:Y:S01]  /*2b20*/  IMAD.HI.U32 R2, R10, R67, RZ ;  /* 0x000000430a027227 */ /* 0x000fe200078e00ff */
[----:B------:R-:W-:-:S03]  /*2b30*/  ISETP.GT.U32.AND P5, PT, R4, R65, PT ;  /* 0x000000410400720c */ /* 0x000fc60003fa4070 */
[----:B------:R-:W-:Y:S02]  /*2b40*/  IMAD.MOV R2, RZ, RZ, -R2 ;  /* 0x000000ffff027224 */ /* 0x000fe400078e0a02 */
[----:B------:R-:W-:Y:S02]  /*2b50*/  @!P6 IMAD.MOV R47, RZ, RZ, -R47 ;  /* 0x000000ffff2fe224 */ /* 0x000fe400078e0a2f */
[--C-:B------:R-:W-:Y:S01]  /*2b60*/  @!P4 IMAD.IADD R63, R63, 0x1, -R4.reuse ;  /* 0x000000013f3fc824 */ /* 0x100fe200078e0a04 */
[----:B------:R-:W-:Y:S01]  /*2b70*/  ISETP.GE.AND P4, PT, R16, RZ, PT ;  /* 0x000000ff1000720c */ /* 0x000fe20003f86270 */
[C---:B------:R-:W-:Y:S02]  /*2b80*/  IMAD R67, R4.reuse, R2, R67 ;  /* 0x0000000204437224 */ /* 0x040fe400078e0243 */
[----:B------:R-:W-:Y:S01]  /*2b90*/  @!P0 IMAD.MOV R49, RZ, RZ, -R49 ;  /* 0x000000ffff318224 */ /* 0x000fe200078e0a31 */
[C---:B------:R-:W-:Y:S01]  /*2ba0*/  ISETP.GT.U32.AND P0, PT, R4.reuse, R59, PT ;  /* 0x0000003b0400720c */ /* 0x040fe20003f04070 */
[----:B------:R-:W-:Y:S01]  /*2bb0*/  @!P5 IMAD.IADD R65, R65, 0x1, -R4 ;  /* 0x000000014141d824 */ /* 0x000fe200078e0a04 */
[----:B------:R-:W-:Y:S01]  /*2bc0*/  ISETP.GT.U32.AND P5, PT, R4, R57, PT ;  /* 0x000000390400720c */ /* 0x000fe20003fa4070 */
[----:B------:R-:W-:Y:S01]  /*2bd0*/  IMAD.HI.U32 R12, R10, R69, RZ ;  /* 0x000000450a0c7227 */ /* 0x000fe200078e00ff */
[----:B------:R-:W-:-:S03]  /*2be0*/  ISETP.GT.U32.AND P6, PT, R4, R63, PT ;  /* 0x0000003f0400720c */ /* 0x000fc60003fc4070 */
[----:B------:R-:W-:-:S04]  /*2bf0*/  IMAD.HI.U32 R14, R10, R71, RZ ;  /* 0x000000470a0e7227 */ /* 0x000fc800078e00ff */
[----:B------:R-:W-:-:S04]  /*2c00*/  IMAD.HI.U32 R10, R10, R73, RZ ;  /* 0x000000490a0a7227 */ /* 0x000fc800078e00ff */
[----:B------:R-:W-:Y:S01]  /*2c10*/  @!P2 IMAD.MOV R53, RZ, RZ, -R53 ;  /* 0x000000ffff35a224 */ /* 0x000fe200078e0a35 */
[C---:B------:R-:W-:Y:S01]  /*2c20*/  ISETP.GT.U32.AND P2, PT, R4.reuse, R65, PT ;  /* 0x000000410400720c */ /* 0x040fe20003f44070 */
[----:B------:R-:W-:Y:S01]  /*2c30*/  @!P3 IMAD.MOV R55, RZ, RZ, -R55 ;  /* 0x000000ffff37b224 */ /* 0x000fe200078e0a37 */
[C---:B------:R-:W-:Y:S01]  /*2c40*/  ISETP.GT.U32.AND P3, PT, R4.reuse, R67, PT ;  /* 0x000000430400720c */ /* 0x040fe20003f64070 */
[----:B------:R-:W-:Y:S02]  /*2c50*/  IMAD.MOV R12, RZ, RZ, -R12 ;  /* 0x000000ffff0c7224 */ /* 0x000fe400078e0a0c */
[----:B------:R-:W-:Y:S02]  /*2c60*/  IMAD.MOV R14, RZ, RZ, -R14 ;  /* 0x000000ffff0e7224 */ /* 0x000fe400078e0a0e */
[----:B------:R-:W-:Y:S02]  /*2c70*/  IMAD.MOV R10, RZ, RZ, -R10 ;  /* 0x000000ffff0a7224 */ /* 0x000fe400078e0a0a */
[----:B------:R-:W-:Y:S01]  /*2c80*/  IMAD R69, R4, R12, R69 ;  /* 0x0000000c04457224 */ /* 0x000fe200078e0245 */
[----:B------:R-:W-:Y:S01]  /*2c90*/  LOP3.LUT R12, R152, 0x40, RZ, 0xc0, !PT ;  /* 0x00000040980c7812 */ /* 0x000fe200078ec0ff */
[----:B------:R-:W-:-:S02]  /*2ca0*/  IMAD R71, R4, R14, R71 ;  /* 0x0000000e04477224 */ /* 0x000fc400078e0247 */
[----:B------:R-:W-:Y:S01]  /*2cb0*/  IMAD.MOV.U32 R51, RZ, RZ, R5 ;  /* 0x000000ffff337224 */ /* 0x000fe200078e0005 */
[----:B------:R-:W-:Y:S01]  /*2cc0*/  SHF.R.S32.HI R5, RZ, 0x1f, R0 ;  /* 0x0000001fff057819 */ /* 0x000fe20000011400 */
[C---:B------:R-:W-:Y:S01]  /*2cd0*/  IMAD R73, R4.reuse, R10, R73 ;  /* 0x0000000a04497224 */ /* 0x040fe200078e0249 */
[----:B------:R-:W-:Y:S01]  /*2ce0*/  SHF.R.S32.HI R10, RZ, 0x6, R152 ;  /* 0x00000006ff0a7819 */ /* 0x000fe20000011498 */
[----:B------:R-:W-:Y:S01]  /*2cf0*/  @!P1 IMAD.MOV R51, RZ, RZ, -R51 ;  /* 0x000000ffff339224 */ /* 0x000fe200078e0a33 */
[C---:B------:R-:W-:Y:S01]  /*2d00*/  ISETP.GT.U32.AND P1, PT, R4.reuse, R61, PT ;  /* 0x0000003d0400720c */ /* 0x040fe20003f24070 */
[--C-:B------:R-:W-:Y:S01]  /*2d10*/  @!P5 IMAD.IADD R57, R57, 0x1, -R4.reuse ;  /* 0x000000013939d824 */ /* 0x100fe200078e0a04 */
[C---:B------:R-:W-:Y:S01]  /*2d20*/  ISETP.GT.U32.AND P5, PT, R4.reuse, R69, PT ;  /* 0x000000450400720c */ /* 0x040fe20003fa4070 */
[--C-:B------:R-:W-:Y:S01]  /*2d30*/  @!P0 IMAD.IADD R59, R59, 0x1, -R4.reuse ;  /* 0x000000013b3b8824 */ /* 0x100fe200078e0a04 */
[C---:B------:R-:W-:Y:S01]  /*2d40*/  ISETP.GT.U32.AND P0, PT, R4.reuse, R71, PT ;  /* 0x000000470400720c */ /* 0x040fe20003f04070 */
[--C-:B------:R-:W-:Y:S01]  /*2d50*/  @!P6 IMAD.IADD R63, R63, 0x1, -R4.reuse ;  /* 0x000000013f3fe824 */ /* 0x100fe200078e0a04 */
[----:B------:R-:W-:Y:S01]  /*2d60*/  ISETP.GT.U32.AND P6, PT, R4, R73, PT ;  /* 0x000000490400720c */ /* 0x000fe20003fc4070 */
[--C-:B------:R-:W-:Y:S01]  /*2d70*/  @!P2 IMAD.IADD R65, R65, 0x1, -R4.reuse ;  /* 0x000000014141a824 */ /* 0x100fe200078e0a04 */
[----:B------:R-:W-:Y:S01]  /*2d80*/  ISETP.GE.AND P2, PT, R18, RZ, PT ;  /* 0x000000ff1200720c */ /* 0x000fe20003f46270 */
[--C-:B------:R-:W-:Y:S01]  /*2d90*/  @!P3 IMAD.IADD R67, R67, 0x1, -R4.reuse ;  /* 0x000000014343b824 */ /* 0x100fe200078e0a04 */
[----:B------:R-:W-:Y:S01]  /*2da0*/  ISETP.GE.AND P3, PT, R20, RZ, PT ;  /* 0x000000ff1400720c */ /* 0x000fe20003f66270 */
[----:B------:R-:W-:Y:S01]  /*2db0*/  @!P4 IMAD.MOV R57, RZ, RZ, -R57 ;  /* 0x000000ffff39c224 */ /* 0x000fe200078e0a39 */
[----:B------:R-:W-:Y:S01]  /*2dc0*/  LEA.HI R2, R5, R0, RZ, 0x5 ;  /* 0x0000000005027211 */ /* 0x000fe200078f28ff */
[--C-:B------:R-:W-:Y:S01]  /*2dd0*/  @!P1 IMAD.IADD R61, R61, 0x1, -R4.reuse ;  /* 0x000000013d3d9824 */ /* 0x100fe200078e0a04 */
[----:B------:R-:W-:Y:S01]  /*2de0*/  SGXT R10, R10, 0x1 ;  /* 0x000000010a0a781a */ /* 0x000fe20000000200 */
[--C-:B------:R-:W-:Y:S01]  /*2df0*/  @!P5 IMAD.IADD R69, R69, 0x1, -R4.reuse ;  /* 0x000000014545d824 */ /* 0x100fe200078e0a04 */
[----:B------:R-:W-:Y:S01]  /*2e00*/  ISETP.GT.U32.AND P5, PT, R4, R67, PT ;  /* 0x000000430400720c */ /* 0x000fe20003fa4070 */
[--C-:B------:R-:W-:Y:S01]  /*2e10*/  @!P0 IMAD.IADD R71, R71, 0x1, -R4.reuse ;  /* 0x0000000147478824 */ /* 0x100fe200078e0a04 */
[----:B------:R-:W-:Y:S01]  /*2e20*/  ISETP.GE.AND P0, PT, R22, RZ, PT ;  /* 0x000000ff1600720c */ /* 0x000fe20003f06270 */
[--C-:B------:R-:W-:Y:S01]  /*2e30*/  @!P6 IMAD.IADD R73, R73, 0x1, -R4.reuse ;  /* 0x000000014949e824 */ /* 0x100fe200078e0a04 */
[C---:B------:R-:W-:Y:S01]  /*2e40*/  ISETP.GT.U32.AND P4, PT, R4.reuse, R69, PT ;  /* 0x000000450400720c */ /* 0x040fe20003f84070 */
[----:B------:R-:W-:Y:S01]  /*2e50*/  @!P2 IMAD.MOV R59, RZ, RZ, -R59 ;  /* 0x000000ffff3ba224 */ /* 0x000fe200078e0a3b */
[C---:B------:R-:W-:Y:S01]  /*2e60*/  ISETP.GT.U32.AND P2, PT, R4.reuse, R71, PT ;  /* 0x000000470400720c */ /* 0x040fe20003f44070 */
[----:B------:R-:W-:Y:S01]  /*2e70*/  @!P3 IMAD.MOV R61, RZ, RZ, -R61 ;  /* 0x000000ffff3db224 */ /* 0x000fe200078e0a3d */
[----:B------:R-:W-:Y:S01]  /*2e80*/  ISETP.GT.U32.AND P3, PT, R4, R73, PT ;  /* 0x000000490400720c */ /* 0x000fe20003f64070 */
[----:B------:R-:W-:Y:S01]  /*2e90*/  IMAD.SHL.U32 R0, R152, 0x2, RZ ;  /* 0x0000000298007824 */ /* 0x000fe200078e00ff */
[----:B------:R-:W-:Y:S01]  /*2ea0*/  ISETP.GE.AND P6, PT, R24, RZ, PT ;  /* 0x000000ff1800720c */ /* 0x000fe20003fc6270 */
[----:B------:R-:W-:Y:S01]  /*2eb0*/  IMAD R9, R9, UR13, RZ ;  /* 0x0000000d09097c24 */ /* 0x000fe2000f8e02ff */
[----:B------:R-:W-:Y:S01]  /*2ec0*/  ISETP.GE.AND P1, PT, R153, RZ, PT ;  /* 0x000000ff9900720c */ /* 0x000fe20003f26270 */
[--C-:B------:R-:W-:Y:S01]  /*2ed0*/  @!P5 IMAD.IADD R67, R67, 0x1, -R4.reuse ;  /* 0x000000014343d824 */ /* 0x100fe200078e0a04 */
[----:B------:R-:W-:Y:S01]  /*2ee0*/  LOP3.LUT R5, R0, 0x7e, RZ, 0xc0, !PT ;  /* 0x0000007e00057812 */ /* 0x000fe200078ec0ff */
[----:B------:R-:W-:Y:S01]  /*2ef0*/  @!P0 IMAD.MOV R63, RZ, RZ, -R63 ;  /* 0x000000ffff3f8224 */ /* 0x000fe200078e0a3f */
[----:B------:R-:W-:Y:S01]  /*2f00*/  ISETP.GE.AND P5, PT, R26, RZ, PT ;  /* 0x000000ff1a00720c */ /* 0x000fe20003fa6270 */
[--C-:B------:R-:W-:Y:S01]  /*2f10*/  @!P4 IMAD.IADD R69, R69, 0x1, -R4.reuse ;  /* 0x000000014545c824 */ /* 0x100fe200078e0a04 */
[----:B------:R-:W-:Y:S01]  /*2f20*/  ISETP.GE.AND P4, PT, R28, RZ, PT ;  /* 0x000000ff1c00720c */ /* 0x000fe20003f86270 */
[----:B------:R-:W-:Y:S01]  /*2f30*/  @!P2 IMAD.IADD R71, R71, 0x1, -R4 ;  /* 0x000000014747a824 */ /* 0x000fe200078e0a04 */
[----:B------:R-:W-:Y:S01]  /*2f40*/  ISETP.GE.AND P2, PT, R30, RZ, PT ;  /* 0x000000ff1e00720c */ /* 0x000fe20003f46270 */
[----:B------:R-:W-:Y:S01]  /*2f50*/  IMAD R0, R12, 0x40, R5 ;  /* 0x000000400c007824 */ /* 0x000fe200078e0205 */
[----:B------:R-:W-:Y:S01]  /*2f60*/  LOP3.LUT R5, R5, 0x90, R10, 0x78, !PT ;  /* 0x0000009005057812 */ /* 0x000fe200078e780a */
[----:B------:R-:W-:Y:S01]  /*2f70*/  @!P3 IMAD.IADD R73, R73, 0x1, -R4 ;  /* 0x000000014949b824 */ /* 0x000fe200078e0a04 */
[----:B------:R-:W-:Y:S01]  /*2f80*/  ISETP.NE.AND P3, PT, R3, RZ, PT ;  /* 0x000000ff0300720c */ /* 0x000fe20003f65270 */
[----:B------:R-:W1:Y:S01]  /*2f90*/  LDC R12, c[0x0][0x240] ;  /* 0x00009000ff0c7b82 */ /* 0x000e620000000800 */
[----:B------:R-:W-:Y:S01]  /*2fa0*/  LOP3.LUT R4, RZ, R3, RZ, 0x33, !PT ;  /* 0x00000003ff047212 */ /* 0x000fe200078e33ff */
[----:B------:R-:W-:-:S02]  /*2fb0*/  @!P6 IMAD.MOV R65, RZ, RZ, -R65 ;  /* 0x000000ffff41e224 */ /* 0x000fc400078e0a41 */
[----:B------:R-:W-:Y:S01]  /*2fc0*/  @!P5 IMAD.MOV R67, RZ, RZ, -R67 ;  /* 0x000000ffff43d224 */ /* 0x000fe200078e0a43 */
[C---:B------:R-:W-:Y:S01]  /*2fd0*/  SEL R3, R4.reuse, R11, !P3 ;  /* 0x0000000b04037207 */ /* 0x040fe20005800000 */
[----:B------:R-:W-:Y:S01]  /*2fe0*/  @!P4 IMAD.MOV R69, RZ, RZ, -R69 ;  /* 0x000000ffff45c224 */ /* 0x000fe200078e0a45 */
[C---:B------:R-:W-:Y:S01]  /*2ff0*/  SEL R13, R4.reuse, R13, !P3 ;  /* 0x0000000d040d7207 */ /* 0x040fe20005800000 */
[----:B------:R-:W2:Y:S01]  /*3000*/  LDC.64 R10, c[0x0][0x218] ;  /* 0x00008600ff0a7b82 */ /* 0x000ea20000000a00 */
[----:B------:R-:W-:Y:S01]  /*3010*/  @!P2 IMAD.MOV R71, RZ, RZ, -R71 ;  /* 0x000000ffff47a224 */ /* 0x000fe200078e0a47 */
[C---:B------:R-:W-:Y:S01]  /*3020*/  SEL R15, R4.reuse, R15, !P3 ;  /* 0x0000000f040f7207 */ /* 0x040fe20005800000 */
[----:B------:R-:W-:Y:S01]  /*3030*/  @!P1 IMAD.MOV R73, RZ, RZ, -R73 ;  /* 0x000000ffff499224 */ /* 0x000fe200078e0a49 */
[----:B------:R-:W-:Y:S01]  /*3040*/  SEL R17, R4, R17, !P3 ;  /* 0x0000001104117207 */ /* 0x000fe20005800000 */
[----:B------:R-:W-:Y:S01]  /*3050*/  IMAD R8, R8, UR13, RZ ;  /* 0x0000000d08087c24 */ /* 0x000fe2000f8e02ff */
[C---:B------:R-:W-:Y:S01]  /*3060*/  SEL R19, R4.reuse, R19, !P3 ;  /* 0x0000001304137207 */ /* 0x040fe20005800000 */
[----:B------:R-:W-:Y:S01]  /*3070*/  IMAD R7, R7, UR13, RZ ;  /* 0x0000000d07077c24 */ /* 0x000fe2000f8e02ff */
[----:B------:R-:W-:Y:S01]  /*3080*/  SEL R21, R4, R21, !P3 ;  /* 0x0000001504157207 */ /* 0x000fe20005800000 */
[----:B------:R-:W-:Y:S01]  /*3090*/  IMAD R6, R6, UR13, RZ ;  /* 0x0000000d06067c24 */ /* 0x000fe2000f8e02ff */
[C---:B------:R-:W-:Y:S01]  /*30a0*/  SEL R23, R4.reuse, R23, !P3 ;  /* 0x0000001704177207 */ /* 0x040fe20005800000 */
[----:B0-----:R-:W-:Y:S01]  /*30b0*/  IMAD.WIDE R238, R7, 0x2, RZ ;  /* 0x0000000207ee7825 */ /* 0x001fe200078e02ff */
[----:B------:R-:W-:-:S02]  /*30c0*/  SEL R25, R4, R25, !P3 ;  /* 0x0000001904197207 */ /* 0x000fc40005800000 */
[C---:B------:R-:W-:Y:S02]  /*30d0*/  SEL R27, R4.reuse, R27, !P3 ;  /* 0x0000001b041b7207 */ /* 0x040fe40005800000 */
[C---:B------:R-:W-:Y:S01]  /*30e0*/  SEL R29, R4.reuse, R29, !P3 ;  /* 0x0000001d041d7207 */ /* 0x040fe20005800000 */
[-C--:B-1----:R-:W-:Y:S01]  /*30f0*/  IMAD R3, R3, R12.reuse, RZ ;  /* 0x0000000c03037224 */ /* 0x082fe200078e02ff */
[C---:B------:R-:W-:Y:S01]  /*3100*/  SEL R31, R4.reuse, R31, !P3 ;  /* 0x0000001f041f7207 */ /* 0x040fe20005800000 */
[-C--:B------:R-:W-:Y:S01]  /*3110*/  IMAD R13, R13, R12.reuse, RZ ;  /* 0x0000000c0d0d7224 */ /* 0x080fe200078e02ff */
        /* <DEDUP_REMOVED lines=40> */
[----:B------:R-:W-:Y:S01]  /*33a0*/  SEL R4, R4, R73, !P3 ;  /* 0x0000004904047207 */ /* 0x000fe20005800000 */
[----:B------:R-:W-:Y:S01]  /*33b0*/  IMAD R55, R55, R12, RZ ;  /* 0x0000000c37377224 */ /* 0x000fe200078e02ff */
[----:B--2---:R-:W-:Y:S01]  /*33c0*/  LEA R14, P4, R3, R10, 0x1 ;  /* 0x0000000a030e7211 */ /* 0x004fe200078808ff */
[----:B------:R-:W-:Y:S01]  /*33d0*/  IMAD R57, R57, R12, RZ ;  /* 0x0000000c39397224 */ /* 0x000fe200078e02ff */
[----:B------:R-:W-:Y:S01]  /*33e0*/  LEA R16, P2, R15, R10, 0x1 ;  /* 0x0000000a0f107211 */ /* 0x000fe200078408ff */
[-C--:B------:R-:W-:Y:S01]  /*33f0*/  IMAD R59, R59, R12.reuse, RZ ;  /* 0x0000000c3b3b7224 */ /* 0x080fe200078e02ff */
[----:B------:R-:W-:Y:S01]  /*3400*/  CS2R R72, SRZ ;  /* 0x0000000000487805 */ /* 0x000fe2000001ff00 */
[-C--:B------:R-:W-:Y:S01]  /*3410*/  IMAD R61, R61, R12.reuse, RZ ;  /* 0x0000000c3d3d7224 */ /* 0x080fe200078e02ff */
[----:B------:R0:W-:Y:S01]  /*3420*/  STL [R1+0xbe0], R14 ;  /* 0x000be00e01007387 */ /* 0x0001e20000100800 */
[----:B------:R-:W-:-:S02]  /*3430*/  IMAD R63, R63, R12, RZ ;  /* 0x0000000c3f3f7224 */ /* 0x000fc400078e02ff */
[-C--:B------:R-:W-:Y:S02]  /*3440*/  IMAD R65, R65, R12.reuse, RZ ;  /* 0x0000000c41417224 */ /* 0x080fe400078e02ff */
[-C--:B------:R-:W-:Y:S02]  /*3450*/  IMAD R67, R67, R12.reuse, RZ ;  /* 0x0000000c43437224 */ /* 0x080fe400078e02ff */
[-C--:B------:R-:W-:Y:S02]  /*3460*/  IMAD R69, R69, R12.reuse, RZ ;  /* 0x0000000c45457224 */ /* 0x080fe400078e02ff */
[----:B------:R-:W-:Y:S01]  /*3470*/  IMAD R71, R71, R12, RZ ;  /* 0x0000000c47477224 */ /* 0x000fe200078e02ff */
[----:B0-----:R-:W-:Y:S01]  /*3480*/  LEA R14, P1, R17, R10, 0x1 ;  /* 0x0000000a110e7211 */ /* 0x001fe200078208ff */
[----:B------:R-:W-:Y:S01]  /*3490*/  IMAD R4, R4, R12, RZ ;  /* 0x0000000c04047224 */ /* 0x000fe200078e02ff */
[----:B------:R-:W-:-:S04]  /*34a0*/  LEA R12, P3, R13, R10, 0x1 ;  /* 0x0000000a0d0c7211 */ /* 0x000fc800078608ff */
[----:B------:R-:W-:Y:S01]  /*34b0*/  LEA.HI.X.SX32 R13, R13, R11, 0x1, P3 ;  /* 0x0000000b0d0d7211 */ /* 0x000fe200018f0eff */
[----:B------:R0:W-:Y:S04]  /*34c0*/  STL [R1+0xbd8], R12 ;  /* 0x000bd80c01007387 */ /* 0x0001e80000100800 */
[----:B------:R1:W-:Y:S04]  /*34d0*/  STL [R1+0xbd0], R16 ;  /* 0x000bd01001007387 */ /* 0x0003e80000100800 */
[----:B------:R2:W-:Y:S01]  /*34e0*/  STL [R1+0xbb0], R14 ;  /* 0x000bb00e01007387 */ /* 0x0005e20000100800 */
[----:B0-----:R-:W-:-:S02]  /*34f0*/  LEA R12, P0, R19, R10, 0x1 ;  /* 0x0000000a130c7211 */ /* 0x001fc400078008ff */
[----:B-1----:R-:W-:-:S03]  /*3500*/  LEA R16, P6, R21, R10, 0x1 ;  /* 0x0000000a15107211 */ /* 0x002fc600078c08ff */
[----:B------:R0:W-:Y:S01]  /*3510*/  STL [R1+0xba8], R12 ;  /* 0x000ba80c01007387 */ /* 0x0001e20000100800 */
[----:B--2---:R-:W-:-:S03]  /*3520*/  LEA R14, P5, R23, R10, 0x1 ;  /* 0x0000000a170e7211 */ /* 0x004fc600078a08ff */
[----:B------:R-:W-:Y:S04]  /*3530*/  STL [R1+0xba0], R16 ;  /* 0x000ba01001007387 */ /* 0x000fe80000100800 */
[----:B------:R-:W-:Y:S01]  /*3540*/  STL [R1+0xb98], R14 ;  /* 0x000b980e01007387 */ /* 0x000fe20000100800 */
[----:B0-----:R-:W-:Y:S02]  /*3550*/  LEA.HI.X.SX32 R12, R3, R11, 0x1, P4 ;  /* 0x0000000b030c7211 */ /* 0x001fe400020f0eff */
[----:B------:R-:W-:-:S03]  /*3560*/  LEA R3, P4, R25, R10, 0x1 ;  /* 0x0000000a19037211 */ /* 0x000fc600078808ff */
[----:B------:R0:W-:Y:S04]  /*3570*/  STL [R1+0xbdc], R12 ;  /* 0x000bdc0c01007387 */ /* 0x0001e80000100800 */
[----:B------:R1:W-:Y:S04]  /*3580*/  STL [R1+0xb8c], R3 ;  /* 0x000b8c0301007387 */ /* 0x0003e80000100800 */
[----:B------:R2:W-:Y:S01]  /*3590*/  STL [R1+0xbd4], R13 ;  /* 0x000bd40d01007387 */ /* 0x0005e20000100800 */
[----:B0-----:R-:W-:Y:S02]  /*35a0*/  LEA R12, P3, R27, R10, 0x1 ;  /* 0x0000000a1b0c7211 */ /* 0x001fe400078608ff */
[----:B-1----:R-:W-:-:S03]  /*35b0*/  LEA.HI.X.SX32 R3, R15, R11, 0x1, P2 ;  /* 0x0000000b0f037211 */ /* 0x002fc600010f0eff */
[----:B------:R0:W-:Y:S01]  /*35c0*/  STL [R1+0xb84], R12 ;  /* 0x000b840c01007387 */ /* 0x0001e20000100800 */
[----:B--2---:R-:W-:-:S03]  /*35d0*/  LEA R13, P2, R29, R10, 0x1 ;  /* 0x0000000a1d0d7211 */ /* 0x004fc600078408ff */
[----:B------:R1:W-:Y:S04]  /*35e0*/  STL [R1+0xbcc], R3 ;  /* 0x000bcc0301007387 */ /* 0x0003e80000100800 */
[----:B------:R2:W-:Y:S01]  /*35f0*/  STL [R1+0xb7c], R13 ;  /* 0x000b7c0d01007387 */ /* 0x0005e20000100800 */
[----:B0-----:R-:W-:Y:S02]  /*3600*/  LEA.HI.X.SX32 R12, R17, R11, 0x1, P1 ;  /* 0x0000000b110c7211 */ /* 0x001fe400008f0eff */
[----:B-1----:R-:W-:-:S03]  /*3610*/  LEA R3, P1, R31, R10, 0x1 ;  /* 0x0000000a1f037211 */ /* 0x002fc600078208ff */
[----:B------:R0:W-:Y:S01]  /*3620*/  STL [R1+0xbac], R12 ;  /* 0x000bac0c01007387 */ /* 0x0001e20000100800 */
[----:B--2---:R-:W-:-:S03]  /*3630*/  LEA.HI.X.SX32 R13, R19, R11, 0x1, P0 ;  /* 0x0000000b130d7211 */ /* 0x004fc600000f0eff */
        /* <DEDUP_REMOVED lines=12> */
[----:B------:R1:W-:Y:S01]  /*3700*/  STL [R1+0x580], R3 ;  /* 0x0005800301007387 */ /* 0x0003e20000100800 */
[----:B------:R-:W-:-:S03]  /*3710*/  CS2R R24, SRZ ;  /* 0x0000000000187805 */ /* 0x000fc6000001ff00 */
[----:B------:R-:W-:Y:S01]  /*3720*/  STL [R1+0xb88], R13 ;  /* 0x000b880d01007387 */ /* 0x000fe20000100800 */
[----:B0-----:R-:W-:Y:S02]  /*3730*/  LEA R12, P4, R39, R10, 0x1 ;  /* 0x0000000a270c7211 */ /* 0x001fe400078808ff */
[----:B-1----:R-:W-:-:S03]  /*3740*/  LEA.HI.X.SX32 R3, R27, R11, 0x1, P3 ;  /* 0x0000000b1b037211 */ /* 0x002fc600018f0eff */
[----:B------:R0:W-:Y:S01]  /*3750*/  STL [R1+0x578], R12 ;  /* 0x0005780c01007387 */ /* 0x0001e20000100800 */
[CC--:B------:R-:W-:Y:S02]  /*3760*/  LEA R229, P3, R41.reuse, R10.reuse, 0x1 ;  /* 0x0000000a29e57211 */ /* 0x0c0fe400078608ff */
[----:B------:R-:W-:Y:S01]  /*3770*/  CS2R R26, SRZ ;  /* 0x00000000001a7805 */ /* 0x000fe2000001ff00 */
[----:B------:R1:W-:Y:S01]  /*3780*/  STL [R1+0xb80], R3 ;  /* 0x000b800301007387 */ /* 0x0003e20000100800 */
[-C--:B------:R-:W-:Y:S02]  /*3790*/  LEA.HI.X.SX32 R228, R41, R11.reuse, 0x1, P3 ;  /* 0x0000000b29e47211 */ /* 0x080fe400018f0eff */
[----:B------:R-:W-:Y:S02]  /*37a0*/  CS2R R40, SRZ ;  /* 0x0000000000287805 */ /* 0x000fe4000001ff00 */
[----:B------:R-:W-:Y:S02]  /*37b0*/  LEA R245, P3, R55, R10, 0x1 ;  /* 0x0000000a37f57211 */ /* 0x000fe400078608ff */
[----:B0-----:R-:W-:-:S02]  /*37c0*/  LEA.HI.X.SX32 R12, R29, R11, 0x1, P2 ;  /* 0x0000000b1d0c7211 */ /* 0x001fc400010f0eff */
[----:B------:R-:W-:Y:S02]  /*37d0*/  CS2R R28, SRZ ;  /* 0x00000000001c7805 */ /* 0x000fe4000001ff00 */
[-C--:B------:R-:W-:Y:S02]  /*37e0*/  LEA R231, P2, R43, R10.reuse, 0x1 ;  /* 0x0000000a2be77211 */ /* 0x080fe400078408ff */
[-C--:B-1----:R-:W-:Y:S01]  /*37f0*/  LEA.HI.X.SX32 R3, R31, R11.reuse, 0x1, P1 ;  /* 0x0000000b1f037211 */ /* 0x082fe200008f0eff */
[----:B------:R0:W-:Y:S01]  /*3800*/  STL [R1+0xb78], R12 ;  /* 0x000b780c01007387 */ /* 0x0001e20000100800 */
[----:B------:R-:W-:Y:S02]  /*3810*/  LEA.HI.X.SX32 R230, R43, R11, 0x1, P2 ;  /* 0x0000000b2be67211 */ /* 0x000fe400010f0eff */
[----:B------:R-:W-:Y:S02]  /*3820*/  CS2R R30, SRZ ;  /* 0x00000000001e7805 */ /* 0x000fe4000001ff00 */
[-C--:B------:R-:W-:Y:S01]  /*3830*/  LEA R233, P1, R45, R10.reuse, 0x1 ;  /* 0x0000000a2de97211 */ /* 0x080fe200078208ff */
[----:B------:R1:W-:Y:S01]  /*3840*/  STL [R1+0xb70], R3 ;  /* 0x000b700301007387 */ /* 0x0003e20000100800 */
[----:B------:R-:W-:-:S02]  /*3850*/  LEA R247, P2, R57, R10, 0x1 ;  /* 0x0000000a39f77211 */ /* 0x000fc400078408ff */
[----:B------:R-:W-:Y:S02]  /*3860*/  CS2R R42, SRZ ;  /* 0x00000000002a7805 */ /* 0x000fe4000001ff00 */
[-C--:B------:R-:W-:Y:S02]  /*3870*/  LEA.HI.X.SX32 R232, R45, R11.reuse, 0x1, P1 ;  /* 0x0000000b2de87211 */ /* 0x080fe400008f0eff */
[----:B------:R-:W-:Y:S02]  /*3880*/  CS2R R44, SRZ ;  /* 0x00000000002c7805 */ /* 0x000fe4000001ff00 */
[----:B------:R-:W-:Y:S02]  /*3890*/  LEA R249, P1, R59, R10, 0x1 ;  /* 0x0000000a3bf97211 */ /* 0x000fe400078208ff */
[----:B0-----:R-:W-:Y:S02]  /*38a0*/  LEA.HI.X.SX32 R12, R33, R11, 0x1, P0 ;  /* 0x0000000b210c7211 */ /* 0x001fe400000f0eff */
[----:B------:R-:W-:-:S02]  /*38b0*/  CS2R R32, SRZ ;  /* 0x0000000000207805 */ /* 0x000fc4000001ff00 */
[-C--:B------:R-:W-:Y:S02]  /*38c0*/  LEA R235, P0, R47, R10.reuse, 0x1 ;  /* 0x0000000a2feb7211 */ /* 0x080fe400078008ff */
[-C--:B-1----:R-:W-:Y:S01]  /*38d0*/  LEA.HI.X.SX32 R3, R35, R11.reuse, 0x1, P6 ;  /* 0x0000000b23037211 */ /* 0x082fe200030f0eff */
[----:B------:R0:W-:Y:S01]  /*38e0*/  STL [R1+0xb68], R12 ;  /* 0x000b680c01007387 */ /* 0x0001e20000100800 */
[----:B------:R-:W-:Y:S02]  /*38f0*/  LEA R237, P6, R49, R10, 0x1 ;  /* 0x0000000a31ed7211 */ /* 0x000fe400078c08ff */
[----:B------:R-:W-:Y:S02]  /*3900*/  CS2R R34, SRZ ;  /* 0x0000000000227805 */ /* 0x000fe4000001ff00 */
[-C--:B------:R-:W-:Y:S01]  /*3910*/  LEA.HI.X.SX32 R234, R47, R11.reuse, 0x1, P0 ;  /* 0x0000000b2fea7211 */ /* 0x080fe200000f0eff */
[----:B------:R1:W-:Y:S01]  /*3920*/  STL [R1+0x584], R3 ;  /* 0x0005840301007387 */ /* 0x0003e20000100800 */
[----:B------:R-:W-:-:S02]  /*3930*/  LEA.HI.X.SX32 R236, R49, R11, 0x1, P6 ;  /* 0x0000000b31ec7211 */ /* 0x000fc400030f0eff */
[----:B------:R-:W-:Y:S02]  /*3940*/  CS2R R46, SRZ ;  /* 0x00000000002e7805 */ /* 0x000fe4000001ff00 */
[-C--:B------:R-:W-:Y:S02]  /*3950*/  LEA.HI.X.SX32 R244, R55, R11.reuse, 0x1, P3 ;  /* 0x0000000b37f47211 */ /* 0x080fe400018f0eff */
[----:B------:R-:W-:Y:S02]  /*3960*/  CS2R R48, SRZ ;  /* 0x0000000000307805 */ /* 0x000fe4000001ff00 */
[-C--:B------:R-:W-:Y:S02]  /*3970*/  LEA.HI.X.SX32 R246, R57, R11.reuse, 0x1, P2 ;  /* 0x0000000b39f67211 */ /* 0x080fe400010f0eff */
[----:B------:R-:W-:Y:S02]  /*3980*/  CS2R R54, SRZ ;  /* 0x0000000000367805 */ /* 0x000fe4000001ff00 */
[----:B0-----:R-:W-:-:S02]  /*3990*/  LEA.HI.X.SX32 R12, R37, R11, 0x1, P5 ;  /* 0x0000000b250c7211 */ /* 0x001fc400028f0eff */
[----:B------:R-:W-:Y:S02]  /*39a0*/  CS2R R36, SRZ ;  /* 0x0000000000247805 */ /* 0x000fe4000001ff00 */
[-C--:B------:R-:W-:Y:S02]  /*39b0*/  LEA R241, P5, R51, R10.reuse, 0x1 ;  /* 0x0000000a33f17211 */ /* 0x080fe400078a08ff */
[----:B------:R-:W-:Y:S02]  /*39c0*/  CS2R R56, SRZ ;  /* 0x0000000000387805 */ /* 0x000fe4000001ff00 */
[----:B-1----:R-:W-:Y:S01]  /*39d0*/  LEA.HI.X.SX32 R3, R39, R11, 0x1, P4 ;  /* 0x0000000b27037211 */ /* 0x002fe200020f0eff */
[----:B------:R-:W-:Y:S01]  /*39e0*/  STL [R1+0x57c], R12 ;  /* 0x00057c0c01007387 */ /* 0x000fe20000100800 */
[----:B------:R-:W-:Y:S02]  /*39f0*/  LEA R243, P4, R53, R10, 0x1 ;  /* 0x0000000a35f37211 */ /* 0x000fe400078808ff */
[----:B------:R-:W-:-:S02]  /*3a00*/  CS2R R38, SRZ ;  /* 0x0000000000267805 */ /* 0x000fc4000001ff00 */
[-C--:B------:R-:W-:Y:S01]  /*3a10*/  LEA.HI.X.SX32 R240, R51, R11.reuse, 0x1, P5 ;  /* 0x0000000b33f07211 */ /* 0x080fe200028f0eff */
[----:B------:R0:W-:Y:S01]  /*3a20*/  STL [R1+0x574], R3 ;  /* 0x0005740301007387 */ /* 0x0001e20000100800 */
[-C--:B------:R-:W-:Y:S02]  /*3a30*/  LEA.HI.X.SX32 R242, R53, R11.reuse, 0x1, P4 ;  /* 0x0000000b35f27211 */ /* 0x080fe400020f0eff */
[----:B------:R-:W-:Y:S02]  /*3a40*/  CS2R R50, SRZ ;  /* 0x0000000000327805 */ /* 0x000fe4000001ff00 */
[----:B------:R-:W-:Y:S01]  /*3a50*/  LEA.HI.X.SX32 R248, R59, R11, 0x1, P1 ;  /* 0x0000000b3bf87211 */ /* 0x000fe200008f0eff */
[----:B------:R1:W-:Y:S01]  /*3a60*/  STL.64 [R1+0xc10], R228 ;  /* 0x000c10e401007387 */ /* 0x0003e20000100a00 */
[----:B------:R-:W-:Y:S02]  /*3a70*/  LEA R251, P0, R61, R10, 0x1 ;  /* 0x0000000a3dfb7211 */ /* 0x000fe400078008ff */
[----:B------:R-:W-:-:S02]  /*3a80*/  CS2R R52, SRZ ;  /* 0x0000000000347805 */ /* 0x000fc4000001ff00 */
[-C--:B------:R-:W-:Y:S01]  /*3a90*/  LEA R227, P6, R63, R10.reuse, 0x1 ;  /* 0x0000000a3fe37211 */ /* 0x080fe200078c08ff */
[----:B------:R2:W-:Y:S01]  /*3aa0*/  STL.64 [R1+0xc18], R230 ;  /* 0x000c18e601007387 */ /* 0x0005e20000100a00 */
[-C--:B------:R-:W-:Y:S01]  /*3ab0*/  LEA R225, P5, R65, R10.reuse, 0x1 ;  /* 0x0000000a41e17211 */ /* 0x080fe200078a08ff */
[----:B0-----:R-:W0:Y:S01]  /*3ac0*/  LDC R3, c[0x0][0x238] ;  /* 0x00008e00ff037b82 */ /* 0x001e220000000800 */
[-C--:B------:R-:W-:Y:S01]  /*3ad0*/  LEA R223, P4, R67, R10.reuse, 0x1 ;  /* 0x0000000a43df7211 */ /* 0x080fe200078808ff */
[----:B------:R-:W-:Y:S01]  /*3ae0*/  STL [R1+0x400], RZ ;  /* 0x000400ff01007387 */ /* 0x000fe20000100800 */
[-C--:B------:R-:W-:Y:S02]  /*3af0*/  LEA R221, P3, R69, R10.reuse, 0x1 ;  /* 0x0000000a45dd7211 */ /* 0x080fe400078608ff */
[----:B------:R-:W-:Y:S02]  /*3b00*/  CS2R R58, SRZ ;  /* 0x00000000003a7805 */ /* 0x000fe4000001ff00 */
[-C--:B------:R-:W-:Y:S01]  /*3b10*/  LEA R219, P2, R71, R10.reuse, 0x1 ;  /* 0x0000000a47db7211 */ /* 0x080fe200078408ff */
[----:B------:R-:W-:Y:S01]  /*3b20*/  STL [R1+0x404], RZ ;  /* 0x000404ff01007387 */ /* 0x000fe20000100800 */
[----:B------:R-:W-:Y:S01]  /*3b30*/  LEA R217, P1, R4, R10, 0x1 ;  /* 0x0000000a04d97211 */ /* 0x000fe200078208ff */
[----:B-1----:R-:W-:Y:S01]  /*3b40*/  IMAD.WIDE R228, R8, 0x2, RZ ;  /* 0x0000000208e47825 */ /* 0x002fe200078e02ff */
[----:B------:R-:W1:Y:S01]  /*3b50*/  LDC R10, c[0x0][0x23c] ;  /* 0x00008f00ff0a7b82 */ /* 0x000e620000000800 */
[----:B------:R-:W-:Y:S01]  /*3b60*/  STL [R1+0x408], RZ ;  /* 0x000408ff01007387 */ /* 0x000fe20000100800 */
[----:B------:R-:W-:Y:S01]  /*3b70*/  LOP3.LUT R12, R152, 0x1f, RZ, 0xc0, !PT ;  /* 0x0000001f980c7812 */ /* 0x000fe200078ec0ff */
[----:B--2---:R-:W-:Y:S01]  /*3b80*/  IMAD.WIDE R230, R9, 0x2, RZ ;  /* 0x0000000209e67825 */ /* 0x004fe200078e02ff */
[-C--:B------:R-:W-:Y:S01]  /*3b90*/  LEA.HI.X.SX32 R250, R61, R11.reuse, 0x1, P0 ;  /* 0x0000000b3dfa7211 */ /* 0x080fe200000f0eff */
[----:B------:R-:W-:Y:S01]  /*3ba0*/  STL [R1+0x40c], RZ ;  /* 0x00040cff01007387 */ /* 0x000fe20000100800 */
[-C--:B------:R-:W-:Y:S01]  /*3bb0*/  LEA.HI.X.SX32 R226, R63, R11.reuse, 0x1, P6 ;  /* 0x0000000b3fe27211 */ /* 0x080fe200030f0eff */
[----:B------:R-:W-:Y:S01]  /*3bc0*/  IMAD.WIDE R8, R6, 0x2, RZ ;  /* 0x0000000206087825 */ /* 0x000fe200078e02ff */
[-C--:B------:R-:W-:Y:S01]  /*3bd0*/  LEA.HI.X.SX32 R224, R65, R11.reuse, 0x1, P5 ;  /* 0x0000000b41e07211 */ /* 0x080fe200028f0eff */
[----:B------:R-:W-:Y:S01]  /*3be0*/  STL [R1+0x410], RZ ;  /* 0x000410ff01007387 */ /* 0x000fe20000100800 */
[----:B------:R-:W-:-:S02]  /*3bf0*/  LEA.HI.X.SX32 R222, R67, R11, 0x1, P4 ;  /* 0x0000000b43de7211 */ /* 0x000fc400020f0eff */
[----:B------:R-:W-:Y:S02]  /*3c00*/  CS2R R152, SRZ ;  /* 0x0000000000987805 */ /* 0x000fe4000001ff00 */
[-C--:B------:R-:W-:Y:S01]  /*3c10*/  LEA.HI.X.SX32 R220, R69, R11.reuse, 0x1, P3 ;  /* 0x0000000b45dc7211 */ /* 0x080fe200018f0eff */
[----:B------:R-:W-:Y:S01]  /*3c20*/  STL [R1+0x414], RZ ;  /* 0x000414ff01007387 */ /* 0x000fe20000100800 */
[-C--:B------:R-:W-:Y:S01]  /*3c30*/  LEA.HI.X.SX32 R218, R71, R11.reuse, 0x1, P2 ;  /* 0x0000000b47da7211 */ /* 0x080fe200010f0eff */
[C---:B0-----:R-:W-:Y:S01]  /*3c40*/  IMAD R13, R3.reuse, 0x1e, RZ ;  /* 0x0000001e030d7824 */ /* 0x041fe200078e02ff */
[----:B------:R-:W-:Y:S01]  /*3c50*/  LEA.HI.X.SX32 R216, R4, R11, 0x1, P1 ;  /* 0x0000000b04d87211 */ /* 0x000fe200008f0eff */
[----:B------:R-:W-:Y:S01]  /*3c60*/  STL [R1+0x418], RZ ;  /* 0x000418ff01007387 */ /* 0x000fe20000100800 */
[----:B------:R-:W-:Y:S01]  /*3c70*/  SHF.R.S32.HI R11, RZ, 0x5, R2 ;  /* 0x00000005ff0b7819 */ /* 0x000fe20000011402 */
[C---:B------:R-:W-:Y:S01]  /*3c80*/  IMAD R14, R3.reuse, 0x1d, RZ ;  /* 0x0000001d030e7824 */ /* 0x040fe200078e02ff */
[C---:B------:R-:W-:Y:S01]  /*3c90*/  LOP3.LUT R2, R0.reuse, 0x10, RZ, 0x3c, !PT ;  /* 0x0000001000027812 */ /* 0x040fe200078e3cff */
[----:B------:R-:W-:Y:S01]  /*3ca0*/  STL [R1+0x41c], RZ ;  /* 0x00041cff01007387 */ /* 0x000fe20000100800 */
[C---:B------:R-:W-:Y:S01]  /*3cb0*/  IMAD R15, R3.reuse, 0x1c, RZ ;  /* 0x0000001c030f7824 */ /* 0x040fe200078e02ff */
[----:B------:R-:W-:Y:S01]  /*3cc0*/  LOP3.LUT R2, R0, 0x30, RZ, 0x3c, !PT ;  /* 0x0000003000027812 */ /* 0x000fe200078e3cff */
[----:B-1----:R-:W-:Y:S01]  /*3cd0*/  IMAD R10, R12, R10, RZ ;  /* 0x0000000a0c0a7224 */ /* 0x002fe200078e02ff */
[----:B------:R-:W-:Y:S01]  /*3ce0*/  STL [R1+0x420], RZ ;  /* 0x000420ff01007387 */ /* 0x000fe20000100800 */
[C---:B------:R-:W-:Y:S01]  /*3cf0*/  IMAD R12, R3.reuse, 0x1f, RZ ;  /* 0x0000001f030c7824 */ /* 0x040fe200078e02ff */
[----:B------:R-:W-:Y:S01]  /*3d00*/  LOP3.LUT R2, R0, 0x50, RZ, 0x3c, !PT ;  /* 0x0000005000027812 */ /* 0x000fe200078e3cff */
[----:B------:R-:W-:Y:S01]  /*3d10*/  IMAD R16, R3, 0x1b, RZ ;  /* 0x0000001b03107824 */ /* 0x000fe200078e02ff */
[----:B------:R-:W-:Y:S01]  /*3d20*/  STL [R1+0x424], RZ ;  /* 0x000424ff01007387 */ /* 0x000fe20000100800 */
[----:B------:R-:W-:Y:S01]  /*3d30*/  IMAD.WIDE R6, R12, 0x2, R230 ;  /* 0x000000020c067825 */ /* 0x000fe200078e02e6 */
[----:B------:R-:W-:-:S02]  /*3d40*/  LOP3.LUT R2, R0, 0x70, RZ, 0x3c, !PT ;  /* 0x0000007000027812 */ /* 0x000fc400078e3cff */
[----:B------:R-:W-:Y:S01]  /*3d50*/  CS2R R60, SRZ ;  /* 0x00000000003c7805 */ /* 0x000fe2000001ff00 */
[----:B------:R-:W-:Y:S01]  /*3d60*/  STL [R1+0x428], RZ ;  /* 0x000428ff01007387 */ /* 0x000fe20000100800 */
[----:B------:R-:W-:Y:S01]  /*3d70*/  IMAD R17, R3, 0x1a, RZ ;  /* 0x0000001a03117824 */ /* 0x000fe200078e02ff */
[----:B------:R-:W-:Y:S01]  /*3d80*/  LOP3.LUT R2, R5, 0x20, RZ, 0x3c, !PT ;  /* 0x0000002005027812 */ /* 0x000fe200078e3cff */
[C---:B------:R-:W-:Y:S01]  /*3d90*/  IMAD R18, R3.reuse, 0x19, RZ ;  /* 0x0000001903127824 */ /* 0x040fe200078e02ff */
[----:B------:R-:W-:Y:S01]  /*3da0*/  STL [R1+0x42c], RZ ;  /* 0x00042cff01007387 */ /* 0x000fe20000100800 */
[C---:B------:R-:W-:Y:S01]  /*3db0*/  IMAD R19, R3.reuse, 0x18, RZ ;  /* 0x0000001803137824 */ /* 0x040fe200078e02ff */
[----:B------:R-:W-:Y:S01]  /*3dc0*/  CS2R R62, SRZ ;  /* 0x00000000003e7805 */ /* 0x000fe2000001ff00 */
        /* <DEDUP_REMOVED lines=10> */
[----:B------:R-:W-:Y:S01]  /*3e70*/  IMAD.SHL.U32 R10, R3, 0x2, RZ ;  /* 0x00000002030a7824 */ /* 0x000fe200078e00ff */
[----:B------:R-:W-:Y:S01]  /*3e80*/  CS2R R68, SRZ ;  /* 0x0000000000447805 */ /* 0x000fe2000001ff00 */
[----:B------:R-:W-:Y:S01]  /*3e90*/  IMAD.U32 R4, RZ, RZ, UR9 ;  /* 0x00000009ff047e24 */ /* 0x000fe2000f8e00ff */
[----:B------:R-:W-:Y:S01]  /*3ea0*/  STL [R1+0x43c], RZ ;  /* 0x00043cff01007387 */ /* 0x000fe20000100800 */
[----:B------:R-:W-:Y:S01]  /*3eb0*/  UIADD3.X UR9, UR5, 0x40000040, URZ, UP0, !UPT ;  /* 0x4000004005097890 */ /* 0x000fe200087fe43f */
[----:B------:R-:W-:-:S02]  /*3ec0*/  CS2R R70, SRZ ;  /* 0x0000000000467805 */ /* 0x000fc4000001ff00 */
[----:B------:R-:W-:Y:S01]  /*3ed0*/  STL [R1+0x440], RZ ;  /* 0x000440ff01007387 */ /* 0x000fe20000100800 */
[----:B------:R-:W-:Y:S02]  /*3ee0*/  UIADD3.64 UR20, UR8, 0x80, URZ ;  /* 0x0000008008147897 */ /* 0x000fe4000fffe03f */
[----:B------:R-:W-:Y:S01]  /*3ef0*/  UIADD3.64 UR16, UR8, 0x100, URZ ;  /* 0x0000010008107897 */ /* 0x000fe2000fffe03f */
[----:B------:R-:W-:Y:S01]  /*3f00*/  STL [R1+0x444], RZ ;  /* 0x000444ff01007387 */ /* 0x000fe20000100800 */
[----:B------:R-:W-:Y:S02]  /*3f10*/  UIADD3.64 UR20, UR8, 0x180, URZ ;  /* 0x0000018008147897 */ /* 0x000fe4000fffe03f */
[----:B------:R-:W-:Y:S01]  /*3f20*/  UIADD3.64 UR16, UR8, 0x200, URZ ;  /* 0x0000020008107897 */ /* 0x000fe2000fffe03f */
[----:B------:R-:W-:Y:S01]  /*3f30*/  STL [R1+0x448], RZ ;  /* 0x000448ff01007387 */ /* 0x000fe20000100800 */
[----:B------:R-:W-:Y:S02]  /*3f40*/  UIADD3.64 UR20, UR8, 0x280, URZ ;  /* 0x0000028008147897 */ /* 0x000fe4000fffe03f */
[----:B------:R-:W-:Y:S01]  /*3f50*/  UIADD3.64 UR24, UR8, 0x300, URZ ;  /* 0x0000030008187897 */ /* 0x000fe2000fffe03f */
[----:B------:R-:W-:Y:S01]  /*3f60*/  STL [R1+0x44c], RZ ;  /* 0x00044cff01007387 */ /* 0x000fe20000100800 */
[----:B------:R-:W-:-:S02]  /*3f70*/  UIADD3.64 UR28, UR8, 0x380, URZ ;  /* 0x00000380081c7897 */ /* 0x000fc4000fffe03f */
        /* <DEDUP_REMOVED lines=10> */
[----:B------:R-:W-:Y:S04]  /*4020*/  STL [R1+0x45c], RZ ;  /* 0x00045cff01007387 */ /* 0x000fe80000100800 */
        /* <DEDUP_REMOVED lines=232> */
[----:B------:R-:W-:Y:S04]  /*4eb0*/  STL [R1], RZ ;  /* 0x000000ff01007387 */ /* 0x000fe80000100800 */
        /* <DEDUP_REMOVED lines=63> */
[----:B------:R0:W-:Y:S04]  /*52b0*/  STL [R1+0xb60], R11 ;  /* 0x000b600b01007387 */ /* 0x0001e80000100800 */
[----:B------:R-:W-:Y:S04]  /*52c0*/  STL.64 [R1+0x550], R230 ;  /* 0x000550e601007387 */ /* 0x000fe80000100a00 */
[----:B------:R-:W-:Y:S01]  /*52d0*/  STL.64 [R1+0x548], R228 ;  /* 0x000548e401007387 */ /* 0x000fe20000100a00 */
[----:B0-----:R-:W-:-:S03]  /*52e0*/  LOP3.LUT R11, R0, 0x20, RZ, 0x3c, !PT ;  /* 0x00000020000b7812 */ /* 0x001fc600078e3cff */
[----:B------:R-:W-:Y:S01]  /*52f0*/  STL.64 [R1+0x540], R238 ;  /* 0x000540ee01007387 */ /* 0x000fe20000100a00 */
[C---:B------:R-:W-:Y:S02]  /*5300*/  LOP3.LUT R11, R0.reuse, 0x40, RZ, 0x3c, !PT ;  /* 0x00000040000b7812 */ /* 0x040fe400078e3cff */
[----:B------:R-:W-:Y:S01]  /*5310*/  LOP3.LUT R11, R0, 0x60, RZ, 0x3c, !PT ;  /* 0x00000060000b7812 */ /* 0x000fe200078e3cff */
[----:B------:R-:W-:Y:S01]  /*5320*/  STL.64 [R1+0x538], R8 ;  /* 0x0005380801007387 */ /* 0x000fe20000100a00 */
[----:B------:R-:W-:-:S03]  /*5330*/  IMAD R11, R3, 0x13, RZ ;  /* 0x00000013030b7824 */ /* 0x000fc600078e02ff */
[----:B------:R0:W-:Y:S02]  /*5340*/  STL.64 [R1+0x9e0], R6 ;  /* 0x0009e00601007387 */ /* 0x0001e40000100a00 */
[----:B0-----:R-:W-:-:S05]  /*5350*/  IMAD.WIDE R6, R12, 0x2, R228 ;  /* 0x000000020c067825 */ /* 0x001fca00078e02e4 */
        /* <DEDUP_REMOVED lines=9> */
[----:B0-----:R-:W-:-:S04]  /*53f0*/  IMAD.WIDE R6, R13, 0x2, R238 ;  /* 0x000000020d067825 */ /* 0x001fc800078e02ee */
[----:B------:R-:W-:Y:S01]  /*5400*/  IMAD.WIDE R12, R13, 0x2, R8 ;  /* 0x000000020d0c7825 */ /* 0x000fe200078e0208 */
[----:B------:R0:W-:Y:S04]  /*5410*/  STL.64 [R1+0x9b0], R6 ;  /* 0x0009b00601007387 */ /* 0x0001e80000100a00 */
[----:B------:R1:W-:Y:S01]  /*5420*/  STL.64 [R1+0x9a8], R12 ;  /* 0x0009a80c01007387 */ /* 0x0003e20000100a00 */
[----:B0-----:R-:W-:-:S04]  /*5430*/  IMAD.WIDE R6, R14, 0x2, R230 ;  /* 0x000000020e067825 */ /* 0x001fc800078e02e6 */
[C---:B-1----:R-:W-:Y:S01]  /*5440*/  IMAD.WIDE R12, R14.reuse, 0x2, R228 ;  /* 0x000000020e0c7825 */ /* 0x042fe200078e02e4 */
[----:B------:R0:W-:Y:S04]  /*5450*/  STL.64 [R1+0x9a0], R6 ;  /* 0x0009a00601007387 */ /* 0x0001e80000100a00 */
[----:B------:R1:W-:Y:S01]  /*5460*/  STL.64 [R1+0x998], R12 ;  /* 0x0009980c01007387 */ /* 0x0003e20000100a00 */
[----:B0-----:R-:W-:-:S04]  /*5470*/  IMAD.WIDE R6, R14, 0x2, R238 ;  /* 0x000000020e067825 */ /* 0x001fc800078e02ee */
[----:B-1----:R-:W-:Y:S01]  /*5480*/  IMAD.WIDE R12, R14, 0x2, R8 ;  /* 0x000000020e0c7825 */ /* 0x002fe200078e0208 */
[----:B------:R0:W-:Y:S04]  /*5490*/  STL.64 [R1+0x990], R6 ;  /* 0x0009900601007387 */ /* 0x0001e80000100a00 */
[----:B------:R1:W-:Y:S01]  /*54a0*/  STL.64 [R1+0x988], R12 ;  /* 0x0009880c01007387 */ /* 0x0003e20000100a00 */
[----:B0-----:R-:W-:-:S04]  /*54b0*/  IMAD.WIDE R6, R15, 0x2, R230 ;  /* 0x000000020f067825 */ /* 0x001fc800078e02e6 */
[C---:B-1----:R-:W-:Y:S01]  /*54c0*/  IMAD.WIDE R12, R15.reuse, 0x2, R228 ;  /* 0x000000020f0c7825 */ /* 0x042fe200078e02e4 */
[----:B------:R0:W-:Y:S04]  /*54d0*/  STL.64 [R1+0x980], R6 ;  /* 0x0009800601007387 */ /* 0x0001e80000100a00 */
[----:B------:R1:W-:Y:S01]  /*54e0*/  STL.64 [R1+0x978], R12 ;  /* 0x0009780c01007387 */ /* 0x0003e20000100a00 */
[----:B0-----:R-:W-:-:S04]  /*54f0*/  IMAD.WIDE R6, R15, 0x2, R238 ;  /* 0x000000020f067825 */ /* 0x001fc800078e02ee */
[----:B------:R-:W-:Y:S01]  /*5500*/  IMAD.WIDE R14, R15, 0x2, R8 ;  /* 0x000000020f0e7825 */ /* 0x000fe200078e0208 */
[----:B------:R0:W-:Y:S03]  /*5510*/  STL.64 [R1+0x970], R6 ;  /* 0x0009700601007387 */ /* 0x0001e60000100a00 */
[C---:B-1----:R-:W-:Y:S01]  /*5520*/  IMAD.WIDE R12, R16.reuse, 0x2, R230 ;  /* 0x00000002100c7825 */ /* 0x042fe200078e02e6 */
[----:B------:R1:W-:Y:S04]  /*5530*/  STL.64 [R1+0x968], R14 ;  /* 0x0009680e01007387 */ /* 0x0003e80000100a00 */
[----:B------:R2:W-:Y:S01]  /*5540*/  STL.64 [R1+0x960], R12 ;  /* 0x0009600c01007387 */ /* 0x0005e20000100a00 */
[----:B0-----:R-:W-:-:S04]  /*5550*/  IMAD.WIDE R6, R16, 0x2, R228 ;  /* 0x0000000210067825 */ /* 0x001fc800078e02e4 */
[C---:B-1----:R-:W-:Y:S01]  /*5560*/  IMAD.WIDE R14, R16.reuse, 0x2, R238 ;  /* 0x00000002100e7825 */ /* 0x042fe200078e02ee */
[----:B------:R0:W-:Y:S03]  /*5570*/  STL.64 [R1+0x958], R6 ;  /* 0x0009580601007387 */ /* 0x0001e60000100a00 */
[----:B--2---:R-:W-:Y:S01]  /*5580*/  IMAD.WIDE R12, R16, 0x2, R8 ;  /* 0x00000002100c7825 */ /* 0x004fe200078e0208 */
[----:B------:R1:W-:Y:S04]  /*5590*/  STL.64 [R1+0x950], R14 ;  /* 0x0009500e01007387 */ /* 0x0003e80000100a00 */
[----:B------:R2:W-:Y:S01]  /*55a0*/  STL.64 [R1+0x948], R12 ;  /* 0x0009480c01007387 */ /* 0x0005e20000100a00 */
[----:B0-----:R-:W-:-:S04]  /*55b0*/  IMAD.WIDE R6, R17, 0x2, R230 ;  /* 0x0000000211067825 */ /* 0x001fc800078e02e6 */
[C---:B-1----:R-:W-:Y:S01]  /*55c0*/  IMAD.WIDE R14, R17.reuse, 0x2, R228 ;  /* 0x00000002110e7825 */ /* 0x042fe200078e02e4 */
[----:B------:R0:W-:Y:S03]  /*55d0*/  STL.64 [R1+0x940], R6 ;  /* 0x0009400601007387 */ /* 0x0001e60000100a00 */
[C---:B--2---:R-:W-:Y:S01]  /*55e0*/  IMAD.WIDE R12, R17.reuse, 0x2, R238 ;  /* 0x00000002110c7825 */ /* 0x044fe200078e02ee */
        /* <DEDUP_REMOVED lines=9> */
[----:B-1----:R-:W-:Y:S01]  /*5680*/  IMAD.WIDE R14, R18, 0x2, R8 ;  /* 0x00000002120e7825 */ /* 0x002fe200078e0208 */
[----:B------:R0:W-:Y:S03]  /*5690*/  STL.64 [R1+0x910], R6 ;  /* 0x0009100601007387 */ /* 0x0001e60000100a00 */
[C---:B--2---:R-:W-:Y:S01]  /*56a0*/  IMAD.WIDE R12, R19.reuse, 0x2, R230 ;  /* 0x00000002130c7825 */ /* 0x044fe200078e02e6 */
        /* <DEDUP_REMOVED lines=35> */
[----:B--2---:R-:W-:-:S05]  /*58e0*/  IMAD.WIDE R12, R23, 0x2, R228 ;  /* 0x00000002170c7825 */ /* 0x004fca00078e02e4 */
[----:B------:R1:W-:Y:S01]  /*58f0*/  STL.64 [R1+0x878], R12 ;  /* 0x0008780c01007387 */ /* 0x0003e20000100a00 */
[----:B0-----:R-:W-:-:S03]  /*5900*/  IMAD.WIDE R6, R23, 0x2, R8 ;  /* 0x0000000217067825 */ /* 0x001fc600078e0208 */
[----:B------:R0:W-:Y:S04]  /*5910*/  STL.64 [R1+0x870], R14 ;  /* 0x0008700e01007387 */ /* 0x0001e80000100a00 */
[----:B------:R2:W-:Y:S01]  /*5920*/  STL.64 [R1+0x868], R6 ;  /* 0x0008680601007387 */ /* 0x0005e20000100a00 */
[----:B-1----:R-:W-:-:S05]  /*5930*/  IMAD.WIDE R12, R11, 0x2, R230 ;  /* 0x000000020b0c7825 */ /* 0x002fca00078e02e6 */
[----:B------:R1:W-:Y:S01]  /*5940*/  STL.64 [R1+0x860], R12 ;  /* 0x0008600c01007387 */ /* 0x0003e20000100a00 */
[----:B0-----:R-:W-:-:S04]  /*5950*/  IMAD.WIDE R14, R11, 0x2, R238 ;  /* 0x000000020b0e7825 */ /* 0x001fc800078e02ee */
[----:B--2---:R-:W-:-:S05]  /*5960*/  IMAD.WIDE R6, R11, 0x2, R228 ;  /* 0x000000020b067825 */ /* 0x004fca00078e02e4 */
[----:B------:R0:W-:Y:S01]  /*5970*/  STL.64 [R1+0x858], R6 ;  /* 0x0008580601007387 */ /* 0x0001e20000100a00 */
[----:B-1----:R-:W-:-:S03]  /*5980*/  IMAD.WIDE R12, R11, 0x2, R8 ;  /* 0x000000020b0c7825 */ /* 0x002fc600078e0208 */
[----:B------:R1:W-:Y:S01]  /*5990*/  STL.64 [R1+0x850], R14 ;  /* 0x0008500e01007387 */ /* 0x0003e20000100a00 */
[----:B------:R-:W-:-:S03]  /*59a0*/  IMAD R11, R3, 0x11, RZ ;  /* 0x00000011030b7824 */ /* 0x000fc600078e02ff */
[----:B------:R2:W-:Y:S01]  /*59b0*/  STL.64 [R1+0x848], R12 ;  /* 0x0008480c01007387 */ /* 0x0005e20000100a00 */
[----:B0-----:R-:W-:-:S04]  /*59c0*/  IMAD.WIDE R6, R2, 0x2, R230 ;  /* 0x0000000202067825 */ /* 0x001fc800078e02e6 */
[C---:B-1----:R-:W-:Y:S01]  /*59d0*/  IMAD.WIDE R14, R2.reuse, 0x2, R238 ;  /* 0x00000002020e7825 */ /* 0x042fe200078e02ee */
[----:B------:R0:W-:Y:S03]  /*59e0*/  STL.64 [R1+0x840], R6 ;  /* 0x0008400601007387 */ /* 0x0001e60000100a00 */
[----:B--2---:R-:W-:-:S05]  /*59f0*/  IMAD.WIDE R12, R2, 0x2, R228 ;  /* 0x00000002020c7825 */ /* 0x004fca00078e02e4 */
[----:B------:R1:W-:Y:S01]  /*5a00*/  STL.64 [R1+0x838], R12 ;  /* 0x0008380c01007387 */ /* 0x0003e20000100a00 */
[----:B0-----:R-:W-:-:S03]  /*5a10*/  IMAD.WIDE R6, R2, 0x2, R8 ;  /* 0x0000000202067825 */ /* 0x001fc600078e0208 */
[----:B------:R0:W-:Y:S01]  /*5a20*/  STL.64 [R1+0x830], R14 ;  /* 0x0008300e01007387 */ /* 0x0001e20000100a00 */
[----:B------:R-:W-:-:S03]  /*5a30*/  IMAD.SHL.U32 R2, R3, 0x10, RZ ;  /* 0x0000001003027824 */ /* 0x000fc600078e00ff */
        /* <DEDUP_REMOVED lines=17> */
[----:B------:R-:W-:-:S03]  /*5b50*/  IMAD R2, R3, 0xe, RZ ;  /* 0x0000000e03027824 */ /* 0x000fc600078e02ff */
        /* <DEDUP_REMOVED lines=105> */
[----:B0-----:R-:W-:-:S05]  /*61f0*/  IMAD.WIDE R6, R2, 0x2, R238 ;  /* 0x0000000202067825 */ /* 0x001fca00078e02ee */
[----:B------:R0:W-:Y:S01]  /*6200*/  STL.64 [R1+0x670], R6 ;  /* 0x0006700601007387 */ /* 0x0001e20000100a00 */
[----:B-1----:R-:W-:-:S03]  /*6210*/  IMAD.WIDE R12, R11, 0x2, R230 ;  /* 0x000000020b0c7825 */ /* 0x002fc600078e02e6 */
        /* <DEDUP_REMOVED lines=12> */
[----:B------:R-:W-:Y:S04]  /*62e0*/  STL.64 [R1+0x638], R14 ;  /* 0x0006380e01007387 */ /* 0x000fe80000100a00 */
[----:B------:R-:W-:Y:S01]  /*62f0*/  STL.64 [R1+0x630], R12 ;  /* 0x0006300c01007387 */ /* 0x000fe20000100a00 */
[----:B0-----:R-:W-:-:S04]  /*6300*/  IMAD.WIDE R6, R10, 0x2, R8 ;  /* 0x000000020a067825 */ /* 0x001fc800078e0208 */
[C---:B------:R-:W-:Y:S02]  /*6310*/  IMAD.WIDE R10, R3.reuse, 0x2, R230 ;  /* 0x00000002030a7825 */ /* 0x040fe400078e02e6 */
[----:B------:R0:W5:Y:S04]  /*6320*/  LDL.LU.64 R230, [R1+0xc18] ;  /* 0x000c180001e67983 */ /* 0x0001680000300a00 */
[----:B------:R1:W-:Y:S02]  /*6330*/  STL.64 [R1+0x628], R6 ;  /* 0x0006280601007387 */ /* 0x0003e40000100a00 */
[C---:B-1----:R-:W-:Y:S02]  /*6340*/  IMAD.WIDE R6, R3.reuse, 0x2, R228 ;  /* 0x0000000203067825 */ /* 0x042fe400078e02e4 */
[----:B------:R0:W5:Y:S04]  /*6350*/  LDL.LU.64 R228, [R1+0xc10] ;  /* 0x000c100001e47983 */ /* 0x0001680000300a00 */
[----:B------:R1:W-:Y:S02]  /*6360*/  STL.64 [R1+0x620], R10 ;  /* 0x0006200a01007387 */ /* 0x0003e40000100a00 */
[----:B-1----:R-:W-:-:S02]  /*6370*/  IMAD.WIDE R10, R3, 0x2, R238 ;  /* 0x00000002030a7825 */ /* 0x002fc400078e02ee */
[----:B------:R0:W5:Y:S01]  /*6380*/  LDL.LU.64 R238, [R1+0xc08] ;  /* 0x000c080001ee7983 */ /* 0x0001620000300a00 */
[----:B------:R-:W-:Y:S01]  /*6390*/  UMOV UR15, 0x80000020 ;  /* 0x80000020000f7882 */ /* 0x000fe20000000000 */
[----:B------:R-:W-:Y:S02]  /*63a0*/  IMAD.U32 R2, RZ, RZ, UR18 ;  /* 0x00000012ff027e24 */ /* 0x000fe4000f8e00ff */
[----:B------:R1:W-:Y:S04]  /*63b0*/  STL.64 [R1+0x618], R6 ;  /* 0x0006180601007387 */ /* 0x0003e80000100a00 */
[----:B------:R0:W-:Y:S01]  /*63c0*/  STL.64 [R1+0x610], R10 ;  /* 0x0006100a01007387 */ /* 0x0001e20000100a00 */
[----:B-1----:R-:W-:-:S04]  /*63d0*/  IMAD.WIDE R6, R3, 0x2, R8 ;  /* 0x0000000203067825 */ /* 0x002fc800078e0208 */
[----:B------:R-:W-:Y:S01]  /*63e0*/  IMAD.U32 R3, RZ, RZ, UR19 ;  /* 0x00000013ff037e24 */ /* 0x000fe2000f8e00ff */
[----:B------:R0:W-:Y:S06]  /*63f0*/  STL.64 [R1+0x608], R6 ;  /* 0x0006080601007387 */ /* 0x0001ec0000100a00 */
.L_x_1:
[----:B0-----:R-:W2:Y:S04]  /*6400*/  LDL.64 R10, [R1+0x540] ;  /* 0x00054000010a7983 */ /* 0x001ea80000100a00 */
[----:B------:R-:W-:Y:S04]  /*6410*/  STL.64 [R1+0xf18], R214 ;  /* 0x000f18d601007387 */ /* 0x000fe80000100a00 */
[----:B------:R-:W-:Y:S04]  /*6420*/  STL.64 [R1+0xf10], R212 ;  /* 0x000f10d401007387 */ /* 0x000fe80000100a00 */
[----:B------:R0:W-:Y:S04]  /*6430*/  STL.64 [R1+0xf08], R210 ;  /* 0x000f08d201007387 */ /* 0x0001e80000100a00 */
[----:B0-----:R-:W3:Y:S04]  /*6440*/  LDL.64 R210, [R1+0x610] ;  /* 0x0006100001d27983 */ /* 0x001ee80000100a00 */
[----:B------:R0:W-:Y:S04]  /*6450*/  STL.64 [R1+0xf00], R208 ;  /* 0x000f00d001007387 */ /* 0x0001e80000100a00 */
[----:B0-----:R-:W4:Y:S04]  /*6460*/  LDL.64 R208, [R1+0x618] ;  /* 0x0006180001d07983 */ /* 0x001f280000100a00 */
[----:B------:R0:W-:Y:S04]  /*6470*/  STL.64 [R1+0xef8], R206 ;  /* 0x000ef8ce01007387 */ /* 0x0001e80000100a00 */
[----:B0-----:R-:W3:Y:S04]  /*6480*/  LDL.64 R206, [R1+0x550] ;  /* 0x0005500001ce7983 */ /* 0x001ee80000100a00 */
[----:B------:R0:W-:Y:S04]  /*6490*/  STL.64 [R1+0xef0], R204 ;  /* 0x000ef0cc01007387 */ /* 0x0001e80000100a00 */
[----:B0-----:R-:W4:Y:S04]  /*64a0*/  LDL.64 R204, [R1+0x538] ;  /* 0x0005380001cc7983 */ /* 0x001f280000100a00 */
[----:B------:R0:W-:Y:S04]  /*64b0*/  STL.64 [R1+0xee8], R202 ;  /* 0x000ee8ca01007387 */ /* 0x0001e80000100a00 */
[----:B0-----:R-:W3:Y:S01]  /*64c0*/  LDL.64 R202, [R1+0x548] ;  /* 0x0005480001ca7983 */ /* 0x001ee20000100a00 */
[----:B------:R-:W-:-:S02]  /*64d0*/  MOV R6, UR52 ;  /* 0x0000003400067c02 */ /* 0x000fc40008000f00 */
[----:B------:R-:W-:Y:S01]  /*64e0*/  ISETP.GT.AND P2, PT, R4, RZ, PT ;  /* 0x000000ff0400720c */ /* 0x000fe20003f44270 */
[----:B------:R-:W-:Y:S01]  /*64f0*/  STL.64 [R1+0xee0], R200 ;  /* 0x000ee0c801007387 */ /* 0x000fe20000100a00 */
[----:B------:R-:W-:Y:S02]  /*6500*/  PRMT R22, RZ, 0x7610, R22 ;  /* 0x00007610ff167816 */ /* 0x000fe40000000016 */
[----:B------:R-:W-:Y:S01]  /*6510*/  PRMT R21, RZ, 0x7610, R21 ;  /* 0x00007610ff157816 */ /* 0x000fe20000000015 */
[----:B------:R-:W-:Y:S01]  /*6520*/  STL.64 [R1+0xed8], R198 ;  /* 0x000ed8c601007387 */ /* 0x000fe20000100a00 */
[----:B------:R-:W-:Y:S02]  /*6530*/  PRMT R20, RZ, 0x7610, R20 ;  /* 0x00007610ff147816 */ /* 0x000fe40000000014 */
[----:B------:R-:W-:Y:S01]  /*6540*/  PRMT R23, RZ, 0x7610, R23 ;  /* 0x00007610ff177816 */ /* 0x000fe20000000017 */
[----:B------:R-:W-:Y:S01]  /*6550*/  STL.64 [R1+0xed0], R196 ;  /* 0x000ed0c401007387 */ /* 0x000fe20000100a00 */
[----:B------:R-:W-:-:S02]  /*6560*/  PRMT R19, RZ, 0x7610, R19 ;  /* 0x00007610ff137816 */ /* 0x000fc40000000013 */
[----:B------:R-:W-:Y:S01]  /*6570*/  PRMT R17, RZ, 0x7610, R17 ;  /* 0x00007610ff117816 */ /* 0x000fe20000000011 */
[----:B------:R-:W-:Y:S01]  /*6580*/  STL.64 [R1+0xec8], R194 ;  /* 0x000ec8c201007387 */ /* 0x000fe20000100a00 */
[----:B------:R-:W-:Y:S02]  /*6590*/  PRMT R16, RZ, 0x7610, R16 ;  /* 0x00007610ff107816 */ /* 0x000fe40000000010 */
[----:B------:R-:W-:Y:S01]  /*65a0*/  PRMT R18, RZ, 0x7610, R18 ;  /* 0x00007610ff127816 */ /* 0x000fe20000000012 */
[----:B------:R-:W-:Y:S01]  /*65b0*/  STL.64 [R1+0xec0], R192 ;  /* 0x000ec0c001007387 */ /* 0x000fe20000100a00 */
[----:B------:R-:W-:Y:S02]  /*65c0*/  PRMT R15, RZ, 0x7610, R15 ;  /* 0x00007610ff0f7816 */ /* 0x000fe4000000000f */
[----:B------:R-:W-:Y:S01]  /*65d0*/  PRMT R14, RZ, 0x7610, R14 ;  /* 0x00007610ff0e7816 */ /* 0x000fe2000000000e */
[----:B------:R-:W-:Y:S01]  /*65e0*/  STL.64 [R1+0xeb8], R190 ;  /* 0x000eb8be01007387 */ /* 0x000fe20000100a00 */
[----:B------:R-:W-:-:S02]  /*65f0*/  LOP3.LUT R251, R251, R250, RZ, 0x3c, !PT ;  /* 0x000000fafbfb7212 */ /* 0x000fc400078e3cff */
[----:B------:R-:W-:Y:S01]  /*6600*/  LOP3.LUT R249, R249, R248, RZ, 0x3c, !PT ;  /* 0x000000f8f9f97212 */ /* 0x000fe200078e3cff */
[----:B------:R-:W-:Y:S01]  /*6610*/  STL.64 [R1+0xeb0], R188 ;  /* 0x000eb0bc01007387 */ /* 0x000fe20000100a00 */
[----:B------:R-:W-:Y:S02]  /*6620*/  LOP3.LUT R247, R247, R246, RZ, 0x3c, !PT ;  /* 0x000000f6f7f77212 */ /* 0x000fe400078e3cff */
[----:B------:R-:W-:Y:S01]  /*6630*/  LOP3.LUT R245, R245, R244, RZ, 0x3c, !PT ;  /* 0x000000f4f5f57212 */ /* 0x000fe200078e3cff */
[----:B------:R-:W-:Y:S01]  /*6640*/  STL.64 [R1+0xea8], R186 ;  /* 0x000ea8ba01007387 */ /* 0x000fe20000100a00 */
[----:B------:R-:W-:Y:S02]  /*6650*/  LOP3.LUT R243, R243, R242, RZ, 0x3c, !PT ;  /* 0x000000f2f3f37212 */ /* 0x000fe400078e3cff */
[----:B------:R-:W-:Y:S01]  /*6660*/  LOP3.LUT R241, R241, R240, RZ, 0x3c, !PT ;  /* 0x000000f0f1f17212 */ /* 0x000fe200078e3cff */
[----:B------:R-:W-:Y:S01]  /*6670*/  STL.64 [R1+0xea0], R184 ;  /* 0x000ea0b801007387 */ /* 0x000fe20000100a00 */
[----:B------:R-:W-:-:S02]  /*6680*/  LOP3.LUT R237, R237, R236, RZ, 0x3c, !PT ;  /* 0x000000eceded7212 */ /* 0x000fc400078e3cff */
[----:B------:R-:W-:Y:S01]  /*6690*/  LOP3.LUT R235, R235, R234, RZ, 0x3c, !PT ;  /* 0x000000eaebeb7212 */ /* 0x000fe200078e3cff */
[----:B------:R-:W-:Y:S01]  /*66a0*/  STL.64 [R1+0xe98], R182 ;  /* 0x000e98b601007387 */ /* 0x000fe20000100a00 */
[----:B------:R-:W-:Y:S02]  /*66b0*/  LOP3.LUT R233, R233, R232, RZ, 0x3c, !PT ;  /* 0x000000e8e9e97212 */ /* 0x000fe400078e3cff */
[----:B-----5:R-:W-:Y:S01]  /*66c0*/  LOP3.LUT R231, R231, R230, RZ, 0x3c, !PT ;  /* 0x000000e6e7e77212 */ /* 0x020fe200078e3cff */
[----:B------:R-:W-:Y:S01]  /*66d0*/  STL.64 [R1+0xe90], R180 ;  /* 0x000e90b401007387 */ /* 0x000fe20000100a00 */
[----:B------:R-:W-:Y:S01]  /*66e0*/  LOP3.LUT R229, R229, R228, RZ, 0x3c, !PT ;  /* 0x000000e4e5e57212 */ /* 0x000fe200078e3cff */
[----:B------:R-:W-:Y:S01]  /*66f0*/  UMOV UR13, 0x40000040 ;  /* 0x40000040000d7882 */ /* 0x000fe20000000000 */
[----:B------:R-:W-:Y:S01]  /*6700*/  MOV R213, UR49 ;  /* 0x0000003100d57c02 */ /* 0x000fe20008000f00 */
[----:B------:R-:W-:Y:S01]  /*6710*/  STL.64 [R1+0xe88], R178 ;  /* 0x000e88b201007387 */ /* 0x000fe20000100a00 */
[----:B------:R-:W-:Y:S01]  /*6720*/  MOV R214, UR48 ;  /* 0x0000003000d67c02 */ /* 0x000fe20008000f00 */
[----:B------:R-:W-:Y:S01]  /*6730*/  UMOV UR50, UR14 ;  /* 0x0000000e00327c82 */ /* 0x000fe20008000000 */
[----:B------:R-:W-:Y:S01]  /*6740*/  UMOV UR51, UR15 ;  /* 0x0000000f00337c82 */ /* 0x000fe20008000000 */
[----:B------:R-:W-:Y:S01]  /*6750*/  STL.64 [R1+0xe80], R176 ;  /* 0x000e80b001007387 */ /* 0x000fe20000100a00 */
[----:B------:R-:W-:-:S03]  /*6760*/  MOV R215, UR53 ;  /* 0x0000003500d77c02 */ /* 0x000fc60008000f00 */
[----:B------:R-:W-:Y:S04]  /*6770*/  STL.64 [R1+0xe78], R174 ;  /* 0x000e78ae01007387 */ /* 0x000fe80000100a00 */
[----:B------:R-:W-:Y:S04]  /*6780*/  STL.64 [R1+0xe70], R172 ;  /* 0x000e70ac01007387 */ /* 0x000fe80000100a00 */
[----:B------:R-:W-:Y:S04]  /*6790*/  STL.64 [R1+0xe68], R170 ;  /* 0x000e68aa01007387 */ /* 0x000fe80000100a00 */
[----:B------:R-:W-:Y:S04]  /*67a0*/  STL.64 [R1+0xe60], R168 ;  /* 0x000e60a801007387 */ /* 0x000fe80000100a00 */
[----:B------:R-:W-:Y:S04]  /*67b0*/  STL.64 [R1+0xe58], R166 ;  /* 0x000e58a601007387 */ /* 0x000fe80000100a00 */
[----:B------:R-:W-:Y:S04]  /*67c0*/  STL.64 [R1+0xe50], R164 ;  /* 0x000e50a401007387 */ /* 0x000fe80000100a00 */
[----:B------:R-:W-:Y:S04]  /*67d0*/  STL.64 [R1+0xe48], R162 ;  /* 0x000e48a201007387 */ /* 0x000fe80000100a00 */
[----:B------:R0:W-:Y:S04]  /*67e0*/  STL.64 [R1+0xe40], R160 ;  /* 0x000e40a001007387 */ /* 0x0001e80000100a00 */
[----:B------:R1:W-:Y:S04]  /*67f0*/  STL.64 [R1+0xe38], R158 ;  /* 0x000e389e01007387 */ /* 0x0003e80000100a00 */
[----:B------:R-:W-:Y:S04]  /*6800*/  STL.64 [R1+0xe30], R156 ;  /* 0x000e309c01007387 */ /* 0x000fe80000100a00 */
[----:B------:R-:W-:Y:S04]  /*6810*/  STL.64 [R1+0xe28], R154 ;  /* 0x000e289a01007387 */ /* 0x000fe80000100a00 */
[----:B------:R-:W-:Y:S01]  /*6820*/  STL.64 [R1+0xe20], R152 ;  /* 0x000e209801007387 */ /* 0x000fe20000100a00 */
[----:B0-----:R-:W-:Y:S01]  /*6830*/  PRMT R160, RZ, 0x7610, R160 ;  /* 0x00007610ffa07816 */ /* 0x001fe200000000a0 */
[----:B-1----:R-:W0:Y:S02]  /*6840*/  LDC R159, c[0x0][0x23c] ;  /* 0x00008f00ff9f7b82 */ /* 0x002e240000000800 */
[----:B------:R-:W-:Y:S04]  /*6850*/  STL.64 [R1+0xe18], R150 ;  /* 0x000e189601007387 */ /* 0x000fe80000100a00 */
        /* <DEDUP_REMOVED lines=63> */
[----:B------:R1:W-:Y:S04]  /*6c50*/  STL [R1+0xc18], R252 ;  /* 0x000c18fc01007387 */ /* 0x0003e80000100800 */
[----:B------:R-:W-:Y:S04]  /*6c60*/  STL.64 [R1+0xc08], R238 ;  /* 0x000c08ee01007387 */ /* 0x000fe80000100a00 */
[----:B------:R-:W4:Y:S01]  /*6c70*/  LDL.64 R12, [R1+0x608] ;  /* 0x00060800010c7983 */ /* 0x000f220000100a00 */
[----:B--2---:R-:W-:-:S02]  /*6c80*/  IADD3 R8, P1, R10, R2, RZ ;  /* 0x000000020a087210 */ /* 0x004fc40007f3e0ff */
[----:B-1----:R-:W-:Y:S01]  /*6c90*/  MOV R252, UR56 ;  /* 0x0000003800fc7c02 */ /* 0x002fe20008000f00 */
[----:B------:R3:W-:Y:S01]  /*6ca0*/  STL [R1+0xbbc], R6 ;  /* 0x000bbc0601007387 */ /* 0x0007e20000100800 */
[----:B------:R-:W-:Y:S01]  /*6cb0*/  PRMT R161, RZ, 0x7610, R161 ;  /* 0x00007610ffa17816 */ /* 0x000fe200000000a1 */
[----:B------:R-:W-:Y:S01]  /*6cc0*/  IMAD.X R9, R11, 0x1, R3, P1 ;  /* 0x000000010b097824 */ /* 0x000fe200008e0603 */
[----:B------:R-:W-:Y:S01]  /*6cd0*/  PRMT R168, RZ, 0x7610, R168 ;  /* 0x00007610ffa87816 */ /* 0x000fe200000000a8 */
[----:B------:R-:W-:Y:S01]  /*6ce0*/  STL [R1+0xf20], R252 ;  /* 0x000f20fc01007387 */ /* 0x000fe20000100800 */
[----:B------:R-:W-:Y:S02]  /*6cf0*/  PRMT R167, RZ, 0x7610, R167 ;  /* 0x00007610ffa77816 */ /* 0x000fe400000000a7 */
[----:B------:R-:W-:Y:S01]  /*6d00*/  PRMT R147, RZ, 0x7610, R147 ;  /* 0x00007610ff937816 */ /* 0x000fe20000000093 */
[----:B------:R-:W2:Y:S01]  /*6d10*/  LDL.64 R182, [R1+0x620] ;  /* 0x0006200001b67983 */ /* 0x000ea20000100a00 */
[----:B------:R-:W-:-:S02]  /*6d20*/  PRMT R148, RZ, 0x7610, R148 ;  /* 0x00007610ff947816 */ /* 0x000fc40000000094 */
[----:B---3--:R-:W-:Y:S01]  /*6d30*/  IADD3 R6, P0, R202, R2, RZ ;  /* 0x00000002ca067210 */ /* 0x008fe20007f1e0ff */
[----:B------:R-:W3:Y:S01]  /*6d40*/  LDL.64 R180, [R1+0x638] ;  /* 0x0006380001b47983 */ /* 0x000ee20000100a00 */
[----:B------:R-:W-:Y:S02]  /*6d50*/  PRMT R149, RZ, 0x7610, R149 ;  /* 0x00007610ff957816 */ /* 0x000fe40000000095 */
[----:B------:R-:W-:Y:S01]  /*6d60*/  PRMT R146, RZ, 0x7610, R146 ;  /* 0x00007610ff927816 */ /* 0x000fe20000000092 */
[----:B------:R-:W3:Y:S01]  /*6d70*/  LDL.64 R174, [R1+0x628] ;  /* 0x0006280001ae7983 */ /* 0x000ee20000100a00 */
[----:B------:R-:W-:Y:S01]  /*6d80*/  IMAD.X R7, R203, 0x1, R3, P0 ;  /* 0x00000001cb077824 */ /* 0x000fe200000e0603 */
[----:B------:R-:W-:Y:S02]  /*6d90*/  PRMT R131, RZ, 0x7610, R131 ;  /* 0x00007610ff837816 */ /* 0x000fe40000000083 */
[----:B------:R-:W3:Y:S01]  /*6da0*/  LDL.64 R172, [R1+0x640] ;  /* 0x0006400001ac7983 */ /* 0x000ee20000100a00 */
[----:B------:R-:W-:-:S02]  /*6db0*/  PRMT R132, RZ, 0x7610, R132 ;  /* 0x00007610ff847816 */ /* 0x000fc40000000084 */
[----:B------:R-:W-:Y:S01]  /*6dc0*/  PRMT R133, RZ, 0x7610, R133 ;  /* 0x00007610ff857816 */ /* 0x000fe20000000085 */
[----:B------:R-:W3:Y:S01]  /*6dd0*/  LDL.64 R178, [R1+0x630] ;  /* 0x0006300001b27983 */ /* 0x000ee20000100a00 */
[----:B------:R-:W-:Y:S02]  /*6de0*/  PRMT R130, RZ, 0x7610, R130 ;  /* 0x00007610ff827816 */ /* 0x000fe40000000082 */
[----:B------:R-:W-:Y:S01]  /*6df0*/  PRMT R115, RZ, 0x7610, R115 ;  /* 0x00007610ff737816 */ /* 0x000fe20000000073 */
[----:B------:R-:W3:Y:S01]  /*6e00*/  LDL.64 R170, [R1+0x650] ;  /* 0x0006500001aa7983 */ /* 0x000ee20000100a00 */
[----:B----4-:R-:W-:Y:S02]  /*6e10*/  IADD3 R10, P0, R204, R2, RZ ;  /* 0x00000002cc0a7210 */ /* 0x010fe40007f1e0ff */
[----:B------:R-:W-:Y:S01]  /*6e20*/  PRMT R116, RZ, 0x7610, R116 ;  /* 0x00007610ff747816 */ /* 0x000fe20000000074 */
[----:B------:R1:W4:Y:S01]  /*6e30*/  @P2 LDG.E.U16 R22, desc[UR6][R6.64] ;  /* 0x0000000606162981 */ /* 0x000322000c1e1500 */
[----:B------:R-:W-:Y:S01]  /*6e40*/  PRMT R117, RZ, 0x7610, R117 ;  /* 0x00007610ff757816 */ /* 0x000fe20000000075 */
[----:B------:R-:W-:Y:S01]  /*6e50*/  IMAD.X R11, R205, 0x1, R3, P0 ;  /* 0x00000001cd0b7824 */ /* 0x000fe200000e0603 */
[----:B------:R-:W-:Y:S01]  /*6e60*/  PRMT R114, RZ, 0x7610, R114 ;  /* 0x00007610ff727816 */ /* 0x000fe20000000072 */
[----:B------:R0:W4:Y:S01]  /*6e70*/  @P2 LDG.E.U16 R21, desc[UR6][R8.64] ;  /* 0x0000000608152981 */ /* 0x000122000c1e1500 */
[----:B------:R-:W-:-:S02]  /*6e80*/  PRMT R99, RZ, 0x7610, R99 ;  /* 0x00007610ff637816 */ /* 0x000fc40000000063 */
[----:B------:R-:W-:Y:S01]  /*6e90*/  PRMT R100, RZ, 0x7610, R100 ;  /* 0x00007610ff647816 */ /* 0x000fe20000000064 */
[----:B------:R-:W4:Y:S01]  /*6ea0*/  @P2 LDG.E.U16 R20, desc[UR6][R10.64] ;  /* 0x000000060a142981 */ /* 0x000f22000c1e1500 */
[----:B------:R-:W-:Y:S02]  /*6eb0*/  PRMT R101, RZ, 0x7610, R101 ;  /* 0x00007610ff657816 */ /* 0x000fe40000000065 */
[-C--:B-1----:R-:W-:Y:S01]  /*6ec0*/  IADD3 R6, P1, R206, R2.reuse, RZ ;  /* 0x00000002ce067210 */ /* 0x082fe20007f3e0ff */
[----:B------:R-:W4:Y:S01]  /*6ed0*/  LDL.64 R176, [R1+0x658] ;  /* 0x0006580001b07983 */ /* 0x000f220000100a00 */
[----:B------:R-:W-:Y:S02]  /*6ee0*/  PRMT R98, RZ, 0x7610, R98 ;  /* 0x00007610ff627816 */ /* 0x000fe40000000062 */
[----:B------:R-:W-:Y:S01]  /*6ef0*/  PRMT R164, RZ, 0x7610, R164 ;  /* 0x00007610ffa47816 */ /* 0x000fe200000000a4 */
[----:B------:R-:W-:Y:S01]  /*6f00*/  IMAD.X R7, R207, 0x1, R3, P1 ;  /* 0x00000001cf077824 */ /* 0x000fe200008e0603 */
[----:B0-----:R-:W-:Y:S01]  /*6f10*/  IADD3 R8, P1, R208, R2, RZ ;  /* 0x00000002d0087210 */ /* 0x001fe20007f3e0ff */
[----:B------:R-:W4:Y:S01]  /*6f20*/  LDL.64 R184, [R1+0x7e0] ;  /* 0x0007e00001b87983 */ /* 0x000f220000100a00 */
[----:B------:R-:W-:-:S02]  /*6f30*/  PRMT R165, RZ, 0x7610, R165 ;  /* 0x00007610ffa57816 */ /* 0x000fc400000000a5 */
[----:B------:R-:W-:Y:S01]  /*6f40*/  PRMT R166, RZ, 0x7610, R166 ;  /* 0x00007610ffa67816 */ /* 0x000fe200000000a6 */
[----:B------:R-:W-:Y:S01]  /*6f50*/  IMAD.X R9, R209, 0x1, R3, P1 ;  /* 0x00000001d1097824 */ /* 0x000fe200008e0603 */
[----:B------:R-:W-:Y:S01]  /*6f60*/  ISETP.GT.AND P0, PT, R4, 0x1, PT ;  /* 0x000000010400780c */ /* 0x000fe20003f04270 */
[----:B------:R0:W4:Y:S01]  /*6f70*/  @P2 LDG.E.U16 R23, desc[UR6][R6.64] ;  /* 0x0000000606172981 */ /* 0x000122000c1e1500 */
[----:B------:R-:W-:Y:S02]  /*6f80*/  PRMT R163, RZ, 0x7610, R163 ;  /* 0x00007610ffa37816 */ /* 0x000fe400000000a3 */
[----:B------:R-:W-:Y:S02]  /*6f90*/  PRMT R143, RZ, 0x7610, R143 ;  /* 0x00007610ff8f7816 */ /* 0x000fe4000000008f */
[----:B------:R-:W-:Y:S02]  /*6fa0*/  PRMT R144, RZ, 0x7610, R144 ;  /* 0x00007610ff907816 */ /* 0x000fe40000000090 */
[----:B------:R-:W-:-:S02]  /*6fb0*/  PRMT R145, RZ, 0x7610, R145 ;  /* 0x00007610ff917816 */ /* 0x000fc40000000091 */
[----:B------:R-:W-:Y:S02]  /*6fc0*/  PRMT R142, RZ, 0x7610, R142 ;  /* 0x00007610ff8e7816 */ /* 0x000fe4000000008e */
[----:B0-----:R-:W-:Y:S01]  /*6fd0*/  IADD3 R6, P2, R210, R2, RZ ;  /* 0x00000002d2067210 */ /* 0x001fe20007f5e0ff */
[----:B------:R2:W4:Y:S01]  /*6fe0*/  @P0 LDG.E.U16 R160, desc[UR6][R8.64] ;  /* 0x0000000608a00981 */ /* 0x000522000c1e1500 */
[----:B------:R-:W-:Y:S02]  /*6ff0*/  PRMT R127, RZ, 0x7610, R127 ;  /* 0x00007610ff7f7816 */ /* 0x000fe4000000007f */
[----:B------:R-:W-:Y:S01]  /*7000*/  PRMT R128, RZ, 0x7610, R128 ;  /* 0x00007610ff807816 */ /* 0x000fe20000000080 */
[----:B------:R-:W-:Y:S01]  /*7010*/  IMAD.X R7, R211, 0x1, R3, P2 ;  /* 0x00000001d3077824 */ /* 0x000fe200010e0603 */
[----:B------:R-:W-:Y:S02]  /*7020*/  PRMT R129, RZ, 0x7610, R129 ;  /* 0x00007610ff817816 */ /* 0x000fe40000000081 */
[----:B------:R-:W-:-:S02]  /*7030*/  PRMT R126, RZ, 0x7610, R126 ;  /* 0x00007610ff7e7816 */ /* 0x000fc4000000007e */
[----:B------:R3:W4:Y:S01]  /*7040*/  @P0 LDG.E.U16 R161, desc[UR6][R6.64] ;  /* 0x0000000606a10981 */ /* 0x000722000c1e1500 */
[----:B------:R-:W-:Y:S02]  /*7050*/  PRMT R111, RZ, 0x7610, R111 ;  /* 0x00007610ff6f7816 */ /* 0x000fe4000000006f */
[----:B------:R-:W-:Y:S02]  /*7060*/  PRMT R112, RZ, 0x7610, R112 ;  /* 0x00007610ff707816 */ /* 0x000fe40000000070 */
[----:B------:R-:W-:Y:S02]  /*7070*/  PRMT R113, RZ, 0x7610, R113 ;  /* 0x00007610ff717816 */ /* 0x000fe40000000071 */
[----:B------:R-:W-:Y:S02]  /*7080*/  PRMT R110, RZ, 0x7610, R110 ;  /* 0x00007610ff6e7816 */ /* 0x000fe4000000006e */
[----:B------:R-:W-:Y:S02]  /*7090*/  PRMT R96, RZ, 0x7610, R96 ;  /* 0x00007610ff607816 */ /* 0x000fe40000000060 */
[----:B------:R-:W-:-:S02]  /*70a0*/  PRMT R97, RZ, 0x7610, R97 ;  /* 0x00007610ff617816 */ /* 0x000fc40000000061 */
        /* <DEDUP_REMOVED lines=34> */
[----:B------:R-:W-:Y:S01]  /*72d0*/  PRMT R102, RZ, 0x7610, R102 ;  /* 0x00007610ff667816 */ /* 0x000fe20000000066 */
[----:B------:R-:W0:Y:S01]  /*72e0*/  S2R R151, SR_TID.X ;  /* 0x0000000000977919 */ /* 0x000e220000002100 */
[----:B------:R-:W-:-:S02]  /*72f0*/  LOP3.LUT R250, R251, R250, RZ, 0x3c, !PT ;  /* 0x000000fafbfa7212 */ /* 0x000fc400078e3cff */
[----:B------:R-:W-:Y:S02]  /*7300*/  LOP3.LUT R248, R249, R248, RZ, 0x3c, !PT ;  /* 0x000000f8f9f87212 */ /* 0x000fe400078e3cff */
[----:B------:R-:W-:Y:S02]  /*7310*/  LOP3.LUT R246, R247, R246, RZ, 0x3c, !PT ;  /* 0x000000f6f7f67212 */ /* 0x000fe400078e3cff */
[----:B------:R-:W-:Y:S02]  /*7320*/  LOP3.LUT R244, R245, R244, RZ, 0x3c, !PT ;  /* 0x000000f4f5f47212 */ /* 0x000fe400078e3cff */
[----:B------:R-:W-:Y:S02]  /*7330*/  LOP3.LUT R242, R243, R242, RZ, 0x3c, !PT ;  /* 0x000000f2f3f27212 */ /* 0x000fe400078e3cff */
[----:B------:R-:W-:Y:S02]  /*7340*/  LOP3.LUT R240, R241, R240, RZ, 0x3c, !PT ;  /* 0x000000f0f1f07212 */ /* 0x000fe400078e3cff */
[----:B------:R-:W-:-:S02]  /*7350*/  LOP3.LUT R236, R237, R236, RZ, 0x3c, !PT ;  /* 0x000000ecedec7212 */ /* 0x000fc400078e3cff */
[----:B------:R-:W-:Y:S02]  /*7360*/  LOP3.LUT R234, R235, R234, RZ, 0x3c, !PT ;  /* 0x000000eaebea7212 */ /* 0x000fe400078e3cff */
[----:B------:R-:W-:Y:S02]  /*7370*/  LOP3.LUT R232, R233, R232, RZ, 0x3c, !PT ;  /* 0x000000e8e9e87212 */ /* 0x000fe400078e3cff */
[----:B------:R-:W-:Y:S02]  /*7380*/  LOP3.LUT R230, R231, R230, RZ, 0x3c, !PT ;  /* 0x000000e6e7e67212 */ /* 0x000fe400078e3cff */
[----:B------:R-:W-:Y:S02]  /*7390*/  LOP3.LUT R228, R229, R228, RZ, 0x3c, !PT ;  /* 0x000000e4e5e47212 */ /* 0x000fe400078e3cff */
[----:B------:R-:W-:Y:S02]  /*73a0*/  PRMT R157, RZ, 0x7610, R157 ;  /* 0x00007610ff9d7816 */ /* 0x000fe4000000009d */
[----:B------:R-:W-:-:S02]  /*73b0*/  PRMT R156, RZ, 0x7610, R156 ;  /* 0x00007610ff9c7816 */ /* 0x000fc4000000009c */
[----:B------:R-:W-:Y:S02]  /*73c0*/  PRMT R91, RZ, 0x7610, R91 ;  /* 0x00007610ff5b7816 */ /* 0x000fe4000000005b */
[----:B------:R-:W-:Y:S01]  /*73d0*/  PRMT R90, RZ, 0x7610, R90 ;  /* 0x00007610ff5a7816 */ /* 0x000fe2000000005a */
[----:B------:R-:W-:Y:S01]  /*73e0*/  UIADD3.64 UR48, UR8, 0x80, URZ ;  /* 0x0000008008307897 */ /* 0x000fe2000fffe03f */
[----:B------:R-:W-:Y:S02]  /*73f0*/  MOV R88, UR57 ;  /* 0x0000003900587c02 */ /* 0x000fe40008000f00 */
[----:B------:R-:W-:-:S05]  /*7400*/  IADD3 R10, P1, R12, R2, RZ ;  /* 0x000000020c0a7210 */ /* 0x000fca0007f3e0ff */
[----:B------:R-:W-:Y:S02]  /*7410*/  IMAD.X R11, R13, 0x1, R3, P1 ;  /* 0x000000010d0b7824 */ /* 0x000fe400008e0603 */
[----:B------:R-:W4:Y:S01]  /*7420*/  LDL.64 R12, [R1+0x648] ;  /* 0x00064800010c7983 */ /* 0x000f220000100a00 */
[----:B------:R-:W-:-:S03]  /*7430*/  ISETP.GT.AND P1, PT, R4, 0x2, PT ;  /* 0x000000020400780c */ /* 0x000fc60003f24270 */
[----:B------:R-:W4:Y:S01]  /*7440*/  @P0 LDG.E.U16 R168, desc[UR6][R10.64] ;  /* 0x000000060aa80981 */ /* 0x000f22000c1e1500 */
[-C--:B--2---:R-:W-:Y:S02]  /*7450*/  IADD3 R8, P3, R182, R2.reuse, RZ ;  /* 0x00000002b6087210 */ /* 0x084fe40007f7e0ff */
[----:B---3--:R-:W-:-:S03]  /*7460*/  IADD3 R6, P2, R180, R2, RZ ;  /* 0x00000002b4067210 */ /* 0x008fc60007f5e0ff */
[--C-:B------:R-:W-:Y:S02]  /*7470*/  IMAD.X R9, R183, 0x1, R3.reuse, P3 ;  /* 0x00000001b7097824 */ /* 0x100fe400018e0603 */
[----:B------:R-:W2:Y:S01]  /*7480*/  LDL.64 R182, [R1+0x660] ;  /* 0x0006600001b67983 */ /* 0x000ea20000100a00 */
[----:B------:R-:W-:-:S03]  /*7490*/  IMAD.X R7, R181, 0x1, R3, P2 ;  /* 0x00000001b5077824 */ /* 0x000fc600010e0603 */
[----:B------:R-:W3:Y:S04]  /*74a0*/  LDL.64 R180, [R1+0x678] ;  /* 0x0006780001b47983 */ /* 0x000ee80000100a00 */
[----:B------:R-:W3:Y:S04]  /*74b0*/  @P0 LDG.E.U16 R167, desc[UR6][R8.64] ;  /* 0x0000000608a70981 */ /* 0x000ee8000c1e1500 */
[----:B------:R1:W3:Y:S02]  /*74c0*/  @P1 LDG.E.U16 R147, desc[UR6][R6.64] ;  /* 0x0000000606931981 */ /* 0x0002e4000c1e1500 */
[----:B-1----:R-:W-:-:S05]  /*74d0*/  IADD3 R6, P0, R174, R2, RZ ;  /* 0x00000002ae067210 */ /* 0x002fca0007f1e0ff */
[--C-:B------:R-:W-:Y:S02]  /*74e0*/  IMAD.X R7, R175, 0x1, R3.reuse, P0 ;  /* 0x00000001af077824 */ /* 0x100fe400000e0603 */
[----:B------:R-:W3:Y:S01]  /*74f0*/  LDL.64 R174, [R1+0x668] ;  /* 0x0006680001ae7983 */ /* 0x000ee20000100a00 */
[-C--:B------:R-:W-:Y:S02]  /*7500*/  IADD3 R8, P2, R172, R2.reuse, RZ ;  /* 0x00000002ac087210 */ /* 0x080fe40007f5e0ff */
[----:B------:R-:W-:Y:S01]  /*7510*/  IADD3 R10, P3, R178, R2, RZ ;  /* 0x00000002b20a7210 */ /* 0x000fe20007f7e0ff */
[----:B------:R-:W3:Y:S02]  /*7520*/  @P1 LDG.E.U16 R149, desc[UR6][R6.64] ;  /* 0x0000000606951981 */ /* 0x000ee4000c1e1500 */
[--C-:B------:R-:W-:Y:S02]  /*7530*/  IMAD.X R9, R173, 0x1, R3.reuse, P2 ;  /* 0x00000001ad097824 */ /* 0x100fe400010e0603 */
[----:B------:R-:W3:Y:S01]  /*7540*/  LDL.64 R172, [R1+0x680] ;  /* 0x0006800001ac7983 */ /* 0x000ee20000100a00 */
[----:B------:R-:W-:-:S03]  /*7550*/  IMAD.X R11, R179, 0x1, R3, P3 ;  /* 0x00000001b30b7824 */ /* 0x000fc600018e0603 */
[----:B------:R-:W3:Y:S04]  /*7560*/  LDL.64 R178, [R1+0x670] ;  /* 0x0006700001b27983 */ /* 0x000ee80000100a00 */
[----:B------:R-:W3:Y:S04]  /*7570*/  @P1 LDG.E.U16 R148, desc[UR6][R10.64] ;  /* 0x000000060a941981 */ /* 0x000ee8000c1e1500 */
[----:B------:R1:W3:Y:S02]  /*7580*/  @P1 LDG.E.U16 R146, desc[UR6][R8.64] ;  /* 0x0000000608921981 */ /* 0x0002e4000c1e1500 */
[----:B-1----:R-:W-:-:S05]  /*7590*/  IADD3 R8, P1, R170, R2, RZ ;  /* 0x00000002aa087210 */ /* 0x002fca0007f3e0ff */
[----:B------:R-:W-:Y:S02]  /*75a0*/  IMAD.X R9, R171, 0x1, R3, P1 ;  /* 0x00000001ab097824 */ /* 0x000fe400008e0603 */
[----:B------:R-:W3:Y:S01]  /*75b0*/  LDL.64 R170, [R1+0x690] ;  /* 0x0006900001aa7983 */ /* 0x000ee20000100a00 */
[----:B----4-:R-:W-:-:S05]  /*75c0*/  IADD3 R6, P2, R176, R2, RZ ;  /* 0x00000002b0067210 */ /* 0x010fca0007f5e0ff */
[----:B------:R-:W-:Y:S02]  /*75d0*/  IMAD.X R7, R177, 0x1, R3, P2 ;  /* 0x00000001b1077824 */ /* 0x000fe400010e0603 */
[----:B------:R-:W4:Y:S01]  /*75e0*/  LDL.64 R176, [R1+0x698] ;  /* 0x0006980001b07983 */ /* 0x000f220000100a00 */
[C---:B------:R-:W-:Y:S02]  /*75f0*/  ISETP.GT.AND P0, PT, R4.reuse, 0x3, PT ;  /* 0x000000030400780c */ /* 0x040fe40003f04270 */
[----:B------:R-:W-:-:S11]  /*7600*/  ISETP.GT.AND P1, PT, R4, 0x4, PT ;  /* 0x000000040400780c */ /* 0x000fd60003f24270 */
[----:B------:R-:W4:Y:S04]  /*7610*/  @P0 LDG.E.U16 R131, desc[UR6][R6.64] ;  /* 0x0000000606830981 */ /* 0x000f28000c1e1500 */
[----:B------:R2:W4:Y:S01]  /*7620*/  @P0 LDG.E.U16 R132, desc[UR6][R8.64] ;  /* 0x0000000608840981 */ /* 0x000522000c1e1500 */
[----:B------:R-:W-:-:S05]  /*7630*/  IADD3 R10, P2, R12, R2, RZ ;  /* 0x000000020c0a7210 */ /* 0x000fca0007f5e0ff */
[----:B------:R-:W-:Y:S02]  /*7640*/  IMAD.X R11, R13, 0x1, R3, P2 ;  /* 0x000000010d0b7824 */ /* 0x000fe400010e0603 */
[----:B------:R-:W4:Y:S04]  /*7650*/  LDL.64 R12, [R1+0x688] ;  /* 0x00068800010c7983 */ /* 0x000f280000100a00 */
        /* <DEDUP_REMOVED lines=10> */
[----:B------:R-:W-:Y:S02]  /*7700*/  IMAD.X R7, R175, 0x1, R3, P0 ;  /* 0x00000001af077824 */ /* 0x000fe400000e0603 */
[----:B------:R-:W3:Y:S01]  /*7710*/  LDL.64 R174, [R1+0x6a8] ;  /* 0x0006a80001ae7983 */ /* 0x000ee20000100a00 */
[----:B------:R-:W-:-:S03]  /*7720*/  IADD3 R8, P2, R172, R2, RZ ;  /* 0x00000002ac087210 */ /* 0x000fc60007f5e0ff */
[----:B------:R-:W3:Y:S02]  /*7730*/  @P1 LDG.E.U16 R117, desc[UR6][R6.64] ;  /* 0x0000000606751981 */ /* 0x000ee4000c1e1500 */
[----:B------:R-:W-:Y:S02]  /*7740*/  IMAD.X R9, R173, 0x1, R3, P2 ;  /* 0x00000001ad097824 */ /* 0x000fe400010e0603 */
[----:B------:R-:W3:Y:S01]  /*7750*/  LDL.64 R172, [R1+0x6c0] ;  /* 0x0006c00001ac7983 */ /* 0x000ee20000100a00 */
[----:B------:R-:W-:-:S03]  /*7760*/  IADD3 R10, P3, R178, R2, RZ ;  /* 0x00000002b20a7210 */ /* 0x000fc60007f7e0ff */
[----:B------:R1:W3:Y:S02]  /*7770*/  @P1 LDG.E.U16 R114, desc[UR6][R8.64] ;  /* 0x0000000608721981 */ /* 0x0002e4000c1e1500 */
[----:B------:R-:W-:Y:S02]  /*7780*/  IMAD.X R11, R179, 0x1, R3, P3 ;  /* 0x00000001b30b7824 */ /* 0x000fe400018e0603 */
[----:B------:R-:W3:Y:S04]  /*7790*/  LDL.64 R178, [R1+0x6b0] ;  /* 0x0006b00001b27983 */ /* 0x000ee80000100a00 */
[----:B------:R0:W3:Y:S01]  /*77a0*/  @P1 LDG.E.U16 R116, desc[UR6][R10.64] ;  /* 0x000000060a741981 */ /* 0x0000e2000c1e1500 */
[----:B-1----:R-:W-:-:S05]  /*77b0*/  IADD3 R8, P1, R170, R2, RZ ;  /* 0x00000002aa087210 */ /* 0x002fca0007f3e0ff */
[----:B------:R-:W-:Y:S02]  /*77c0*/  IMAD.X R9, R171, 0x1, R3, P1 ;  /* 0x00000001ab097824 */ /* 0x000fe400008e0603 */
[----:B------:R-:W3:Y:S01]  /*77d0*/  LDL.64 R170, [R1+0x6d0] ;  /* 0x0006d00001aa7983 */ /* 0x000ee20000100a00 */
[----:B----4-:R-:W-:-:S05]  /*77e0*/  IADD3 R6, P2, R176, R2, RZ ;  /* 0x00000002b0067210 */ /* 0x010fca0007f5e0ff */
[----:B------:R-:W-:Y:S02]  /*77f0*/  IMAD.X R7, R177, 0x1, R3, P2 ;  /* 0x00000001b1077824 */ /* 0x000fe400010e0603 */
[----:B------:R-:W4:Y:S01]  /*7800*/  LDL.64 R176, [R1+0x6d8] ;  /* 0x0006d80001b07983 */ /* 0x000f220000100a00 */
[C---:B------:R-:W-:Y:S02]  /*7810*/  ISETP.GT.AND P0, PT, R4.reuse, 0x5, PT ;  /* 0x000000050400780c */ /* 0x040fe40003f04270 */
[----:B------:R-:W-:Y:S02]  /*7820*/  ISETP.GT.AND P1, PT, R4, 0x6, PT ;  /* 0x000000060400780c */ /* 0x000fe40003f24270 */
[----:B------:R-:W-:-:S09]  /*7830*/  PRMT R79, RZ, 0x7610, R79 ;  /* 0x00007610ff4f7816 */ /* 0x000fd2000000004f */
[----:B------:R-:W4:Y:S04]  /*7840*/  @P0 LDG.E.U16 R99, desc[UR6][R6.64] ;  /* 0x0000000606630981 */ /* 0x000f28000c1e1500 */
[----:B------:R2:W4:Y:S01]  /*7850*/  @P0 LDG.E.U16 R100, desc[UR6][R8.64] ;  /* 0x0000000608640981 */ /* 0x000522000c1e1500 */
[----:B------:R-:W-:Y:S02]  /*7860*/  PRMT R80, RZ, 0x7610, R80 ;  /* 0x00007610ff507816 */ /* 0x000fe40000000050 */
[----:B------:R-:W-:Y:S02]  /*7870*/  PRMT R81, RZ, 0x7610, R81 ;  /* 0x00007610ff517816 */ /* 0x000fe40000000051 */
[----:B------:R-:W-:Y:S02]  /*7880*/  PRMT R78, RZ, 0x7610, R78 ;  /* 0x00007610ff4e7816 */ /* 0x000fe4000000004e */
[----:B0-----:R-:W-:-:S05]  /*7890*/  IADD3 R10, P2, R12, R2, RZ ;  /* 0x000000020c0a7210 */ /* 0x001fca0007f5e0ff */
        /* <DEDUP_REMOVED lines=11> */
[----:B0-----:R-:W-:-:S05]  /*7950*/  IADD3 R6, P0, R174, R2, RZ ;  /* 0x00000002ae067210 */ /* 0x001fca0007f1e0ff */
        /* <DEDUP_REMOVED lines=11> */
[----:B0-----:R-:W-:-:S05]  /*7a10*/  IADD3 R8, P1, R170, R2, RZ ;  /* 0x00000002aa087210 */ /* 0x001fca0007f3e0ff */
[----:B------:R-:W-:Y:S02]  /*7a20*/  IMAD.X R9, R171, 0x1, R3, P1 ;  /* 0x00000001ab097824 */ /* 0x000fe400008e0603 */
[----:B------:R-:W3:Y:S01]  /*7a30*/  LDL.64 R170, [R1+0x710] ;  /* 0x0007100001aa7983 */ /* 0x000ee20000100a00 */
[----:B----4-:R-:W-:-:S05]  /*7a40*/  IADD3 R6, P2, R176, R2, RZ ;  /* 0x00000002b0067210 */ /* 0x010fca0007f5e0ff */
[----:B------:R-:W-:Y:S02]  /*7a50*/  IMAD.X R7, R177, 0x1, R3, P2 ;  /* 0x00000001b1077824 */ /* 0x000fe400010e0603 */
[----:B------:R-:W4:Y:S01]  /*7a60*/  LDL.64 R176, [R1+0x718] ;  /* 0x0007180001b07983 */ /* 0x000f220000100a00 */
[C---:B------:R-:W-:Y:S02]  /*7a70*/  ISETP.GT.AND P0, PT, R4.reuse, 0x7, PT ;  /* 0x000000070400780c */ /* 0x040fe40003f04270 */
[----:B------:R-:W-:Y:S02]  /*7a80*/  PRMT R63, RZ, 0x7610, R63 ;  /* 0x00007610ff3f7816 */ /* 0x000fe4000000003f */
[----:B------:R-:W-:Y:S02]  /*7a90*/  PRMT R64, RZ, 0x7610, R64 ;  /* 0x00007610ff407816 */ /* 0x000fe40000000040 */
[----:B------:R-:W-:Y:S02]  /*7aa0*/  ISETP.GT.AND P1, PT, R4, 0x8, PT ;  /* 0x000000080400780c */ /* 0x000fe40003f24270 */
[----:B------:R-:W-:-:S05]  /*7ab0*/  PRMT R65, RZ, 0x7610, R65 ;  /* 0x00007610ff417816 */ /* 0x000fca0000000041 */
[----:B------:R-:W4:Y:S04]  /*7ac0*/  @P0 LDG.E.U16 R63, desc[UR6][R6.64] ;  /* 0x00000006063f0981 */ /* 0x000f28000c1e1500 */
[----:B------:R2:W4:Y:S01]  /*7ad0*/  @P0 LDG.E.U16 R64, desc[UR6][R8.64] ;  /* 0x0000000608400981 */ /* 0x000522000c1e1500 */
[----:B------:R-:W-:Y:S02]  /*7ae0*/  PRMT R62, RZ, 0x7610, R62 ;  /* 0x00007610ff3e7816 */ /* 0x000fe4000000003e */
[----:B-1----:R-:W-:-:S05]  /*7af0*/  IADD3 R10, P2, R12, R2, RZ ;  /* 0x000000020c0a7210 */ /* 0x002fca0007f5e0ff */
        /* <DEDUP_REMOVED lines=76> */
[----:B------:R-:W3:Y:S04]  /*7fc0*/  @P0 LDG.E.U16 R126, desc[UR6][R8.64] ;  /* 0x00000006087e0981 */ /* 0x000ee8000c1e1500 */
[----:B------:R0:W3:Y:S04]  /*7fd0*/  @P1 LDG.E.U16 R111, desc[UR6][R6.64] ;  /* 0x00000006066f1981 */ /* 0x0000e8000c1e1500 */
[----:B------:R-:W3:Y:S01]  /*7fe0*/  LDL.64 R180, [R1+0x7b8] ;  /* 0x0007b80001b47983 */ /* 0x000ee20000100a00 */
        /* <DEDUP_REMOVED lines=16> */
[----:B------:R-:W-:Y:S01]  /*80f0*/  IMAD.X R7, R177, 0x1, R3, P2 ;  /* 0x00000001b1077824 */ /* 0x000fe200010e0603 */
[----:B------:R-:W-:Y:S01]  /*8100*/  ISETP.GT.AND P0, PT, R4, 0xd, PT ;  /* 0x0000000d0400780c */ /* 0x000fe20003f04270 */
[----:B------:R-:W4:-:S12]  /*8110*/  LDL.64 R176, [R1+0x7c8] ;  /* 0x0007c80001b07983 */ /* 0x000f180000100a00 */
[----:B------:R2:W4:Y:S01]  /*8120*/  @P0 LDG.E.U16 R96, desc[UR6][R8.64] ;  /* 0x0000000608600981 */ /* 0x000522000c1e1500 */
[----:B------:R-:W-:-:S03]  /*8130*/  ISETP.GT.AND P1, PT, R4, 0xe, PT ;  /* 0x0000000e0400780c */ /* 0x000fc60003f24270 */
[----:B------:R3:W4:Y:S01]  /*8140*/  @P0 LDG.E.U16 R95, desc[UR6][R6.64] ;  /* 0x00000006065f0981 */ /* 0x000722000c1e1500 */
[----:B------:R-:W-:Y:S02]  /*8150*/  PRMT R75, RZ, 0x7610, R75 ;  /* 0x00007610ff4b7816 */ /* 0x000fe4000000004b */
[----:B------:R-:W-:Y:S02]  /*8160*/  PRMT R76, RZ, 0x7610, R76 ;  /* 0x00007610ff4c7816 */ /* 0x000fe4000000004c */
[----:B------:R-:W-:Y:S02]  /*8170*/  PRMT R77, RZ, 0x7610, R77 ;  /* 0x00007610ff4d7816 */ /* 0x000fe4000000004d */
[----:B------:R-:W-:Y:S02]  /*8180*/  PRMT R74, RZ, 0x7610, R74 ;  /* 0x00007610ff4a7816 */ /* 0x000fe4000000004a */
[----:B-1----:R-:W-:-:S05]  /*8190*/  IADD3 R10, P2, R12, R2, RZ ;  /* 0x000000020c0a7210 */ /* 0x002fca0007f5e0ff */
[----:B------:R-:W-:Y:S02]  /*81a0*/  IMAD.X R11, R13, 0x1, R3, P2 ;  /* 0x000000010d0b7824 */ /* 0x000fe400010e0603 */
[----:B------:R-:W4:Y:S04]  /*81b0*/  LDL.64 R12, [R1+0x7d8] ;  /* 0x0007d800010c7983 */ /* 0x000f280000100a00 */
[----:B------:R0:W4:Y:S01]  /*81c0*/  @P0 LDG.E.U16 R97, desc[UR6][R10.64] ;  /* 0x000000060a610981 */ /* 0x000122000c1e1500 */
[----:B--2---:R-:W-:-:S05]  /*81d0*/  IADD3 R8, P3, R182, R2, RZ ;  /* 0x00000002b6087210 */ /* 0x004fca0007f7e0ff */
[----:B------:R-:W-:Y:S01]  /*81e0*/  IMAD.X R9, R183, 0x1, R3, P3 ;  /* 0x00000001b7097824 */ /* 0x000fe200018e0603 */
[----:B------:R-:W-:Y:S01]  /*81f0*/  PRMT R59, RZ, 0x7610, R59 ;  /* 0x00007610ff3b7816 */ /* 0x000fe2000000003b */
[----:B------:R-:W2:Y:S04]  /*8200*/  LDL.64 R182, [R1+0x810] ;  /* 0x0008100001b67983 */ /* 0x000ea80000100a00 */
[----:B------:R-:W2:Y:S01]  /*8210*/  @P0 LDG.E.U16 R94, desc[UR6][R8.64] ;  /* 0x00000006085e0981 */ /* 0x000ea2000c1e1500 */
[-C--:B---3--:R-:W-:Y:S02]  /*8220*/  IADD3 R6, P2, R180, R2.reuse, RZ ;  /* 0x00000002b4067210 */ /* 0x088fe40007f5e0ff */
[----:B0-----:R-:W-:-:S05]  /*8230*/  IADD3 R10, P3, R174, R2, RZ ;  /* 0x00000002ae0a7210 */ /* 0x001fca0007f7e0ff */
[--C-:B------:R-:W-:Y:S02]  /*8240*/  IMAD.X R11, R175, 0x1, R3.reuse, P3 ;  /* 0x00000001af0b7824 */ /* 0x100fe400018e0603 */
[----:B------:R-:W3:Y:S01]  /*8250*/  LDL.64 R174, [R1+0x7f8] ;  /* 0x0007f80001ae7983 */ /* 0x000ee20000100a00 */
[----:B------:R-:W-:-:S03]  /*8260*/  IMAD.X R7, R181, 0x1, R3, P2 ;  /* 0x00000001b5077824 */ /* 0x000fc600010e0603 */
[----:B------:R-:W2:Y:S04]  /*8270*/  LDL.64 R180, [R1+0x7e8] ;  /* 0x0007e80001b47983 */ /* 0x000ea80000100a00 */
[----:B------:R0:W2:Y:S04]  /*8280*/  @P1 LDG.E.U16 R75, desc[UR6][R6.64] ;  /* 0x00000006064b1981 */ /* 0x0000a8000c1e1500 */
[----:B------:R-:W2:Y:S01]  /*8290*/  @P1 LDG.E.U16 R76, desc[UR6][R10.64] ;  /* 0x000000060a4c1981 */ /* 0x000ea2000c1e1500 */
[----:B0-----:R-:W-:-:S05]  /*82a0*/  IADD3 R6, P0, R172, R2, RZ ;  /* 0x00000002ac067210 */ /* 0x001fca0007f1e0ff */
[----:B------:R-:W-:Y:S02]  /*82b0*/  IMAD.X R7, R173, 0x1, R3, P0 ;  /* 0x00000001ad077824 */ /* 0x000fe400000e0603 */
[----:B------:R-:W2:Y:S01]  /*82c0*/  LDL.64 R172, [R1+0x7f0] ;  /* 0x0007f00001ac7983 */ /* 0x000ea20000100a00 */
[----:B------:R-:W-:-:S03]  /*82d0*/  IADD3 R8, P2, R178, R2, RZ ;  /* 0x00000002b2087210 */ /* 0x000fc60007f5e0ff */
[----:B------:R-:W2:Y:S02]  /*82e0*/  @P1 LDG.E.U16 R77, desc[UR6][R6.64] ;  /* 0x00000006064d1981 */ /* 0x000ea4000c1e1500 */
[----:B------:R-:W-:Y:S02]  /*82f0*/  IMAD.X R9, R179, 0x1, R3, P2 ;  /* 0x00000001b3097824 */ /* 0x000fe400010e0603 */
[----:B------:R-:W2:Y:S04]  /*8300*/  LDL.64 R178, [R1+0x800] ;  /* 0x0008000001b27983 */ /* 0x000ea80000100a00 */
[----:B------:R0:W2:Y:S02]  /*8310*/  @P1 LDG.E.U16 R74, desc[UR6][R8.64] ;  /* 0x00000006084a1981 */ /* 0x0000a4000c1e1500 */
[----:B0-----:R-:W-:-:S05]  /*8320*/  IADD3 R8, P1, R170, R2, RZ ;  /* 0x00000002aa087210 */ /* 0x001fca0007f3e0ff */
[----:B------:R-:W-:Y:S02]  /*8330*/  IMAD.X R9, R171, 0x1, R3, P1 ;  /* 0x00000001ab097824 */ /* 0x000fe400008e0603 */
[----:B------:R-:W2:Y:S01]  /*8340*/  LDL.64 R170, [R1+0x818] ;  /* 0x0008180001aa7983 */ /* 0x000ea20000100a00 */
[----:B------:R-:W-:Y:S02]  /*8350*/  ISETP.GT.AND P0, PT, R4, 0xf, PT ;  /* 0x0000000f0400780c */ /* 0x000fe40003f04270 */
[----:B------:R-:W-:Y:S02]  /*8360*/  PRMT R60, RZ, 0x7610, R60 ;  /* 0x00007610ff3c7816 */ /* 0x000fe4000000003c */
[----:B------:R-:W-:-:S05]  /*8370*/  IADD3 R10, P3, R184, R2, RZ ;  /* 0x00000002b80a7210 */ /* 0x000fca0007f7e0ff */
[----:B------:R-:W-:-:S04]  /*8380*/  IMAD.X R11, R185, 0x1, R3, P3 ;  /* 0x00000001b90b7824 */ /* 0x000fc800018e0603 */
[----:B------:R-:W2:Y:S01]  /*8390*/  @P0 LDG.E.U16 R60, desc[UR6][R8.64] ;  /* 0x00000006083c0981 */ /* 0x000ea2000c1e1500 */
[----:B------:R-:W-:Y:S02]  /*83a0*/  PRMT R58, RZ, 0x7610, R58 ;  /* 0x00007610ff3a7816 */ /* 0x000fe4000000003a */
[----:B------:R-:W-:Y:S02]  /*83b0*/  PRMT R61, RZ, 0x7610, R61 ;  /* 0x00007610ff3d7816 */ /* 0x000fe4000000003d */
[----:B------:R-:W-:Y:S02]  /*83c0*/  ISETP.GT.AND P1, PT, R4, 0x10, PT ;  /* 0x000000100400780c */ /* 0x000fe40003f24270 */
[----:B------:R-:W2:Y:S01]  /*83d0*/  @P0 LDG.E.U16 R58, desc[UR6][R10.64] ;  /* 0x000000060a3a0981 */ /* 0x000ea2000c1e1500 */
[----:B----4-:R-:W-:-:S05]  /*83e0*/  IADD3 R6, P2, R12, R2, RZ ;  /* 0x000000020c067210 */ /* 0x010fca0007f5e0ff */
[----:B------:R-:W-:Y:S01]  /*83f0*/  IMAD.X R7, R13, 0x1, R3, P2 ;  /* 0x000000010d077824 */ /* 0x000fe200010e0603 */
[----:B------:R-:W-:-:S04]  /*8400*/  IADD3 R12, P2, R176, R2, RZ ;  /* 0x00000002b00c7210 */ /* 0x000fc80007f5e0ff */
[----:B------:R3:W4:Y:S01]  /*8410*/  @P0 LDG.E.U16 R59, desc[UR6][R6.64] ;  /* 0x00000006063b0981 */ /* 0x000722000c1e1500 */
[----:B------:R-:W-:-:S03]  /*8420*/  IMAD.X R13, R177, 0x1, R3, P2 ;  /* 0x00000001b10d7824 */ /* 0x000fc600010e0603 */
[----:B------:R-:W4:Y:S04]  /*8430*/  LDL.64 R176, [R1+0x808] ;  /* 0x0008080001b07983 */ /* 0x000f280000100a00 */
[----:B------:R0:W4:Y:S01]  /*8440*/  @P0 LDG.E.U16 R61, desc[UR6][R12.64] ;  /* 0x000000060c3d0981 */ /* 0x000122000c1e1500 */
[----:B---3--:R-:W-:-:S05]  /*8450*/  IADD3 R6, P2, R174, R2, RZ ;  /* 0x00000002ae067210 */ /* 0x008fca0007f5e0ff */
[----:B------:R-:W-:Y:S02]  /*8460*/  IMAD.X R7, R175, 0x1, R3, P2 ;  /* 0x00000001af077824 */ /* 0x000fe400010e0603 */
[----:B------:R-:W3:Y:S01]  /*8470*/  LDL.64 R174, [R1+0x820] ;  /* 0x0008200001ae7983 */ /* 0x000ee20000100a00 */
[-C--:B--2---:R-:W-:Y:S02]  /*8480*/  IADD3 R10, P2, R180, R2.reuse, RZ ;  /* 0x00000002b40a7210 */ /* 0x084fe40007f5e0ff */
[----:B0-----:R-:W-:Y:S01]  /*8490*/  PRMT R13, RZ, 0x7610, R13 ;  /* 0x00007610ff0d7816 */ /* 0x001fe2000000000d */
[----:B------:R-:W2:Y:S01]  /*84a0*/  @P1 LDG.E.U16 R15, desc[UR6][R6.64] ;  /* 0x00000006060f1981 */ /* 0x000ea2000c1e1500 */
[----:B------:R-:W-:-:S05]  /*84b0*/  IADD3 R8, P3, R172, R2, RZ ;  /* 0x00000002ac087210 */ /* 0x000fca0007f7e0ff */
[--C-:B------:R-:W-:Y:S02]  /*84c0*/  IMAD.X R9, R173, 0x1, R3.reuse, P3 ;  /* 0x00000001ad097824 */ /* 0x100fe400018e0603 */
[----:B------:R-:W2:Y:S01]  /*84d0*/  LDL.64 R172, [R1+0x838] ;  /* 0x0008380001ac7983 */ /* 0x000ea20000100a00 */
[----:B------:R-:W-:-:S03]  /*84e0*/  IMAD.X R11, R181, 0x1, R3, P2 ;  /* 0x00000001b50b7824 */ /* 0x000fc600010e0603 */
[----:B------:R-:W2:Y:S04]  /*84f0*/  LDL.64 R180, [R1+0x830] ;  /* 0x0008300001b47983 */ /* 0x000ea80000100a00 */
[----:B------:R0:W2:Y:S02]  /*8500*/  @P1 LDG.E.U16 R13, desc[UR6][R8.64] ;  /* 0x00000006080d1981 */ /* 0x0000a4000c1e1500 */
[----:B0-----:R-:W-:-:S05]  /*8510*/  IADD3 R8, P2, R170, R2, RZ ;  /* 0x00000002aa087210 */ /* 0x001fca0007f5e0ff */
[----:B------:R-:W-:Y:S02]  /*8520*/  IMAD.X R9, R171, 0x1, R3, P2 ;  /* 0x00000001ab097824 */ /* 0x000fe400010e0603 */
[----:B------:R-:W2:Y:S01]  /*8530*/  LDL.64 R170, [R1+0x828] ;  /* 0x0008280001aa7983 */ /* 0x000ea20000100a00 */
[----:B------:R-:W-:Y:S02]  /*8540*/  IADD3 R6, P3, R178, R2, RZ ;  /* 0x00000002b2067210 */ /* 0x000fe40007f7e0ff */
[----:B------:R-:W-:-:S03]  /*8550*/  PRMT R12, RZ, 0x7610, R12 ;  /* 0x00007610ff0c7816 */ /* 0x000fc6000000000c */
[----:B------:R-:W-:Y:S02]  /*8560*/  IMAD.X R7, R179, 0x1, R3, P3 ;  /* 0x00000001b3077824 */ /* 0x000fe400018e0603 */
[----:B------:R-:W2:Y:S04]  /*8570*/  LDL.64 R178, [R1+0x840] ;  /* 0x0008400001b27983 */ /* 0x000ea80000100a00 */
[----:B------:R-:W2:Y:S01]  /*8580*/  @P1 LDG.E.U16 R12, desc[UR6][R10.64] ;  /* 0x000000060a0c1981 */ /* 0x000ea2000c1e1500 */
[----:B------:R-:W-:-:S03]  /*8590*/  ISETP.GT.AND P0, PT, R4, 0x11, PT ;  /* 0x000000110400780c */ /* 0x000fc60003f04270 */
[----:B------:R0:W2:Y:S02]  /*85a0*/  @P1 LDG.E.U16 R14, desc[UR6][R6.64] ;  /* 0x00000006060e1981 */ /* 0x0000a4000c1e1500 */
[----:B0-----:R-:W-:-:S08]  /*85b0*/  IADD3 R6, P1, R182, R2, RZ ;  /* 0x00000002b6067210 */ /* 0x001fd00007f3e0ff */
[----:B------:R3:W2:Y:S01]  /*85c0*/  @P0 LDG.E.U16 R155, desc[UR6][R8.64] ;  /* 0x00000006089b0981 */ /* 0x0006a2000c1e1500 */
[----:B------:R-:W-:-:S03]  /*85d0*/  IMAD.X R7, R183, 0x1, R3, P1 ;  /* 0x00000001b7077824 */ /* 0x000fc600008e0603 */
[----:B------:R-:W2:Y:S04]  /*85e0*/  LDL.64 R182, [R1+0x850] ;  /* 0x0008500001b67983 */ /* 0x000ea80000100a00 */
[----:B------:R2:W2:Y:S01]  /*85f0*/  @P0 LDG.E.U16 R158, desc[UR6][R6.64] ;  /* 0x00000006069e0981 */ /* 0x0004a2000c1e1500 */
[----:B----4-:R-:W-:-:S05]  /*8600*/  IADD3 R10, P2, R176, R2, RZ ;  /* 0x00000002b00a7210 */ /* 0x010fca0007f5e0ff */
[----:B------:R-:W-:Y:S02]  /*8610*/  IMAD.X R11, R177, 0x1, R3, P2 ;  /* 0x00000001b10b7824 */ /* 0x000fe400010e0603 */
[----:B------:R-:W4:Y:S01]  /*8620*/  LDL.64 R176, [R1+0x858] ;  /* 0x0008580001b07983 */ /* 0x000f220000100a00 */
[----:B------:R-:W-:-:S03]  /*8630*/  ISETP.GT.AND P2, PT, R4, 0x12, PT ;  /* 0x000000120400780c */ /* 0x000fc60003f44270 */
[----:B------:R-:W4:Y:S01]  /*8640*/  @P0 LDG.E.U16 R162, desc[UR6][R10.64] ;  /* 0x000000060aa20981 */ /* 0x000f22000c1e1500 */
[----:B---3--:R-:W-:-:S05]  /*8650*/  IADD3 R8, P1, R174, R2, RZ ;  /* 0x00000002ae087210 */ /* 0x008fca0007f3e0ff */
[----:B------:R-:W-:Y:S02]  /*8660*/  IMAD.X R9, R175, 0x1, R3, P1 ;  /* 0x00000001af097824 */ /* 0x000fe400008e0603 */
[----:B------:R-:W3:Y:S04]  /*8670*/  LDL.64 R174, [R1+0x848] ;  /* 0x0008480001ae7983 */ /* 0x000ee80000100a00 */
[----:B------:R-:W3:Y:S01]  /*8680*/  @P0 LDG.E.U16 R154, desc[UR6][R8.64] ;  /* 0x00000006089a0981 */ /* 0x000ee2000c1e1500 */
[----:B--2---:R-:W-:-:S05]  /*8690*/  IADD3 R6, P1, R172, R2, RZ ;  /* 0x00000002ac067210 */ /* 0x004fca0007f3e0ff */
[----:B------:R-:W-:Y:S02]  /*86a0*/  IMAD.X R7, R173, 0x1, R3, P1 ;  /* 0x00000001ad077824 */ /* 0x000fe400008e0603 */
[----:B------:R-:W2:Y:S04]  /*86b0*/  LDL.64 R172, [R1+0x860] ;  /* 0x0008600001ac7983 */ /* 0x000ea80000100a00 */
[----:B------:R0:W2:Y:S02]  /*86c0*/  @P2 LDG.E.U16 R139, desc[UR6][R6.64] ;  /* 0x00000006068b2981 */ /* 0x0000a4000c1e1500 */
[----:B0-----:R-:W-:-:S05]  /*86d0*/  IADD3 R6, P0, R180, R2, RZ ;  /* 0x00000002b4067210 */ /* 0x001fca0007f1e0ff */
[----:B------:R-:W-:Y:S02]  /*86e0*/  IMAD.X R7, R181, 0x1, R3, P0 ;  /* 0x00000001b5077824 */ /* 0x000fe400000e0603 */
[----:B------:R-:W2:Y:S04]  /*86f0*/  LDL.64 R180, [R1+0x870] ;  /* 0x0008700001b47983 */ /* 0x000ea80000100a00 */
[----:B------:R0:W2:Y:S02]  /*8700*/  @P2 LDG.E.U16 R140, desc[UR6][R6.64] ;  /* 0x00000006068c2981 */ /* 0x0000a4000c1e1500 */
[----:B0-----:R-:W-:-:S05]  /*8710*/  IADD3 R6, P0, R170, R2, RZ ;  /* 0x00000002aa067210 */ /* 0x001fca0007f1e0ff */
[----:B------:R-:W-:Y:S02]  /*8720*/  IMAD.X R7, R171, 0x1, R3, P0 ;  /* 0x00000001ab077824 */ /* 0x000fe400000e0603 */
[----:B------:R-:W2:Y:S04]  /*8730*/  LDL.64 R170, [R1+0x878] ;  /* 0x0008780001aa7983 */ /* 0x000ea80000100a00 */
[----:B------:R0:W2:Y:S01]  /*8740*/  @P2 LDG.E.U16 R141, desc[UR6][R6.64] ;  /* 0x00000006068d2981 */ /* 0x0000a2000c1e1500 */
[----:B------:R-:W-:Y:S02]  /*8750*/  ISETP.GT.AND P1, PT, R4, 0x13, PT ;  /* 0x000000130400780c */ /* 0x000fe40003f24270 */
[----:B0-----:R-:W-:-:S05]  /*8760*/  IADD3 R6, P0, R178, R2, RZ ;  /* 0x00000002b2067210 */ /* 0x001fca0007f1e0ff */
[----:B------:R-:W-:Y:S02]  /*8770*/  IMAD.X R7, R179, 0x1, R3, P0 ;  /* 0x00000001b3077824 */ /* 0x000fe400000e0603 */
[----:B------:R-:W2:Y:S04]  /*8780*/  LDL.64 R178, [R1+0x868] ;  /* 0x0008680001b27983 */ /* 0x000ea80000100a00 */
[----:B------:R4:W2:Y:S02]  /*8790*/  @P2 LDG.E.U16 R138, desc[UR6][R6.64] ;  /* 0x00000006068a2981 */ /* 0x0008a4000c1e1500 */
[----:B----4-:R-:W-:-:S05]  /*87a0*/  IADD3 R6, P0, R176, R2, RZ ;  /* 0x00000002b0067210 */ /* 0x010fca0007f1e0ff */
[----:B------:R-:W-:Y:S02]  /*87b0*/  IMAD.X R7, R177, 0x1, R3, P0 ;  /* 0x00000001b1077824 */ /* 0x000fe400000e0603 */
[----:B------:R-:W4:Y:S04]  /*87c0*/  LDL.64 R176, [R1+0x880] ;  /* 0x0008800001b07983 */ /* 0x000f280000100a00 */
[----:B------:R0:W4:Y:S02]  /*87d0*/  @P1 LDG.E.U16 R123, desc[UR6][R6.64] ;  /* 0x00000006067b1981 */ /* 0x000124000c1e1500 */
[----:B0-----:R-:W-:-:S05]  /*87e0*/  IADD3 R6, P0, R182, R2, RZ ;  /* 0x00000002b6067210 */ /* 0x001fca0007f1e0ff */
[----:B------:R-:W-:Y:S02]  /*87f0*/  IMAD.X R7, R183, 0x1, R3, P0 ;  /* 0x00000001b7077824 */ /* 0x000fe400000e0603 */
[----:B------:R-:W4:Y:S04]  /*8800*/  LDL.64 R182, [R1+0x890] ;  /* 0x0008900001b67983 */ /* 0x000f280000100a00 */
[----:B------:R3:W4:Y:S02]  /*8810*/  @P1 LDG.E.U16 R124, desc[UR6][R6.64] ;  /* 0x00000006067c1981 */ /* 0x000724000c1e1500 */
[----:B---3--:R-:W-:-:S05]  /*8820*/  IADD3 R6, P0, R174, R2, RZ ;  /* 0x00000002ae067210 */ /* 0x008fca0007f1e0ff */
[----:B------:R-:W-:Y:S02]  /*8830*/  IMAD.X R7, R175, 0x1, R3, P0 ;  /* 0x00000001af077824 */ /* 0x000fe400000e0603 */
[----:B------:R-:W3:Y:S04]  /*8840*/  LDL.64 R174, [R1+0x898] ;  /* 0x0008980001ae7983 */ /* 0x000ee80000100a00 */
[----:B------:R2:W3:Y:S02]  /*8850*/  @P1 LDG.E.U16 R125, desc[UR6][R6.64] ;  /* 0x00000006067d1981 */ /* 0x0004e4000c1e1500 */
[----:B--2---:R-:W-:-:S05]  /*8860*/  IADD3 R6, P0, R172, R2, RZ ;  /* 0x00000002ac067210 */ /* 0x004fca0007f1e0ff */
[----:B------:R-:W-:Y:S02]  /*8870*/  IMAD.X R7, R173, 0x1, R3, P0 ;  /* 0x00000001ad077824 */ /* 0x000fe400000e0603 */
[----:B------:R-:W2:Y:S04]  /*8880*/  LDL.64 R172, [R1+0x888] ;  /* 0x0008880001ac7983 */ /* 0x000ea80000100a00 */
[----:B------:R0:W2:Y:S02]  /*8890*/  @P1 LDG.E.U16 R122, desc[UR6][R6.64] ;  /* 0x00000006067a1981 */ /* 0x0000a4000c1e1500 */
[----:B0-----:R-:W-:-:S05]  /*88a0*/  IADD3 R6, P0, R170, R2, RZ ;  /* 0x00000002aa067210 */ /* 0x001fca0007f1e0ff */
[----:B------:R-:W-:Y:S02]  /*88b0*/  IMAD.X R7, R171, 0x1, R3, P0 ;  /* 0x00000001ab077824 */ /* 0x000fe400000e0603 */
[----:B------:R-:W2:Y:S01]  /*88c0*/  LDL.64 R170, [R1+0x8a0] ;  /* 0x0008a00001aa7983 */ /* 0x000ea20000100a00 */
[----:B------:R-:W-:-:S13]  /*88d0*/  ISETP.GT.AND P1, PT, R4, 0x14, PT ;  /* 0x000000140400780c */ /* 0x000fda0003f24270 */
        /* <DEDUP_REMOVED lines=9> */
[----:B------:R-:W-:Y:S02]  /*8970*/  PRMT R87, RZ, 0x7610, R87 ;  /* 0x00007610ff577816 */ /* 0x000fe40000000057 */
[----:B----4-:R-:W-:-:S05]  /*8980*/  IADD3 R6, P0, R176, R2, RZ ;  /* 0x00000002b0067210 */ /* 0x010fca0007f1e0ff */
[----:B------:R-:W-:Y:S02]  /*8990*/  IMAD.X R7, R177, 0x1, R3, P0 ;  /* 0x00000001b1077824 */ /* 0x000fe400000e0603 */
[----:B------:R-:W4:Y:S04]  /*89a0*/  LDL.64 R176, [R1+0x8a8] ;  /* 0x0008a80001b07983 */ /* 0x000f280000100a00 */
[----:B------:R3:W4:Y:S01]  /*89b0*/  @P1 LDG.E.U16 R106, desc[UR6][R6.64] ;  /* 0x00000006066a1981 */ /* 0x000722000c1e1500 */
[----:B------:R-:W-:Y:S02]  /*89c0*/  ISETP.GT.AND P1, PT, R4, 0x15, PT ;  /* 0x000000150400780c */ /* 0x000fe40003f24270 */
[----:B---3--:R-:W-:-:S05]  /*89d0*/  IADD3 R6, P0, R174, R2, RZ ;  /* 0x00000002ae067210 */ /* 0x008fca0007f1e0ff */
[----:B------:R-:W-:Y:S02]  /*89e0*/  IMAD.X R7, R175, 0x1, R3, P0 ;  /* 0x00000001af077824 */ /* 0x000fe400000e0603 */
[----:B------:R-:W3:Y:S04]  /*89f0*/  LDL.64 R174, [R1+0x8c0] ;  /* 0x0008c00001ae7983 */ /* 0x000ee80000100a00 */
[----:B------:R0:W3:Y:S02]  /*8a00*/  @P1 LDG.E.U16 R87, desc[UR6][R6.64] ;  /* 0x0000000606571981 */ /* 0x0000e4000c1e1500 */
[----:B0-----:R-:W-:-:S05]  /*8a10*/  IADD3 R6, P0, R182, R2, RZ ;  /* 0x00000002b6067210 */ /* 0x001fca0007f1e0ff */
        /* <DEDUP_REMOVED lines=10> */
[----:B------:R-:W-:-:S06]  /*8ac0*/  PRMT R86, RZ, 0x7610, R86 ;  /* 0x00007610ff567816 */ /* 0x000fcc0000000056 */
[----:B------:R0:W2:Y:S01]  /*8ad0*/  @P1 LDG.E.U16 R86, desc[UR6][R6.64] ;  /* 0x0000000606561981 */ /* 0x0000a2000c1e1500 */
[----:B------:R-:W-:Y:S02]  /*8ae0*/  ISETP.GT.AND P1, PT, R4, 0x16, PT ;  /* 0x000000160400780c */ /* 0x000fe40003f24270 */
[----:B------:R-:W-:Y:S02]  /*8af0*/  PRMT R71, RZ, 0x7610, R71 ;  /* 0x00007610ff477816 */ /* 0x000fe40000000047 */
[----:B0-----:R-:W-:-:S05]  /*8b00*/  IADD3 R6, P0, R180, R2, RZ ;  /* 0x00000002b4067210 */ /* 0x001fca0007f1e0ff */
[----:B------:R-:W-:Y:S02]  /*8b10*/  IMAD.X R7, R181, 0x1, R3, P0 ;  /* 0x00000001b5077824 */ /* 0x000fe400000e0603 */
[----:B------:R-:W2:Y:S04]  /*8b20*/  LDL.64 R180, [R1+0x8e0] ;  /* 0x0008e00001b47983 */ /* 0x000ea80000100a00 */
[----:B------:R0:W2:Y:S01]  /*8b30*/  @P1 LDG.E.U16 R71, desc[UR6][R6.64] ;  /* 0x0000000606471981 */ /* 0x0000a2000c1e1500 */
[----:B------:R-:W-:Y:S02]  /*8b40*/  PRMT R72, RZ, 0x7610, R72 ;  /* 0x00007610ff487816 */ /* 0x000fe40000000048 */
[----:B0-----:R-:W-:-:S05]  /*8b50*/  IADD3 R6, P0, R178, R2, RZ ;  /* 0x00000002b2067210 */ /* 0x001fca0007f1e0ff */
[----:B------:R-:W-:Y:S01]  /*8b60*/  IMAD.X R7, R179, 0x1, R3, P0 ;  /* 0x00000001b3077824 */ /* 0x000fe200000e0603 */
[----:B------:R-:W-:Y:S01]  /*8b70*/  PRMT R73, RZ, 0x7610, R73 ;  /* 0x00007610ff497816 */ /* 0x000fe20000000049 */
[----:B------:R-:W2:Y:S04]  /*8b80*/  LDL.64 R178, [R1+0x8f8] ;  /* 0x0008f80001b27983 */ /* 0x000ea80000100a00 */
[----:B------:R4:W2:Y:S01]  /*8b90*/  @P1 LDG.E.U16 R72, desc[UR6][R6.64] ;  /* 0x0000000606481981 */ /* 0x0008a2000c1e1500 */
[----:B------:R-:W-:Y:S02]  /*8ba0*/  PRMT R70, RZ, 0x7610, R70 ;  /* 0x00007610ff467816 */ /* 0x000fe40000000046 */
[----:B------:R-:W-:Y:S02]  /*8bb0*/  PRMT R55, RZ, 0x7610, R55 ;  /* 0x00007610ff377816 */ /* 0x000fe40000000037 */
[----:B------:R-:W-:-:S02]  /*8bc0*/  PRMT R56, RZ, 0x7610, R56 ;  /* 0x00007610ff387816 */ /* 0x000fc40000000038 */
[----:B----4-:R-:W-:-:S05]  /*8bd0*/  IADD3 R6, P0, R176, R2, RZ ;  /* 0x00000002b0067210 */ /* 0x010fca0007f1e0ff */
[----:B------:R-:W-:Y:S02]  /*8be0*/  IMAD.X R7, R177, 0x1, R3, P0 ;  /* 0x00000001b1077824 */ /* 0x000fe400000e0603 */
[----:B------:R-:W4:Y:S04]  /*8bf0*/  LDL.64 R176, [R1+0x8f0] ;  /* 0x0008f00001b07983 */ /* 0x000f280000100a00 */
[----:B------:R3:W4:Y:S02]  /*8c00*/  @P1 LDG.E.U16 R73, desc[UR6][R6.64] ;  /* 0x0000000606491981 */ /* 0x000724000c1e1500 */
[----:B---3--:R-:W-:-:S05]  /*8c10*/  IADD3 R6, P0, R174, R2, RZ ;  /* 0x00000002ae067210 */ /* 0x008fca0007f1e0ff */
[----:B------:R-:W-:Y:S02]  /*8c20*/  IMAD.X R7, R175, 0x1, R3, P0 ;  /* 0x00000001af077824 */ /* 0x000fe400000e0603 */
[----:B------:R-:W3:Y:S04]  /*8c30*/  LDL.64 R174, [R1+0x8e8] ;  /* 0x0008e80001ae7983 */ /* 0x000ee80000100a00 */
[----:B------:R2:W3:Y:S01]  /*8c40*/  @P1 LDG.E.U16 R70, desc[UR6][R6.64] ;  /* 0x0000000606461981 */ /* 0x0004e2000c1e1500 */
[----:B------:R-:W-:Y:S02]  /*8c50*/  ISETP.GT.AND P1, PT, R4, 0x17, PT ;  /* 0x000000170400780c */ /* 0x000fe40003f24270 */
[----:B--2---:R-:W-:-:S05]  /*8c60*/  IADD3 R6, P0, R172, R2, RZ ;  /* 0x00000002ac067210 */ /* 0x004fca0007f1e0ff */
[----:B------:R-:W-:Y:S02]  /*8c70*/  IMAD.X R7, R173, 0x1, R3, P0 ;  /* 0x00000001ad077824 */ /* 0x000fe400000e0603 */
[----:B------:R-:W2:Y:S04]  /*8c80*/  LDL.64 R172, [R1+0x900] ;  /* 0x0009000001ac7983 */ /* 0x000ea80000100a00 */
[----:B------:R0:W2:Y:S02]  /*8c90*/  @P1 LDG.E.U16 R55, desc[UR6][R6.64] ;  /* 0x0000000606371981 */ /* 0x0000a4000c1e1500 */
[----:B0-----:R-:W-:-:S05]  /*8ca0*/  IADD3 R6, P0, R182, R2, RZ ;  /* 0x00000002b6067210 */ /* 0x001fca0007f1e0ff */
[----:B------:R-:W-:Y:S01]  /*8cb0*/  IMAD.X R7, R183, 0x1, R3, P0 ;  /* 0x00000001b7077824 */ /* 0x000fe200000e0603 */
[----:B------:R-:W-:Y:S01]  /*8cc0*/  PRMT R57, RZ, 0x7610, R57 ;  /* 0x00007610ff397816 */ /* 0x000fe20000000039 */
        /* <DEDUP_REMOVED lines=98> */
[----:B------:R-:W-:Y:S02]  /*92f0*/  PRMT R85, RZ, 0x7610, R85 ;  /* 0x00007610ff557816 */ /* 0x000fe40000000055 */
        /* <DEDUP_REMOVED lines=8> */
[----:B------:R4:W2:Y:S01]  /*9380*/  @P1 LDG.E.U16 R84, desc[UR6][R6.64] ;  /* 0x0000000606541981 */ /* 0x0008a2000c1e1500 */
[----:B------:R-:W-:Y:S02]  /*9390*/  PRMT R67, RZ, 0x7610, R67 ;  /* 0x00007610ff437816 */ /* 0x000fe40000000043 */
[----:B------:R-:W-:Y:S02]  /*93a0*/  PRMT R82, RZ, 0x7610, R82 ;  /* 0x00007610ff527816 */ /* 0x000fe40000000052 */
        /* <DEDUP_REMOVED lines=17> */
[----:B------:R-:W-:-:S09]  /*94c0*/  PRMT R69, RZ, 0x7610, R69 ;  /* 0x00007610ff457816 */ /* 0x000fd20000000045 */
[----:B------:R0:W2:Y:S02]  /*94d0*/  @P1 LDG.E.U16 R68, desc[UR6][R6.64] ;  /* 0x0000000606441981 */ /* 0x0000a4000c1e1500 */
[----:B0-----:R-:W-:-:S05]  /*94e0*/  IADD3 R6, P0, R182, R2, RZ ;  /* 0x00000002b6067210 */ /* 0x001fca0007f1e0ff */
[----:B------:R-:W-:-:S05]  /*94f0*/  IMAD.X R7, R183, 0x1, R3, P0 ;  /* 0x00000001b7077824 */ /* 0x000fca00000e0603 */
[----:B------:R0:W2:Y:S01]  /*9500*/  @P1 LDG.E.U16 R69, desc[UR6][R6.64] ;  /* 0x0000000606451981 */ /* 0x0000a2000c1e1500 */
[----:B------:R-:W-:Y:S02]  /*9510*/  PRMT R50, RZ, 0x7610, R50 ;  /* 0x00007610ff327816 */ /* 0x000fe40000000032 */
[----:B0-----:R-:W-:-:S05]  /*9520*/  IADD3 R6, P0, R180, R2, RZ ;  /* 0x00000002b4067210 */ /* 0x001fca0007f1e0ff */
[----:B------:R-:W-:-:S05]  /*9530*/  IMAD.X R7, R181, 0x1, R3, P0 ;  /* 0x00000001b5077824 */ /* 0x000fca00000e0603 */
[----:B------:R0:W2:Y:S01]  /*9540*/  @P1 LDG.E.U16 R50, desc[UR6][R6.64] ;  /* 0x0000000606321981 */ /* 0x0000a2000c1e1500 */
[----:B------:R-:W-:Y:S02]  /*9550*/  PRMT R66, RZ, 0x7610, R66 ;  /* 0x00007610ff427816 */ /* 0x000fe40000000042 */
[----:B------:R-:W-:Y:S02]  /*9560*/  PRMT R51, RZ, 0x7610, R51 ;  /* 0x00007610ff337816 */ /* 0x000fe40000000033 */
[----:B0-----:R-:W-:-:S05]  /*9570*/  IADD3 R6, P0, R178, R2, RZ ;  /* 0x00000002b2067210 */ /* 0x001fca0007f1e0ff */
[----:B------:R-:W-:-:S05]  /*9580*/  IMAD.X R7, R179, 0x1, R3, P0 ;  /* 0x00000001b3077824 */ /* 0x000fca00000e0603 */
[----:B------:R4:W2:Y:S01]  /*9590*/  @P1 LDG.E.U16 R66, desc[UR6][R6.64] ;  /* 0x0000000606421981 */ /* 0x0008a2000c1e1500 */
[----:B------:R-:W-:Y:S02]  /*95a0*/  ISETP.GT.AND P1, PT, R4, 0x1f, PT ;  /* 0x0000001f0400780c */ /* 0x000fe40003f24270 */
[----:B------:R-:W-:Y:S02]  /*95b0*/  PRMT R52, RZ, 0x7610, R52 ;  /* 0x00007610ff347816 */ /* 0x000fe40000000034 */
[----:B------:R-:W-:Y:S02]  /*95c0*/  PRMT R53, RZ, 0x7610, R53 ;  /* 0x00007610ff357816 */ /* 0x000fe40000000035 */
[----:B------:R-:W-:Y:S02]  /*95d0*/  PRMT R49, RZ, 0x7610, R49 ;  /* 0x00007610ff317816 */ /* 0x000fe40000000031 */
[----:B------:R-:W-:Y:S01]  /*95e0*/  LOP3.LUT R151, R151, 0x1f, RZ, 0xc0, !PT ;  /* 0x0000001f97977812 */ /* 0x000fe200078ec0ff */
[----:B------:R-:W-:Y:S03]  /*95f0*/  STL [R1+0xf24], R4 ;  /* 0x000f240401007387 */ /* 0x000fe60000100800 */
[C---:B------:R-:W-:Y:S01]  /*9600*/  ISETP.GE.AND P2, PT, R151.reuse, R4, PT ;  /* 0x000000049700720c */ /* 0x040fe20003f46270 */
[----:B------:R0:W-:Y:S01]  /*9610*/  STL.64 [R1+0xc10], R2 ;  /* 0x000c100201007387 */ /* 0x0001e20000100a00 */
[----:B------:R-:W-:Y:S01]  /*9620*/  IMAD R159, R151, R159, RZ ;  /* 0x0000009f979f7224 */ /* 0x000fe200078e02ff */
[----:B----4-:R-:W-:-:S05]  /*9630*/  IADD3 R6, P0, R176, R2, RZ ;  /* 0x00000002b0067210 */ /* 0x010fca0007f1e0ff */
[----:B------:R-:W-:-:S05]  /*9640*/  IMAD.X R7, R177, 0x1, R3, P0 ;  /* 0x00000001b1077824 */ /* 0x000fca00000e0603 */
[----:B------:R3:W4:Y:S02]  /*9650*/  @P1 LDG.E.U16 R51, desc[UR6][R6.64] ;  /* 0x0000000606331981 */ /* 0x000724000c1e1500 */
[----:B---3--:R-:W-:-:S05]  /*9660*/  IADD3 R6, P0, R174, R2, RZ ;  /* 0x00000002ae067210 */ /* 0x008fca0007f1e0ff */
[----:B------:R-:W-:-:S05]  /*9670*/  IMAD.X R7, R175, 0x1, R3, P0 ;  /* 0x00000001af077824 */ /* 0x000fca00000e0603 */
[----:B------:R2:W3:Y:S02]  /*9680*/  @P1 LDG.E.U16 R52, desc[UR6][R6.64] ;  /* 0x0000000606341981 */ /* 0x0004e4000c1e1500 */
[----:B--2---:R-:W-:-:S05]  /*9690*/  IADD3 R6, P0, R172, R2, RZ ;  /* 0x00000002ac067210 */ /* 0x004fca0007f1e0ff */
[----:B------:R-:W-:-:S05]  /*96a0*/  IMAD.X R7, R173, 0x1, R3, P0 ;  /* 0x00000001ad077824 */ /* 0x000fca00000e0603 */
[----:B------:R1:W2:Y:S01]  /*96b0*/  @P1 LDG.E.U16 R53, desc[UR6][R6.64] ;  /* 0x0000000606351981 */ /* 0x0002a2000c1e1500 */
[----:B------:R-:W-:Y:S02]  /*96c0*/  PRMT R48, RZ, 0x7610, R48 ;  /* 0x00007610ff307816 */ /* 0x000fe40000000030 */
[----:B-1----:R-:W-:-:S05]  /*96d0*/  IADD3 R6, P0, R170, R2, RZ ;  /* 0x00000002aa067210 */ /* 0x002fca0007f1e0ff */
[----:B------:R-:W-:-:S05]  /*96e0*/  IMAD.X R7, R171, 0x1, R3, P0 ;  /* 0x00000001ab077824 */ /* 0x000fca00000e0603 */
[----:B------:R1:W4:Y:S01]  /*96f0*/  @P1 LDG.E.U16 R49, desc[UR6][R6.64] ;  /* 0x0000000606311981 */ /* 0x000322000c1e1500 */
[----:B------:R-:W-:Y:S01]  /*9700*/  BAR.SYNC.DEFER_BLOCKING 0x0 ;  /* 0x0000000000007b1d */ /* 0x000fe20000010000 */
[----:B0-----:R-:W-:Y:S02]  /*9710*/  IMAD.MOV.U32 R2, RZ, RZ, R217 ;  /* 0x000000ffff027224 */ /* 0x001fe400078e00d9 */
[----:B------:R-:W-:Y:S02]  /*9720*/  IMAD.MOV.U32 R3, RZ, RZ, R216 ;  /* 0x000000ffff037224 */ /* 0x000fe400078e00d8 */
[----:B-1----:R-:W-:-:S03]  /*9730*/  IMAD.WIDE R6, R159, 0x2, R2 ;  /* 0x000000029f067825 */ /* 0x002fc600078e0202 */
[----:B------:R0:W-:Y:S01]  /*9740*/  STL.64 [R1+0x528], R2 ;  /* 0x0005280201007387 */ /* 0x0001e20000100a00 */
[----:B------:R-:W-:Y:S01]  /*9750*/  PRMT R33, RZ, 0x7610, R33 ;  /* 0x00007610ff217816 */ /* 0x000fe20000000021 */
[----:B0-----:R-:W-:Y:S02]  /*9760*/  IMAD.MOV.U32 R2, RZ, RZ, R219 ;  /* 0x000000ffff027224 */ /* 0x001fe400078e00db */
[----:B------:R-:W-:Y:S01]  /*9770*/  IMAD.MOV.U32 R3, RZ, RZ, R218 ;  /* 0x000000ffff037224 */ /* 0x000fe200078e00da */
[----:B------:R0:W4:Y:S04]  /*9780*/  @!P2 LDG.E.U16 R48, desc[UR6][R6.64] ;  /* 0x000000060630a981 */ /* 0x000128000c1e1500 */
[----:B------:R1:W-:Y:S01]  /*9790*/  STL.64 [R1+0x520], R2 ;  /* 0x0005200201007387 */ /* 0x0003e20000100a00 */
[----:B0-----:R-:W-:-:S05]  /*97a0*/  IMAD.WIDE R6, R159, 0x2, R2 ;  /* 0x000000029f067825 */ /* 0x001fca00078e0202 */
[----:B------:R0:W4:Y:S01]  /*97b0*/  @!P2 LDG.E.U16 R33, desc[UR6][R6.64] ;  /* 0x000000060621a981 */ /* 0x000122000c1e1500 */
[----:B-1----:R-:W-:Y:S02]  /*97c0*/  IMAD.MOV.U32 R2, RZ, RZ, R221 ;  /* 0x000000ffff027224 */ /* 0x002fe400078e00dd */
[----:B------:R-:W-:Y:S01]  /*97d0*/  IMAD.MOV.U32 R3, RZ, RZ, R220 ;  /* 0x000000ffff037224 */ /* 0x000fe200078e00dc */
[----:B------:R-:W-:-:S04]  /*97e0*/  PRMT R47, RZ, 0x7610, R47 ;  /* 0x00007610ff2f7816 */ /* 0x000fc8000000002f */
[----:B------:R1:W-:Y:S01]  /*97f0*/  STL.64 [R1+0x518], R2 ;  /* 0x0005180201007387 */ /* 0x0003e20000100a00 */
[----:B0-----:R-:W-:-:S05]  /*9800*/  IMAD.WIDE R6, R159, 0x2, R2 ;  /* 0x000000029f067825 */ /* 0x001fca00078e0202 */
[----:B------:R0:W4:Y:S01]  /*9810*/  @!P2 LDG.E.U16 R47, desc[UR6][R6.64] ;  /* 0x00000006062fa981 */ /* 0x000122000c1e1500 */
[----:B-1----:R-:W-:Y:S02]  /*9820*/  IMAD.MOV.U32 R2, RZ, RZ, R223 ;  /* 0x000000ffff027224 */ /* 0x002fe400078e00df */
[----:B------:R-:W-:-:S05]  /*9830*/  IMAD.MOV.U32 R3, RZ, RZ, R222 ;  /* 0x000000ffff037224 */ /* 0x000fca00078e00de */
[----:B------:R1:W-:Y:S04]  /*9840*/  STL.64 [R1+0x510], R2 ;  /* 0x0005100201007387 */ /* 0x0003e80000100a00 */
[----:B------:R-:W3:Y:S01]  /*9850*/  LDL.LU R177, [R1+0x574] ;  /* 0x0005740001b17983 */ /* 0x000ee20000300800 */
[----:B0-----:R-:W-:-:S03]  /*9860*/  IMAD.WIDE R6, R159, 0x2, R2 ;  /* 0x000000029f067825 */ /* 0x001fc600078e0202 */
[----:B------:R-:W2:Y:S04]  /*9870*/  LDL.LU R176, [R1+0x578] ;  /* 0x0005780001b07983 */ /* 0x000ea80000300800 */
[----:B------:R-:W4:Y:S01]  /*9880*/  LDL.LU R175, [R1+0x57c] ;  /* 0x00057c0001af7983 */ /* 0x000f220000300800 */
[----:B-1----:R-:W-:-:S03]  /*9890*/  IMAD.MOV.U32 R3, RZ, RZ, R224 ;  /* 0x000000ffff037224 */ /* 0x002fc600078e00e0 */
[----:B------:R-:W4:Y:S04]  /*98a0*/  LDL.LU R174, [R1+0x580] ;  /* 0x0005800001ae7983 */ /* 0x000f280000300800 */
[----:B------:R-:W4:Y:S04]  /*98b0*/  LDL.LU R173, [R1+0x584] ;  /* 0x0005840001ad7983 */ /* 0x000f280000300800 */
[----:B------:R-:W4:Y:S04]  /*98c0*/  LDL.LU R172, [R1+0x588] ;  /* 0x0005880001ac7983 */ /* 0x000f280000300800 */
[----:B------:R-:W4:Y:S04]  /*98d0*/  LDL.LU R171, [R1+0xb68] ;  /* 0x000b680001ab7983 */ /* 0x000f280000300800 */
[----:B------:R-:W4:Y:S04]  /*98e0*/  LDL.LU R170, [R1+0xb6c] ;  /* 0x000b6c0001aa7983 */ /* 0x000f280000300800 */
[----:B------:R-:W4:Y:S04]  /*98f0*/  LDL.LU R169, [R1+0xb70] ;  /* 0x000b700001a97983 */ /* 0x000f280000300800 */
[----:B------:R-:W4:Y:S04]  /*9900*/  LDL.LU R151, [R1+0xb74] ;  /* 0x000b740001977983 */ /* 0x000f280000300800 */
[----:B------:R-:W-:Y:S04]  /*9910*/  STL [R1+0xf28], R3 ;  /* 0x000f280301007387 */ /* 0x000fe80000100800 */
[----:B------:R0:W-:Y:S04]  /*9920*/  STS.U16 [R0+UR4+0x400], R16 ;  /* 0x0004001000007988 */ /* 0x0001e80008000404 */
[----:B------:R1:W-:Y:S04]  /*9930*/  STS.U16 [R0+UR4+0x4800], R15 ;  /* 0x0048000f00007988 */ /* 0x0003e80008000404 */
[----:B0-----:R-:W3:Y:S04]  /*9940*/  LDL.LU R16, [R1+0xb78] ;  /* 0x000b780001107983 */ /* 0x001ee80000300800 */
[----:B-1----:R-:W2:Y:S04]  /*9950*/  LDL.LU R15, [R1+0xb7c] ;  /* 0x000b7c00010f7983 */ /* 0x002ea80000300800 */
[----:B------:R0:W-:Y:S04]  /*9960*/  STS.U16 [R0+UR4+0x2800], R13 ;  /* 0x0028000d00007988 */ /* 0x0001e80008000404 */
[----:B------:R1:W-:Y:S04]  /*9970*/  STS.U16 [R0+UR4+0x800], R12 ;  /* 0x0008000c00007988 */ /* 0x0003e80008000404 */
[----:B0-----:R-:W4:Y:S04]  /*9980*/  LDL.LU R13, [R1+0xb80] ;  /* 0x000b8000010d7983 */ /* 0x001f280000300800 */
[----:B-1----:R-:W4:Y:S04]  /*9990*/  LDL.LU R12, [R1+0xb84] ;  /* 0x000b8400010c7983 */ /* 0x002f280000300800 */
[----:B------:R0:W-:Y:S04]  /*99a0*/  STS.U16 [R0+UR4+0x2000], R21 ;  /* 0x0020001500007988 */ /* 0x0001e80008000404 */
[----:B------:R1:W-:Y:S04]  /*99b0*/  STS.U16 [R0+UR4], R20 ;  /* 0x0000001400007988 */ /* 0x0003e80008000404 */
[----:B0-----:R-:W4:Y:S04]  /*99c0*/  LDL.LU R21, [R1+0xb88] ;  /* 0x000b880001157983 */ /* 0x001f280000300800 */
[----:B-1----:R-:W4:Y:S04]  /*99d0*/  LDL.LU R20, [R1+0xb8c] ;  /* 0x000b8c0001147983 */ /* 0x002f280000300800 */
[----:B------:R0:W-:Y:S04]  /*99e0*/  STS.U16 [R0+UR4+0x4400], R19 ;  /* 0x0044001300007988 */ /* 0x0001e80008000404 */
[----:B------:R1:W-:Y:S04]  /*99f0*/  STS.U16 [R0+UR4+0x6400], R18 ;  /* 0x0064001200007988 */ /* 0x0003e80008000404 */
[----:B0-----:R-:W4:Y:S04]  /*9a00*/  LDL.LU R19, [R1+0xb90] ;  /* 0x000b900001137983 */ /* 0x001f280000300800 */
[----:B-1----:R-:W4:Y:S04]  /*9a10*/  LDL.LU R18, [R1+0xb98] ;  /* 0x000b980001127983 */ /* 0x002f280000300800 */
[----:B------:R0:W-:Y:S04]  /*9a20*/  STS.U16 [R0+UR4+0x2400], R17 ;  /* 0x0024001100007988 */ /* 0x0001e80008000404 */
[----:B------:R1:W-:Y:S04]  /*9a30*/  STS.U16 [R0+UR4+0x6800], R14 ;  /* 0x0068000e00007988 */ /* 0x0003e80008000404 */
[----:B0-----:R-:W4:Y:S04]  /*9a40*/  LDL.LU R17, [R1+0xb9c] ;  /* 0x000b9c0001117983 */ /* 0x001f280000300800 */
[----:B------:R4:W-:Y:S04]  /*9a50*/  STS.U16 [R0+UR4+0x6000], R23 ;  /* 0x0060001700007988 */ /* 0x0009e80008000404 */
[----:B------:R0:W-:Y:S04]  /*9a60*/  STS.U16 [R0+UR4+0x4000], R22 ;  /* 0x0040001600007988 */ /* 0x0001e80008000404 */
[----:B------:R0:W-:Y:S04]  /*9a70*/  STS.U16 [R0+UR4+0x2c00], R9 ;  /* 0x002c000900007988 */ /* 0x0001e80008000404 */
[----:B------:R0:W-:Y:S04]  /*9a80*/  STS.U16 [R0+UR4+0xc00], R8 ;  /* 0x000c000800007988 */ /* 0x0001e80008000404 */
[----:B------:R0:W-:Y:S04]  /*9a90*/  STS.U16 [R0+UR4+0x4c00], R11 ;  /* 0x004c000b00007988 */ /* 0x0001e80008000404 */
[----:B------:R0:W-:Y:S01]  /*9aa0*/  STS.U16 [R0+UR4+0x6c00], R10 ;  /* 0x006c000a00007988 */ /* 0x0001e20008000404 */
[----:B------:R-:W-:Y:S01]  /*9ab0*/  PRMT R32, RZ, 0x7610, R32 ;  /* 0x00007610ff207816 */ /* 0x000fe20000000020 */
[----:B------:R-:W-:Y:S01]  /*9ac0*/  IMAD.MOV.U32 R2, RZ, RZ, R225 ;  /* 0x000000ffff027224 */ /* 0x000fe200078e00e1 */
[----:B------:R-:W-:Y:S01]  /*9ad0*/  PRMT R46, RZ, 0x7610, R46 ;  /* 0x00007610ff2e7816 */ /* 0x000fe2000000002e */
[----:B------:R-:W-:-:S03]  /*9ae0*/  IMAD.MOV.U32 R238, RZ, RZ, R227 ;  /* 0x000000ffffee7224 */ /* 0x000fc600078e00e3 */
[----:B------:R1:W4:Y:S01]  /*9af0*/  @!P2 LDG.E.U16 R32, desc[UR6][R6.64] ;  /* 0x000000060620a981 */ /* 0x000322000c1e1500 */
[----:B------:R-:W-:Y:S01]  /*9b00*/  IMAD.MOV.U32 R239, RZ, RZ, R226 ;  /* 0x000000ffffef7224 */ /* 0x000fe200078e00e2 */
[----:B------:R-:W-:Y:S01]  /*9b10*/  PRMT R31, RZ, 0x7610, R31 ;  /* 0x00007610ff1f7816 */ /* 0x000fe2000000001f */
[----:B-1----:R-:W-:Y:S01]  /*9b20*/  IMAD.WIDE R6, R159, 0x2, R2 ;  /* 0x000000029f067825 */ /* 0x002fe200078e0202 */
[----:B------:R-:W-:-:S04]  /*9b30*/  LOP3.LUT R251, R251, R250, RZ, 0x3c, !PT ;  /* 0x000000fafbfb7212 */ /* 0x000fc800078e3cff */
[----:B------:R1:W4:Y:S01]  /*9b40*/  @!P2 LDG.E.U16 R46, desc[UR6][R6.64] ;  /* 0x00000006062ea981 */ /* 0x000322000c1e1500 */
[----:B------:R-:W-:Y:S01]  /*9b50*/  PRMT R45, RZ, 0x7610, R45 ;  /* 0x00007610ff2d7816 */ /* 0x000fe2000000002d */
[----:B---3--:R-:W-:Y:S02]  /*9b60*/  IMAD.MOV.U32 R217, RZ, RZ, R16 ;  /* 0x000000ffffd97224 */ /* 0x008fe400078e0010 */
[----:B------:R-:W3:Y:S01]  /*9b70*/  LDL.LU R16, [R1+0xba0] ;  /* 0x000ba00001107983 */ /* 0x000ee20000300800 */
[----:B--2---:R-:W-:-:S03]  /*9b80*/  IMAD.MOV.U32 R216, RZ, RZ, R15 ;  /* 0x000000ffffd87224 */ /* 0x004fc600078e000f */
[----:B------:R-:W2:Y:S04]  /*9b90*/  LDL.LU R15, [R1+0xba4] ;  /* 0x000ba400010f7983 */ /* 0x000ea80000300800 */
[----:B------:R-:W2:Y:S01]  /*9ba0*/  LDL.LU R14, [R1+0xba8] ;  /* 0x000ba800010e7983 */ /* 0x000ea20000300800 */
[----:B----4-:R-:W-:-:S03]  /*9bb0*/  IMAD.MOV.U32 R23, RZ, RZ, R13 ;  /* 0x000000ffff177224 */ /* 0x010fc600078e000d */
[----:B------:R-:W4:Y:S01]  /*9bc0*/  LDL.LU R13, [R1+0xbac] ;  /* 0x000bac00010d7983 */ /* 0x000f220000300800 */
[----:B0-----:R-:W-:-:S03]  /*9bd0*/  IMAD.MOV.U32 R22, RZ, RZ, R12 ;  /* 0x000000ffff167224 */ /* 0x001fc600078e000c */
[----:B------:R-:W4:Y:S04]  /*9be0*/  LDL.LU R12, [R1+0xbb0] ;  /* 0x000bb000010c7983 */ /* 0x000f280000300800 */
[----:B------:R-:W4:Y:S04]  /*9bf0*/  LDL.LU R9, [R1+0xbcc] ;  /* 0x000bcc0001097983 */ /* 0x000f280000300800 */
[----:B------:R-:W4:Y:S04]  /*9c00*/  LDL.LU R8, [R1+0xbd0] ;  /* 0x000bd00001087983 */ /* 0x000f280000300800 */
[----:B------:R-:W4:Y:S04]  /*9c10*/  LDL.LU R11, [R1+0xbd4] ;  /* 0x000bd400010b7983 */ /* 0x000f280000300800 */
[----:B------:R-:W4:Y:S01]  /*9c20*/  LDL.LU R10, [R1+0xbd8] ;  /* 0x000bd800010a7983 */ /* 0x000f220000300800 */
[----:B-1----:R-:W-:Y:S01]  /*9c30*/  IMAD.WIDE R6, R159, 0x2, R238 ;  /* 0x000000029f067825 */ /* 0x002fe200078e02ee */
[----:B------:R-:W-:-:S04]  /*9c40*/  LOP3.LUT R249, R249, R248, RZ, 0x3c, !PT ;  /* 0x000000f8f9f97212 */ /* 0x000fc800078e3cff */
[----:B------:R0:W4:Y:S01]  /*9c50*/  @!P2 LDG.E.U16 R31, desc[UR6][R6.64] ;  /* 0x00000006061fa981 */ /* 0x000122000c1e1500 */
[----:B------:R-:W-:Y:S02]  /*9c60*/  PRMT R30, RZ, 0x7610, R30 ;  /* 0x00007610ff1e7816 */ /* 0x000fe4000000001e */
[----:B------:R-:W-:Y:S01]  /*9c70*/  LOP3.LUT R247, R247, R246, RZ, 0x3c, !PT ;  /* 0x000000f6f7f77212 */ /* 0x000fe200078e3cff */
[----:B0-----:R-:W-:-:S05]  /*9c80*/  IMAD.WIDE R6, R159, 0x2, R250 ;  /* 0x000000029f067825 */ /* 0x001fca00078e02fa */
        /* <DEDUP_REMOVED lines=33> */
[----:B------:R-:W-:Y:S01]  /*9ea0*/  PRMT R40, RZ, 0x7610, R40 ;  /* 0x00007610ff287816 */ /* 0x000fe20000000028 */
[----:B------:R-:W-:Y:S02]  /*9eb0*/  IMAD.MOV.U32 R226, RZ, RZ, R176 ;  /* 0x000000ffffe27224 */ /* 0x000fe400078e00b0 */
[----:B0-----:R-:W-:-:S05]  /*9ec0*/  IMAD.WIDE R6, R159, 0x2, R230 ;  /* 0x000000029f067825 */ /* 0x001fca00078e02e6 */
[----:B------:R0:W4:Y:S01]  /*9ed0*/  @!P2 LDG.E.U16 R26, desc[UR6][R6.64] ;  /* 0x00000006061aa981 */ /* 0x000122000c1e1500 */
[----:B------:R-:W-:Y:S01]  /*9ee0*/  IMAD.MOV.U32 R227, RZ, RZ, R177 ;  /* 0x000000ffffe37224 */ /* 0x000fe200078e00b1 */
[----:B------:R-:W-:Y:S01]  /*9ef0*/  PRMT R25, RZ, 0x7610, R25 ;  /* 0x00007610ff197816 */ /* 0x000fe20000000019 */
[----:B0-----:R-:W-:-:S05]  /*9f00*/  IMAD.WIDE R6, R159, 0x2, R228 ;  /* 0x000000029f067825 */ /* 0x001fca00078e02e4 */
[----:B------:R0:W4:Y:S01]  /*9f10*/  @!P2 LDG.E.U16 R40, desc[UR6][R6.64] ;  /* 0x000000060628a981 */ /* 0x000122000c1e1500 */
[----:B------:R-:W-:Y:S02]  /*9f20*/  IMAD.MOV.U32 R224, RZ, RZ, R174 ;  /* 0x000000ffffe07224 */ /* 0x000fe400078e00ae */
        /* <DEDUP_REMOVED lines=15> */
[----:B------:R-:W-:Y:S02]  /*a020*/  IMAD.MOV.U32 R219, RZ, RZ, R169 ;  /* 0x000000ffffdb7224 */ /* 0x000fe400078e00a9 */
[----:B0-----:R-:W-:-:S05]  /*a030*/  IMAD.WIDE R6, R159, 0x2, R220 ;  /* 0x000000029f067825 */ /* 0x001fca00078e02dc */
[----:B------:R0:W4:Y:S01]  /*a040*/  @!P2 LDG.E.U16 R38, desc[UR6][R6.64] ;  /* 0x000000060626a981 */ /* 0x000122000c1e1500 */
[----:B------:R-:W-:Y:S01]  /*a050*/  PRMT R37, RZ, 0x7610, R37 ;  /* 0x00007610ff257816 */ /* 0x000fe20000000025 */
[----:B0-----:R-:W-:-:S05]  /*a060*/  IMAD.WIDE R6, R159, 0x2, R218 ;  /* 0x000000029f067825 */ /* 0x001fca00078e02da */
[----:B------:R0:W4:Y:S02]  /*a070*/  @!P2 LDG.E.U16 R157, desc[UR6][R6.64] ;  /* 0x00000006069da981 */ /* 0x000124000c1e1500 */
        /* <DEDUP_REMOVED lines=9> */
[----:B------:R3:W4:Y:S01]  /*a110*/  @!P2 LDG.E.U16 R91, desc[UR6][R6.64] ;  /* 0x00000006065ba981 */ /* 0x000722000c1e1500 */
[----:B------:R-:W-:Y:S01]  /*a120*/  LOP3.LUT R151, R0, 0x10, RZ, 0x3c, !PT ;  /* 0x0000001000977812 */ /* 0x000fe200078e3cff */
[----:B---3--:R-:W-:-:S05]  /*a130*/  IMAD.WIDE R6, R159, 0x2, R16 ;  /* 0x000000029f067825 */ /* 0x008fca00078e0210 */
[----:B------:R2:W3:Y:S01]  /*a140*/  @!P2 LDG.E.U16 R36, desc[UR6][R6.64] ;  /* 0x000000060624a981 */ /* 0x0004e2000c1e1500 */
[----:B------:R-:W-:-:S03]  /*a150*/  PRMT R35, RZ, 0x7610, R35 ;  /* 0x00007610ff237816 */ /* 0x000fc60000000023 */
[----:B------:R-:W-:Y:S01]  /*a160*/  STS.U16 [R151+UR4+0x80], R168 ;  /* 0x000080a897007988 */ /* 0x000fe20008000404 */
[----:B--2---:R-:W-:-:S03]  /*a170*/  IMAD.WIDE R6, R159, 0x2, R14 ;  /* 0x000000029f067825 */ /* 0x004fc600078e020e */
[----:B------:R0:W-:Y:S04]  /*a180*/  STS.U16 [R151+UR4+0x2080], R161 ;  /* 0x002080a197007988 */ /* 0x0001e80008000404 */
[----:B------:R4:W2:Y:S04]  /*a190*/  @!P2 LDG.E.U16 R90, desc[UR6][R6.64] ;  /* 0x00000006065aa981 */ /* 0x0008a8000c1e1500 */
[----:B------:R1:W-:Y:S04]  /*a1a0*/  STS.U16 [R151+UR4+0x4080], R160 ;  /* 0x004080a097007988 */ /* 0x0003e80008000404 */
[----:B0-----:R-:W3:Y:S01]  /*a1b0*/  LDL.LU R161, [R1+0xbdc] ;  /* 0x000bdc0001a17983 */ /* 0x001ee20000300800 */
[----:B----4-:R-:W-:-:S03]  /*a1c0*/  IMAD.WIDE R6, R159, 0x2, R12 ;  /* 0x000000029f067825 */ /* 0x010fc600078e020c */
[----:B-1----:R-:W4:Y:S01]  /*a1d0*/  LDL.LU R160, [R1+0xbe0] ;  /* 0x000be00001a07983 */ /* 0x002f220000300800 */
[----:B------:R-:W-:-:S03]  /*a1e0*/  PRMT R89, RZ, 0x7610, R89 ;  /* 0x00007610ff597816 */ /* 0x000fc60000000059 */
[----:B------:R0:W2:Y:S01]  /*a1f0*/  @!P2 LDG.E.U16 R35, desc[UR6][R6.64] ;  /* 0x000000060623a981 */ /* 0x0000a2000c1e1500 */
[----:B------:R-:W-:Y:S01]  /*a200*/  PRMT R34, RZ, 0x7610, R34 ;  /* 0x00007610ff227816 */ /* 0x000fe20000000022 */
[----:B0-----:R-:W-:-:S05]  /*a210*/  IMAD.WIDE R6, R159, 0x2, R8 ;  /* 0x000000029f067825 */ /* 0x001fca00078e0208 */
[----:B------:R0:W2:Y:S02]  /*a220*/  @!P2 LDG.E.U16 R89, desc[UR6][R6.64] ;  /* 0x000000060659a981 */ /* 0x0000a4000c1e1500 */
[----:B0-----:R-:W-:-:S05]  /*a230*/  IMAD.WIDE R6, R159, 0x2, R10 ;  /* 0x000000029f067825 */ /* 0x001fca00078e020a */
[----:B------:R4:W2:Y:S04]  /*a240*/  @!P2 LDG.E.U16 R34, desc[UR6][R6.64] ;  /* 0x000000060622a981 */ /* 0x0008a8000c1e1500 */
[----:B------:R-:W-:Y:S04]  /*a250*/  STS.U16 [R151+UR4+0x6080], R167 ;  /* 0x006080a797007988 */ /* 0x000fe80008000404 */
        /* <DEDUP_REMOVED lines=8> */
[----:B------:R0:W-:Y:S04]  /*a2e0*/  STS.U16 [R151+UR4+0xc80], R135 ;  /* 0x000c808797007988 */ /* 0x0001e80008000404 */
[----:B------:R-:W-:Y:S01]  /*a2f0*/  STS.U16 [R151+UR4+0x2c80], R153 ;  /* 0x002c809997007988 */ /* 0x000fe20008000404 */
[----:B0-----:R-:W-:-:S03]  /*a300*/  LOP3.LUT R135, R0, 0x20, RZ, 0x3c, !PT ;  /* 0x0000002000877812 */ /* 0x001fc600078e3cff */
        /* <DEDUP_REMOVED lines=88> */
[----:B------:R-:W-:Y:S01]  /*a890*/  STS.U16 [R50+UR4+0x2380], R64 ;  /* 0x0023804032007988 */ /* 0x000fe20008000404 */
[----:B----4-:R-:W-:-:S03]  /*a8a0*/  IMAD.MOV.U32 R6, RZ, RZ, R160 ;  /* 0x000000ffff067224 */ /* 0x010fc600078e00a0 */
[----:B------:R-:W-:Y:S01]  /*a8b0*/  STS.U16 [R50+UR4+0x4380], R63 ;  /* 0x0043803f32007988 */ /* 0x000fe20008000404 */
[----:B---3--:R-:W-:-:S03]  /*a8c0*/  IMAD.MOV.U32 R7, RZ, RZ, R161 ;  /* 0x000000ffff077224 */ /* 0x008fc600078e00a1 */
[----:B------:R-:W-:Y:S04]  /*a8d0*/  STS.U16 [R50+UR4+0x6380], R62 ;  /* 0x0063803e32007988 */ /* 0x000fe80008000404 */
[----:B------:R-:W-:Y:S01]  /*a8e0*/  STS.U16 [R50+UR4+0x780], R61 ;  /* 0x0007803d32007988 */ /* 0x000fe20008000404 */
[----:B------:R-:W-:-:S03]  /*a8f0*/  PRMT R3, RZ, 0x7610, R3 ;  /* 0x00007610ff037816 */ /* 0x000fc60000000003 */
[----:B------:R-:W-:Y:S01]  /*a900*/  STS.U16 [R50+UR4+0x2780], R60 ;  /* 0x0027803c32007988 */ /* 0x000fe20008000404 */
[----:B------:R-:W-:-:S03]  /*a910*/  IMAD.WIDE R160, R159, 0x2, R6 ;  /* 0x000000029fa07825 */ /* 0x000fc600078e0206 */
        /* <DEDUP_REMOVED lines=8> */
[----:B------:R-:W3:Y:S04]  /*a9a0*/  @!P2 LDG.E.U16 R3, desc[UR6][R160.64] ;  /* 0x00000006a003a981 */ /* 0x000ee8000c1e1500 */
        /* <DEDUP_REMOVED lines=17> */
[----:B--2---:R-:W-:Y:S04]  /*aac0*/  STS.U16 [R5+UR4+0x9c00], R35 ;  /* 0x009c002305007988 */ /* 0x004fe80008000404 */
        /* <DEDUP_REMOVED lines=11> */
[----:B0-----:R-:W2:Y:S04]  /*ab80*/  LDL.LU.64 R24, [R1+0x400] ;  /* 0x0004000001187983 */ /* 0x001ea80000300a00 */
[----:B------:R-:W2:Y:S04]  /*ab90*/  LDL.LU.64 R26, [R1+0x408] ;  /* 0x00040800011a7983 */ /* 0x000ea80000300a00 */
        /* <DEDUP_REMOVED lines=30> */
[----:B------:R-:W4:Y:S04]  /*ad80*/  LDL.LU.64 R92, [R1+0x300] ;  /* 0x00030000015c7983 */ /* 0x000f280000300a00 */
        /* <DEDUP_REMOVED lines=31> */
[----:B------:R-:W-:Y:S04]  /*af80*/  STS.U16 [R4+UR4+0x9500], R157 ;  /* 0x0095009d04007988 */ /* 0x000fe80008000404 */
[----:B------:R-:W-:Y:S04]  /*af90*/  STS.U16 [R4+UR4+0x9700], R156 ;  /* 0x0097009c04007988 */ /* 0x000fe80008000404 */
[----:B------:R-:W-:Y:S04]  /*afa0*/  STS.U16 [R4+UR4+0x9900], R91 ;  /* 0x0099005b04007988 */ /* 0x000fe80008000404 */
[----:B------:R-:W-:Y:S04]  /*afb0*/  STS.U16 [R4+UR4+0x9b00], R90 ;  /* 0x009b005a04007988 */ /* 0x000fe80008000404 */
[----:B------:R-:W-:Y:S04]  /*afc0*/  STS.U16 [R4+UR4+0x9d00], R89 ;  /* 0x009d005904007988 */ /* 0x000fe80008000404 */
[----:B---3--:R0:W-:Y:S01]  /*afd0*/  STS.U16 [R4+UR4+0x9f00], R3 ;  /* 0x009f000304007988 */ /* 0x0081e20008000404 */
[----:B------:R1:W-:Y:S06]  /*afe0*/  MEMBAR.ALL.CTA ;  /* 0x0000000000007992 */ /* 0x0003ec0000008000 */
[----:B-1----:R-:W1:Y:S02]  /*aff0*/  FENCE.VIEW.ASYNC.S ;  /* 0x00000000000073c6 */ /* 0x002e640000000000 */
[----:B-1----:R-:W-:Y:S06]  /*b000*/  BAR.SYNC.DEFER_BLOCKING 0x0 ;  /* 0x0000000000007b1d */ /* 0x002fec0000010000 */
[----:B--2---:R-:W-:-:S06]  /*b010*/  WARPGROUP.ARRIVE ;  /* 0x00000000000079c5 */ /* 0x004fcc0000000000 */
[----:B------:R-:W-:Y:S03]  /*b020*/  HGMMA.64x128x16.F32 R24, gdesc[UR12].tnspA, R24, gsb0 ;  /* 0x21e000000c1879f0 */ /* 0x000fe60008000818 */
[----:B------:R-:W-:Y:S02]  /*b030*/  WARPGROUP.DEPBAR.LE gsb0, 0x0 ;  /* 0x00008000000079c5 */ /* 0x000fe40000010000 */
[----:B------:R-:W-:-:S07]  /*b040*/  WARPGROUP.ARRIVE ;  /* 0x00000000000079c5 */ /* 0x000fce0000000000 */
[----:B------:R-:W-:Y:S03]  /*b050*/  HGMMA.64x128x16.F32 R24, gdesc[UR8].tnspA, R24, gsb0 ;  /* 0x21e00000081879f0 */ /* 0x000fe60008000818 */
[----:B------:R-:W-:Y:S02]  /*b060*/  WARPGROUP.DEPBAR.LE gsb0, 0x0 ;  /* 0x00008000000079c5 */ /* 0x000fe40000010000 */
[----:B----4-:R-:W-:-:S07]  /*b070*/  WARPGROUP.ARRIVE ;  /* 0x00000000000079c5 */ /* 0x010fce0000000000 */
[----:B------:R-:W-:Y:S01]  /*b080*/  HGMMA.64x128x16.F32 R92, gdesc[UR48].tnspA, R92, gsb0 ;  /* 0x21e00000305c79f0 */ /* 0x000fe2000800085c */
[----:B------:R-:W-:Y:S04]  /*b090*/  STL.64 [R1+0x400], R24 ;  /* 0x0004001801007387 */ /* 0x000fe80000100a00 */
[----:B------:R1:W-:Y:S04]  /*b0a0*/  STL.64 [R1+0x408], R26 ;  /* 0x0004081a01007387 */ /* 0x0003e80000100a00 */
        /* <DEDUP_REMOVED lines=30> */
[----:B0-----:R-:W3:Y:S01]  /*b290*/  LDL.LU R4, [R1+0xbbc] ;  /* 0x000bbc0001047983 */ /* 0x001ee20000300800 */
[----:B------:R-:W-:-:S02]  /*b2a0*/  WARPGROUP.DEPBAR.LE gsb0, 0x0 ;  /* 0x00008000000079c5 */ /* 0x000fc40000010000 */
[----:B-1----:R-:W-:Y:S02]  /*b2b0*/  IMAD.MOV.U32 R27, RZ, RZ, R152 ;  /* 0x000000ffff1b7224 */ /* 0x002fe400078e0098 */
[----:B------:R-:W-:Y:S02]  /*b2c0*/  IMAD.MOV.U32 R26, RZ, RZ, R153 ;  /* 0x000000ffff1a7224 */ /* 0x000fe400078e0099 */
[----:B------:R-:W-:Y:S01]  /*b2d0*/  IMAD.MOV.U32 R25, RZ, RZ, R154 ;  /* 0x000000ffff197224 */ /* 0x000fe200078e009a */
[----:B------:R-:W4:Y:S01]  /*b2e0*/  LDL.LU.64 R152, [R1+0x200] ;  /* 0x0002000001987983 */ /* 0x000f220000300a00 */
[----:B------:R-:W-:-:S03]  /*b2f0*/  IMAD.MOV.U32 R24, RZ, RZ, R155 ;  /* 0x000000ffff187224 */ /* 0x000fc600078e009b */
[----:B------:R-:W3:Y:S04]  /*b300*/  LDL.LU.64 R154, [R1+0x208] ;  /* 0x00020800019a7983 */ /* 0x000ee80000300a00 */
[----:B------:R-:W4:Y:S04]  /*b310*/  LDL.LU.64 R156, [R1+0x210] ;  /* 0x00021000019c7983 */ /* 0x000f280000300a00 */
        /* <DEDUP_REMOVED lines=22> */
[----:B------:R-:W3:Y:S01]  /*b480*/  LDL.LU.64 R202, [R1+0x2c8] ;  /* 0x0002c80001ca7983 */ /* 0x000ee20000300a00 */
[----:B------:R-:W-:-:S03]  /*b490*/  R2UR UR49, R213 ;  /* 0x00000000d53172ca */ /* 0x000fc600000e0000 */
[----:B------:R-:W4:Y:S01]  /*b4a0*/  LDL.LU.64 R204, [R1+0x2d0] ;  /* 0x0002d00001cc7983 */ /* 0x000f220000300a00 */
[----:B------:R-:W-:-:S03]  /*b4b0*/  R2UR UR48, R214 ;  /* 0x00000000d63072ca */ /* 0x000fc600000e0000 */
[----:B------:R-:W3:Y:S01]  /*b4c0*/  LDL.LU.64 R206, [R1+0x2d8] ;  /* 0x0002d80001ce7983 */ /* 0x000ee20000300a00 */
[----:B------:R-:W-:-:S03]  /*b4d0*/  IMAD.MOV.U32 R3, RZ, RZ, R215 ;  /* 0x000000ffff037224 */ /* 0x000fc600078e00d7 */
[----:B------:R-:W4:Y:S04]  /*b4e0*/  LDL.LU.64 R208, [R1+0x2e0] ;  /* 0x0002e00001d07983 */ /* 0x000f280000300a00 */
[----:B------:R-:W3:Y:S04]  /*b4f0*/  LDL.LU.64 R210, [R1+0x2e8] ;  /* 0x0002e80001d27983 */ /* 0x000ee80000300a00 */
[----:B------:R-:W4:Y:S04]  /*b500*/  LDL.LU.64 R212, [R1+0x2f0] ;  /* 0x0002f00001d47983 */ /* 0x000f280000300a00 */
[----:B------:R-:W3:Y:S01]  /*b510*/  LDL.LU.64 R214, [R1+0x2f8] ;  /* 0x0002f80001d67983 */ /* 0x000ee20000300a00 */
[----:B--2---:R-:W-:-:S02]  /*b520*/  IMAD.MOV.U32 R87, RZ, RZ, R92 ;  /* 0x000000ffff577224 */ /* 0x004fc400078e005c */
[----:B------:R-:W-:Y:S02]  /*b530*/  IMAD.MOV.U32 R86, RZ, RZ, R93 ;  /* 0x000000ffff567224 */ /* 0x000fe400078e005d */
[----:B------:R-:W-:Y:S02]  /*b540*/  IMAD.MOV.U32 R85, RZ, RZ, R94 ;  /* 0x000000ffff557224 */ /* 0x000fe400078e005e */
[----:B------:R-:W-:Y:S02]  /*b550*/  IMAD.MOV.U32 R84, RZ, RZ, R95 ;  /* 0x000000ffff547224 */ /* 0x000fe400078e005f */
[----:B------:R-:W-:Y:S02]  /*b560*/  IMAD.MOV.U32 R83, RZ, RZ, R96 ;  /* 0x000000ffff537224 */ /* 0x000fe400078e0060 */
[----:B------:R-:W-:Y:S02]  /*b570*/  IMAD.MOV.U32 R82, RZ, RZ, R97 ;  /* 0x000000ffff527224 */ /* 0x000fe400078e0061 */
[----:B------:R-:W-:-:S02]  /*b580*/  IMAD.MOV.U32 R81, RZ, RZ, R98 ;  /* 0x000000ffff517224 */ /* 0x000fc400078e0062 */
        /* <DEDUP_REMOVED lines=52> */
[----:B------:R-:W-:Y:S01]  /*b8d0*/  IMAD.MOV.U32 R28, RZ, RZ, R151 ;  /* 0x000000ffff1c7224 */ /* 0x000fe200078e0097 */
[----:B------:R-:W-:Y:S01]  /*b8e0*/  UIADD3.64 UR52, UR8, 0x100, URZ ;  /* 0x0000010008347897 */ /* 0x000fe2000fffe03f */
[----:B------:R-:W-:Y:S01]  /*b8f0*/  UMOV UR54, UR10 ;  /* 0x0000000a00367c82 */ /* 0x000fe20008000000 */
[----:B------:R-:W-:Y:S01]  /*b900*/  UMOV UR55, UR11 ;  /* 0x0000000b00377c82 */ /* 0x000fe20008000000 */
[----:B------:R-:W-:Y:S01]  /*b910*/  IMAD.MOV.U32 R252, RZ, RZ, R88 ;  /* 0x000000fffffc7224 */ /* 0x000fe200078e0058 */
[----:B---3--:R-:W-:Y:S04]  /*b920*/  STL.64 [R1+0x1028], R214 ;  /* 0x001028d601007387 */ /* 0x008fe80000100a00 */
[----:B----4-:R-:W-:Y:S04]  /*b930*/  STL.64 [R1+0x1020], R212 ;  /* 0x001020d401007387 */ /* 0x010fe80000100a00 */
        /* <DEDUP_REMOVED lines=25> */
[----:B------:R2:W-:Y:S04]  /*bad0*/  STL.64 [R1+0xf50], R160 ;  /* 0x000f50a001007387 */ /* 0x0005e80000100a00 */
[----:B------:R3:W-:Y:S01]  /*bae0*/  STL.64 [R1+0xf48], R158 ;  /* 0x000f489e01007387 */ /* 0x0007e20000100a00 */
[----:B0-----:R-:W-:-:S03]  /*baf0*/  IMAD.MOV.U32 R164, RZ, RZ, R75 ;  /* 0x000000ffffa47224 */ /* 0x001fc600078e004b */
[----:B------:R0:W-:Y:S01]  /*bb00*/  STL.64 [R1+0xf40], R156 ;  /* 0x000f409c01007387 */ /* 0x0001e20000100a00 */
[----:B-1----:R-:W-:-:S03]  /*bb10*/  IMAD.MOV.U32 R162, RZ, RZ, R77 ;  /* 0x000000ffffa27224 */ /* 0x002fc600078e004d */
[----:B------:R1:W-:Y:S01]  /*bb20*/  STL.64 [R1+0xf38], R154 ;  /* 0x000f389a01007387 */ /* 0x0003e20000100a00 */
[----:B--2---:R-:W-:Y:S02]  /*bb30*/  IMAD.MOV.U32 R160, RZ, RZ, R79 ;  /* 0x000000ffffa07224 */ /* 0x004fe400078e004f */
[----:B------:R-:W-:Y:S01]  /*bb40*/  IMAD.MOV.U32 R161, RZ, RZ, R78 ;  /* 0x000000ffffa17224 */ /* 0x000fe200078e004e */
[----:B------:R2:W-:Y:S01]  /*bb50*/  STL.64 [R1+0xf30], R152 ;  /* 0x000f309801007387 */ /* 0x0005e20000100a00 */
[----:B---3--:R-:W-:Y:S02]  /*bb60*/  IMAD.MOV.U32 R158, RZ, RZ, R81 ;  /* 0x000000ffff9e7224 */ /* 0x008fe400078e0051 */
[----:B------:R-:W-:Y:S01]  /*bb70*/  IMAD.MOV.U32 R159, RZ, RZ, R80 ;  /* 0x000000ffff9f7224 */ /* 0x000fe200078e0050 */
[----:B------:R-:W3:Y:S01]  /*bb80*/  LDL.LU.64 R88, [R1+0x100] ;  /* 0x0001000001587983 */ /* 0x000ee20000300a00 */
[----:B0-----:R-:W-:Y:S02]  /*bb90*/  IMAD.MOV.U32 R156, RZ, RZ, R83 ;  /* 0x000000ffff9c7224 */ /* 0x001fe400078e0053 */
[----:B------:R-:W-:Y:S01]  /*bba0*/  IMAD.MOV.U32 R157, RZ, RZ, R82 ;  /* 0x000000ffff9d7224 */ /* 0x000fe200078e0052 */
[----:B------:R-:W3:Y:S01]  /*bbb0*/  LDL.LU.64 R90, [R1+0x108] ;  /* 0x00010800015a7983 */ /* 0x000ee20000300a00 */
[----:B-1----:R-:W-:-:S02]  /*bbc0*/  IMAD.MOV.U32 R154, RZ, RZ, R85 ;  /* 0x000000ffff9a7224 */ /* 0x002fc400078e0055 */
[----:B------:R-:W-:Y:S01]  /*bbd0*/  IMAD.MOV.U32 R155, RZ, RZ, R84 ;  /* 0x000000ffff9b7224 */ /* 0x000fe200078e0054 */
[----:B------:R-:W3:Y:S01]  /*bbe0*/  LDL.LU.64 R92, [R1+0x110] ;  /* 0x00011000015c7983 */ /* 0x000ee20000300a00 */
[----:B--2---:R-:W-:Y:S02]  /*bbf0*/  IMAD.MOV.U32 R152, RZ, RZ, R87 ;  /* 0x000000ffff987224 */ /* 0x004fe400078e0057 */
[----:B------:R-:W-:Y:S01]  /*bc00*/  IMAD.MOV.U32 R153, RZ, RZ, R86 ;  /* 0x000000ffff997224 */ /* 0x000fe200078e0056 */
[----:B------:R-:W3:Y:S01]  /*bc10*/  LDL.LU.64 R94, [R1+0x118] ;  /* 0x00011800015e7983 */ /* 0x000ee20000300a00 */
[----:B------:R-:W-:Y:S02]  /*bc20*/  IMAD.MOV.U32 R163, RZ, RZ, R76 ;  /* 0x000000ffffa37224 */ /* 0x000fe400078e004c */
[----:B------:R-:W-:Y:S01]  /*bc30*/  IMAD.MOV.U32 R165, RZ, RZ, R74 ;  /* 0x000000ffffa57224 */ /* 0x000fe200078e004a */
[----:B------:R-:W3:Y:S01]  /*bc40*/  LDL.LU.64 R96, [R1+0x120] ;  /* 0x0001200001607983 */ /* 0x000ee20000300a00 */
[----:B------:R-:W-:-:S02]  /*bc50*/  IMAD.MOV.U32 R166, RZ, RZ, R73 ;  /* 0x000000ffffa67224 */ /* 0x000fc400078e0049 */
[----:B------:R-:W-:Y:S01]  /*bc60*/  IMAD.MOV.U32 R167, RZ, RZ, R72 ;  /* 0x000000ffffa77224 */ /* 0x000fe200078e0048 */
[----:B------:R-:W3:Y:S01]  /*bc70*/  LDL.LU.64 R98, [R1+0x128] ;  /* 0x0001280001627983 */ /* 0x000ee20000300a00 */
[----:B------:R-:W-:Y:S02]  /*bc80*/  IMAD.MOV.U32 R168, RZ, RZ, R71 ;  /* 0x000000ffffa87224 */ /* 0x000fe400078e0047 */
        /* <DEDUP_REMOVED lines=70> */
[----:B------:R-:W3:Y:S04]  /*c0f0*/  LDL.LU.64 R146, [R1+0x1e8] ;  /* 0x0001e80001927983 */ /* 0x000ee80000300a00 */
[----:B------:R-:W3:Y:S01]  /*c100*/  LDL.LU.64 R148, [R1+0x1f0] ;  /* 0x0001f00001947983 */ /* 0x000ee20000300a00 */
[----:B------:R-:W-:-:S03]  /*c110*/  WARPGROUP.ARRIVE ;  /* 0x00000000000079c5 */ /* 0x000fc60000000000 */
[----:B------:R-:W3:Y:S03]  /*c120*/  LDL.LU.64 R150, [R1+0x1f8] ;  /* 0x0001f80001967983 */ /* 0x000ee60000300a00 */
[----:B------:R-:W-:Y:S01]  /*c130*/  HGMMA.64x128x16.F32 R152, gdesc[UR52].tnspA, R152, gsb0 ;  /* 0x21e00000349879f0 */ /* 0x000fe20008000898 */
[----:B------:R-:W2:Y:S04]  /*c140*/  LDL.LU.64 R24, [R1] ;  /* 0x0000000001187983 */ /* 0x000ea80000300a00 */
        /* <DEDUP_REMOVED lines=30> */
[----:B------:R-:W2:Y:S01]  /*c330*/  LDL.LU.64 R86, [R1+0xf8] ;  /* 0x0000f80001567983 */ /* 0x000ea20000300a00 */
[----:B------:R-:W-:-:S03]  /*c340*/  WARPGROUP.DEPBAR.LE gsb0, 0x0 ;  /* 0x00008000000079c5 */ /* 0x000fc60000010000 */
        /* <DEDUP_REMOVED lines=32> */
[----:B0-----:R-:W4:Y:S04]  /*c550*/  LDL.LU.64 R214, [R1+0x1028] ;  /* 0x0010280001d67983 */ /* 0x001f280000300a00 */
        /* <DEDUP_REMOVED lines=30> */
[----:B------:R-:W4:Y:S01]  /*c740*/  LDL.LU.64 R152, [R1+0xf30] ;  /* 0x000f300001987983 */ /* 0x000f220000300a00 */
[----:B------:R-:W-:Y:S01]  /*c750*/  UIADD3.64 UR56, UR8, 0x180, URZ ;  /* 0x0000018008387897 */ /* 0x000fe2000fffe03f */
[----:B------:R-:W-:Y:S01]  /*c760*/  UMOV UR58, UR14 ;  /* 0x0000000e003a7c82 */ /* 0x000fe20008000000 */
[----:B------:R-:W-:Y:S01]  /*c770*/  UMOV UR59, UR15 ;  /* 0x0000000f003b7c82 */ /* 0x000fe20008000000 */
[----:B------:R-:W-:Y:S01]  /*c780*/  UMOV UR18, UR10 ;  /* 0x0000000a00127c82 */ /* 0x000fe20008000000 */
[----:B------:R-:W-:Y:S01]  /*c790*/  UMOV UR19, UR11 ;  /* 0x0000000b00137c82 */ /* 0x000fe20008000000 */
[----:B------:R-:W-:Y:S01]  /*c7a0*/  UMOV UR22, UR14 ;  /* 0x0000000e00167c82 */ /* 0x000fe20008000000 */
[----:B------:R-:W-:Y:S01]  /*c7b0*/  UMOV UR23, UR15 ;  /* 0x0000000f00177c82 */ /* 0x000fe20008000000 */
[----:B----4-:R-:W-:-:S06]  /*c7c0*/  WARPGROUP.ARRIVE ;  /* 0x00000000000079c5 */ /* 0x010fcc0000000000 */
[----:B------:R-:W-:Y:S03]  /*c7d0*/  HGMMA.64x128x16.F32 R152, gdesc[UR56].tnspA, R152, gsb0 ;  /* 0x21e00000389879f0 */ /* 0x000fe60008000898 */
[----:B------:R-:W-:Y:S02]  /*c7e0*/  WARPGROUP.DEPBAR.LE gsb0, 0x0 ;  /* 0x00008000000079c5 */ /* 0x000fe40000010000 */
[----:B------:R-:W-:-:S07]  /*c7f0*/  WARPGROUP.ARRIVE ;  /* 0x00000000000079c5 */ /* 0x000fce0000000000 */
[----:B------:R-:W-:Y:S01]  /*c800*/  HGMMA.64x128x16.F32 R152, gdesc[UR16].tnspA, R152, gsb0 ;  /* 0x21e00000109879f0 */ /* 0x000fe20008000898 */
[----:B------:R-:W-:Y:S01]  /*c810*/  UMOV UR26, UR10 ;  /* 0x0000000a001a7c82 */ /* 0x000fe20008000000 */
[----:B------:R-:W-:Y:S01]  /*c820*/  UMOV UR27, UR11 ;  /* 0x0000000b001b7c82 */ /* 0x000fe20008000000 */
[----:B------:R-:W-:Y:S02]  /*c830*/  WARPGROUP.DEPBAR.LE gsb0, 0x0 ;  /* 0x00008000000079c5 */ /* 0x000fe40000010000 */
[----:B---3--:R-:W-:-:S07]  /*c840*/  WARPGROUP.ARRIVE ;  /* 0x00000000000079c5 */ /* 0x008fce0000000000 */
[----:B------:R-:W-:Y:S01]  /*c850*/  HGMMA.64x128x16.F32 R88, gdesc[UR20].tnspA, R88, gsb0 ;  /* 0x21e00000145879f0 */ /* 0x000fe20008000858 */
[----:B------:R-:W-:Y:S02]  /*c860*/  R2UR UR53, R3 ;  /* 0x00000000033572ca */ /* 0x000fe400000e0000 */
[----:B------:R-:W3:Y:S01]  /*c870*/  LDL.LU R3, [R1+0xf28] ;  /* 0x000f280001037983 */ /* 0x000ee20000300800 */
[----:B------:R-:W-:Y:S02]  /*c880*/  R2UR UR52, R4 ;  /* 0x00000000043472ca */ /* 0x000fe400000e0000 */
[----:B------:R-:W-:Y:S01]  /*c890*/  R2UR UR57, R252 ;  /* 0x00000000fc3972ca */ /* 0x000fe200000e0000 */
[----:B------:R-:W4:Y:S04]  /*c8a0*/  LDL.LU R4, [R1+0xf24] ;  /* 0x000f240001047983 */ /* 0x000f280000300800 */
[----:B------:R-:W3:Y:S04]  /*c8b0*/  LDL.LU R252, [R1+0xf20] ;  /* 0x000f200001fc7983 */ /* 0x000ee80000300800 */
        /* <DEDUP_REMOVED lines=11> */
[----:B------:R-:W-:Y:S01]  /*c970*/  STL.64 [R1+0x258], R174 ;  /* 0x000258ae01007387 */ /* 0x000fe20000100a00 */
[----:B------:R-:W-:-:S02]  /*c980*/  WARPGROUP.DEPBAR.LE gsb0, 0x0 ;  /* 0x00008000000079c5 */ /* 0x000fc40000010000 */
[----:B------:R-:W-:-:S06]  /*c990*/  WARPGROUP.ARRIVE ;  /* 0x00000000000079c5 */ /* 0x000fcc0000000000 */
[----:B------:R-:W-:Y:S01]  /*c9a0*/  HGMMA.64x128x16.F32 R88, gdesc[UR24].tnspA, R88, gsb0 ;  /* 0x21e00000185879f0 */ /* 0x000fe20008000858 */
        /* <DEDUP_REMOVED lines=40> */
[----:B------:R-:W-:-:S03]  /*cc30*/  WARPGROUP.DEPBAR.LE gsb0, 0x0 ;  /* 0x00008000000079c5 */ /* 0x000fc60000010000 */
[----:B------:R-:W4:Y:S01]  /*cc40*/  LDL.LU.64 R174, [R1+0xe78] ;  /* 0x000e780001ae7983 */ /* 0x000f220000300a00 */
[----:B--2---:R-:W-:-:S03]  /*cc50*/  WARPGROUP.ARRIVE ;  /* 0x00000000000079c5 */ /* 0x004fc60000000000 */
[----:B------:R-:W4:Y:S04]  /*cc60*/  LDL.LU.64 R172, [R1+0xe70] ;  /* 0x000e700001ac7983 */ /* 0x000f280000300a00 */
[----:B------:R-:W4:Y:S04]  /*cc70*/  LDL.LU.64 R170, [R1+0xe68] ;  /* 0x000e680001aa7983 */ /* 0x000f280000300a00 */
[----:B------:R-:W4:Y:S04]  /*cc80*/  LDL.LU.64 R168, [R1+0xe60] ;  /* 0x000e600001a87983 */ /* 0x000f280000300a00 */
[----:B------:R-:W4:Y:S01]  /*cc90*/  LDL.LU.64 R166, [R1+0xe58] ;  /* 0x000e580001a67983 */ /* 0x000f220000300a00 */
[----:B------:R-:W-:-:S03]  /*cca0*/  UMOV UR30, UR14 ;  /* 0x0000000e001e7c82 */ /* 0x000fc60008000000 */
[----:B------:R-:W4:Y:S01]  /*ccb0*/  LDL.LU.64 R164, [R1+0xe50] ;  /* 0x000e500001a47983 */ /* 0x000f220000300a00 */
[----:B------:R-:W-:Y:S02]  /*ccc0*/  UMOV UR31, UR15 ;  /* 0x0000000f001f7c82 */ /* 0x000fe40008000000 */
[----:B------:R-:W-:Y:S01]  /*ccd0*/  HGMMA.64x128x16.F32 R24, gdesc[UR28].tnspA, R24, gsb0 ;  /* 0x21e000001c1879f0 */ /* 0x000fe20008000818 */
[----:B------:R-:W4:Y:S04]  /*cce0*/  LDL.LU.64 R162, [R1+0xe48] ;  /* 0x000e480001a27983 */ /* 0x000f280000300a00 */
[----:B------:R-:W4:Y:S04]  /*ccf0*/  LDL.LU.64 R160, [R1+0xe40] ;  /* 0x000e400001a07983 */ /* 0x000f280000300a00 */
[----:B------:R-:W4:Y:S04]  /*cd00*/  LDL.LU.64 R158, [R1+0xe38] ;  /* 0x000e3800019e7983 */ /* 0x000f280000300a00 */
[----:B------:R-:W4:Y:S04]  /*cd10*/  LDL.LU.64 R156, [R1+0xe30] ;  /* 0x000e3000019c7983 */ /* 0x000f280000300a00 */
[----:B------:R-:W4:Y:S04]  /*cd20*/  LDL.LU.64 R154, [R1+0xe28] ;  /* 0x000e2800019a7983 */ /* 0x000f280000300a00 */
[----:B------:R-:W4:Y:S01]  /*cd30*/  LDL.LU.64 R152, [R1+0xe20] ;  /* 0x000e200001987983 */ /* 0x000f220000300a00 */
[----:B------:R-:W-:Y:S01]  /*cd40*/  UMOV UR34, UR10 ;  /* 0x0000000a00227c82 */ /* 0x000fe20008000000 */
[----:B------:R-:W-:-:S02]  /*cd50*/  UMOV UR35, UR11 ;  /* 0x0000000b00237c82 */ /* 0x000fc40008000000 */
        /* <DEDUP_REMOVED lines=65> */
[----:B------:R-:W2:Y:S04]  /*d170*/  LDL.LU.64 R92, [R1+0xd30] ;  /* 0x000d3000015c7983 */ /* 0x000ea80000300a00 */
[----:B------:R-:W2:Y:S04]  /*d180*/  LDL.LU.64 R90, [R1+0xd28] ;  /* 0x000d2800015a7983 */ /* 0x000ea80000300a00 */
[----:B------:R-:W2:Y:S04]  /*d190*/  LDL.LU.64 R88, [R1+0xd20] ;  /* 0x000d200001587983 */ /* 0x000ea80000300a00 */
[----:B------:R-:W-:Y:S04]  /*d1a0*/  STL.64 [R1], R24 ;  /* 0x0000001801007387 */ /* 0x000fe80000100a00 */
        /* <DEDUP_REMOVED lines=27> */
[----:B---3--:R-:W-:-:S02]  /*d360*/  R2UR UR56, R252 ;  /* 0x00000000fc3872ca */ /* 0x008fc400000e0000 */
[----:B------:R-:W0:Y:S01]  /*d370*/  LDC R252, c[0x0][0x23c] ;  /* 0x00008f00fffc7b82 */ /* 0x000e220000000800 */
[----:B------:R-:W-:Y:S04]  /*d380*/  STL.64 [R1+0xe0], R80 ;  /* 0x0000e05001007387 */ /* 0x000fe80000100a00 */
[----:B------:R-:W-:Y:S04]  /*d390*/  STL.64 [R1+0xe8], R82 ;  /* 0x0000e85201007387 */ /* 0x000fe80000100a00 */
[----:B------:R-:W-:Y:S04]  /*d3a0*/  STL.64 [R1+0xf0], R84 ;  /* 0x0000f05401007387 */ /* 0x000fe80000100a00 */
[----:B------:R1:W-:Y:S04]  /*d3b0*/  STL.64 [R1+0xf8], R86 ;  /* 0x0000f85601007387 */ /* 0x0003e80000100a00 */
[----:B-1----:R-:W3:Y:S04]  /*d3c0*/  LDL.LU.64 R86, [R1+0xd18] ;  /* 0x000d180001567983 */ /* 0x002ee80000300a00 */
[----:B------:R-:W3:Y:S04]  /*d3d0*/  LDL.LU.64 R84, [R1+0xd10] ;  /* 0x000d100001547983 */ /* 0x000ee80000300a00 */
        /* <DEDUP_REMOVED lines=18> */
[----:B------:R-:W3:Y:S01]  /*d500*/  LDL.LU.64 R46, [R1+0xc78] ;  /* 0x000c7800012e7983 */ /* 0x000ee20000300a00 */
[----:B0-----:R-:W-:-:S03]  /*d510*/  IMAD.SHL.U32 R252, R252, 0x20, RZ ;  /* 0x00000020fcfc7824 */ /* 0x001fc600078e00ff */
[----:B------:R-:W3:Y:S04]  /*d520*/  LDL.LU.64 R44, [R1+0xc70] ;  /* 0x000c7000012c7983 */ /* 0x000ee80000300a00 */
[----:B------:R-:W3:Y:S04]  /*d530*/  LDL.LU.64 R42, [R1+0xc68] ;  /* 0x000c6800012a7983 */ /* 0x000ee80000300a00 */
[----:B------:R-:W3:Y:S04]  /*d540*/  LDL.LU.64 R40, [R1+0xc60] ;  /* 0x000c600001287983 */ /* 0x000ee80000300a00 */
[----:B------:R-:W3:Y:S01]  /*d550*/  LDL.LU.64 R38, [R1+0xc58] ;  /* 0x000c580001267983 */ /* 0x000ee20000300a00 */
[----:B------:R-:W-:-:S03]  /*d560*/  IMAD.WIDE R6, R252, 0x2, R6 ;  /* 0x00000002fc067825 */ /* 0x000fc600078e0206 */
[----:B------:R-:W3:Y:S04]  /*d570*/  LDL.LU.64 R36, [R1+0xc50] ;  /* 0x000c500001247983 */ /* 0x000ee80000300a00 */
[----:B------:R-:W3:Y:S04]  /*d580*/  LDL.LU.64 R34, [R1+0xc48] ;  /* 0x000c480001227983 */ /* 0x000ee80000300a00 */
[----:B------:R-:W3:Y:S01]  /*d590*/  LDL.LU.64 R32, [R1+0xc40] ;  /* 0x000c400001207983 */ /* 0x000ee20000300a00 */
[----:B------:R-:W-:-:S03]  /*d5a0*/  IMAD.WIDE R10, R252, 0x2, R10 ;  /* 0x00000002fc0a7825 */ /* 0x000fc600078e020a */
[----:B------:R-:W3:Y:S04]  /*d5b0*/  LDL.LU.64 R30, [R1+0xc38] ;  /* 0x000c3800011e7983 */ /* 0x000ee80000300a00 */
[----:B------:R-:W3:Y:S04]  /*d5c0*/  LDL.LU.64 R28, [R1+0xc30] ;  /* 0x000c3000011c7983 */ /* 0x000ee80000300a00 */
[----:B------:R-:W3:Y:S04]  /*d5d0*/  LDL.LU.64 R26, [R1+0xc28] ;  /* 0x000c2800011a7983 */ /* 0x000ee80000300a00 */
[----:B------:R-:W3:Y:S04]  /*d5e0*/  LDL.LU.64 R24, [R1+0xc20] ;  /* 0x000c200001187983 */ /* 0x000ee80000300a00 */
[----:B------:R1:W5:Y:S04]  /*d5f0*/  LDL.LU R252, [R1+0xc18] ;  /* 0x000c180001fc7983 */ /* 0x0003680000300800 */
[----:B------:R-:W-:Y:S04]  /*d600*/  STL [R1+0xbe0], R6 ;  /* 0x000be00601007387 */ /* 0x000fe80000100800 */
[----:B------:R0:W-:Y:S02]  /*d610*/  STL [R1+0xbdc], R7 ;  /* 0x000bdc0701007387 */ /* 0x0001e40000100800 */
[----:B0-----:R-:W0:Y:S01]  /*d620*/  LDC R7, c[0x0][0x23c] ;  /* 0x00008f00ff077b82 */ /* 0x001e220000000800 */
[----:B----4-:R-:W-:Y:S01]  /*d630*/  WARPGROUP.ARRIVE ;  /* 0x00000000000079c5 */ /* 0x010fe20000000000 */
[----:B------:R-:W-:Y:S01]  /*d640*/  UMOV UR38, UR14 ;  /* 0x0000000e00267c82 */ /* 0x000fe20008000000 */
[----:B------:R-:W-:-:S04]  /*d650*/  UMOV UR39, UR15 ;  /* 0x0000000f00277c82 */ /* 0x000fc80008000000 */
[----:B------:R-:W-:Y:S01]  /*d660*/  HGMMA.64x128x16.F32 R152, gdesc[UR36].tnspA, R152, gsb0 ;  /* 0x21e00000249879f0 */ /* 0x000fe20008000898 */
[----:B0-----:R-:W-:-:S04]  /*d670*/  IMAD.SHL.U32 R7, R7, 0x20, RZ ;  /* 0x0000002007077824 */ /* 0x001fc800078e00ff */
[----:B------:R-:W-:-:S04]  /*d680*/  IMAD.WIDE R8, R7, 0x2, R8 ;  /* 0x0000000207087825 */ /* 0x000fc800078e0208 */
[----:B------:R-:W-:Y:S02]  /*d690*/  IMAD.WIDE R6, R7, 0x2, R12 ;  /* 0x0000000207067825 */ /* 0x000fe400078e020c */
[----:B------:R-:W4:Y:S04]  /*d6a0*/  LDL.LU.64 R12, [R1+0x510] ;  /* 0x00051000010c7983 */ /* 0x000f280000300a00 */
[----:B------:R-:W-:Y:S04]  /*d6b0*/  STL [R1+0xbd8], R10 ;  /* 0x000bd80a01007387 */ /* 0x000fe80000100800 */
[----:B------:R0:W-:Y:S04]  /*d6c0*/  STL [R1+0xbd4], R11 ;  /* 0x000bd40b01007387 */ /* 0x0001e80000100800 */
[----:B------:R-:W-:Y:S04]  /*d6d0*/  STL [R1+0xbd0], R8 ;  /* 0x000bd00801007387 */ /* 0x000fe80000100800 */
[----:B------:R1:W-:Y:S01]  /*d6e0*/  STL [R1+0xbcc], R9 ;  /* 0x000bcc0901007387 */ /* 0x0003e20000100800 */
[----:B------:R-:W-:Y:S01]  /*d6f0*/  UMOV UR42, UR10 ;  /* 0x0000000a002a7c82 */ /* 0x000fe20008000000 */
[----:B------:R-:W-:Y:S01]  /*d700*/  UMOV UR43, UR11 ;  /* 0x0000000b002b7c82 */ /* 0x000fe20008000000 */
[----:B------:R-:W-:Y:S01]  /*d710*/  UMOV UR46, UR14 ;  /* 0x0000000e002e7c82 */ /* 0x000fe20008000000 */
[----:B------:R-:W-:Y:S01]  /*d720*/  UMOV UR47, UR15 ;  /* 0x0000000f002f7c82 */ /* 0x000fe20008000000 */
[----:B0-----:R-:W0:Y:S01]  /*d730*/  LDC R11, c[0x0][0x23c] ;  /* 0x00008f00ff0b7b82 */ /* 0x001e220000000800 */
[----:B-1----:R-:W3:Y:S01]  /*d740*/  LDL.LU.64 R8, [R1+0x520] ;  /* 0x0005200001087983 */ /* 0x002ee20000300a00 */
[----:B------:R-:W-:-:S02]  /*d750*/  WARPGROUP.DEPBAR.LE gsb0, 0x0 ;  /* 0x00008000000079c5 */ /* 0x000fc40000010000 */
[----:B------:R-:W-:-:S06]  /*d760*/  WARPGROUP.ARRIVE ;  /* 0x00000000000079c5 */ /* 0x000fcc0000000000 */
[----:B------:R-:W-:Y:S01]  /*d770*/  HGMMA.64x128x16.F32 R152, gdesc[UR40].tnspA, R152, gsb0 ;  /* 0x21e00000289879f0 */ /* 0x000fe20008000898 */
[----:B0-----:R-:W-:-:S04]  /*d780*/  IMAD.SHL.U32 R11, R11, 0x20, RZ ;  /* 0x000000200b0b7824 */ /* 0x001fc800078e00ff */
[----:B------:R-:W-:Y:S02]  /*d790*/  IMAD.WIDE R10, R11, 0x2, R14 ;  /* 0x000000020b0a7825 */ /* 0x000fe400078e020e */
[----:B------:R-:W0:Y:S01]  /*d7a0*/  LDC R15, c[0x0][0x23c] ;  /* 0x00008f00ff0f7b82 */ /* 0x000e220000000800 */
[----:B------:R-:W-:Y:S04]  /*d7b0*/  STL [R1+0xbb0], R6 ;  /* 0x000bb00601007387 */ /* 0x000fe80000100800 */
[----:B------:R1:W-:Y:S01]  /*d7c0*/  STL [R1+0xbac], R7 ;  /* 0x000bac0701007387 */ /* 0x0003e20000100800 */
[----:B0-----:R-:W-:-:S04]  /*d7d0*/  IMAD.SHL.U32 R15, R15, 0x20, RZ ;  /* 0x000000200f0f7824 */ /* 0x001fc800078e00ff */
[----:B-1----:R-:W-:Y:S02]  /*d7e0*/  IMAD.WIDE R6, R15, 0x2, R16 ;  /* 0x000000020f067825 */ /* 0x002fe400078e0210 */
[----:B------:R-:W4:Y:S04]  /*d7f0*/  LDL.LU.64 R16, [R1+0x528] ;  /* 0x0005280001107983 */ /* 0x000f280000300a00 */
[----:B------:R-:W-:Y:S01]  /*d800*/  STL [R1+0xba8], R10 ;  /* 0x000ba80a01007387 */ /* 0x000fe20000100800 */
[----:B------:R-:W-:Y:S02]  /*d810*/  WARPGROUP.DEPBAR.LE gsb0, 0x0 ;  /* 0x00008000000079c5 */ /* 0x000fe40000010000 */
[----:B--2---:R-:W-:-:S06]  /*d820*/  WARPGROUP.ARRIVE ;  /* 0x00000000000079c5 */ /* 0x004fcc0000000000 */
[----:B------:R-:W-:Y:S01]  /*d830*/  HGMMA.64x128x16.F32 R88, gdesc[UR44].tnspA, R88, gsb0 ;  /* 0x21e000002c5879f0 */ /* 0x000fe20008000858 */
[----:B------:R0:W-:Y:S02]  /*d840*/  STL [R1+0xba4], R11 ;  /* 0x000ba40b01007387 */ /* 0x0001e40000100800 */
[C---:B0-----:R-:W-:Y:S01]  /*d850*/  IMAD.WIDE R10, R15.reuse, 0x2, R18 ;  /* 0x000000020f0a7825 */ /* 0x041fe200078e0212 */
[----:B------:R-:W-:Y:S01]  /*d860*/  UMOV UR50, UR10 ;  /* 0x0000000a00327c82 */ /* 0x000fe20008000000 */
[----:B------:R-:W-:Y:S02]  /*d870*/  UMOV UR51, UR11 ;  /* 0x0000000b00337c82 */ /* 0x000fe40008000000 */
[----:B---3--:R-:W-:Y:S02]  /*d880*/  IMAD.MOV.U32 R18, RZ, RZ, R8 ;  /* 0x000000ffff127224 */ /* 0x008fe400078e0008 */
[----:B------:R-:W-:Y:S02]  /*d890*/  IMAD.MOV.U32 R19, RZ, RZ, R9 ;  /* 0x000000ffff137224 */ /* 0x000fe400078e0009 */
[----:B------:R-:W-:-:S02]  /*d8a0*/  IMAD.WIDE R8, R15, 0x2, R20 ;  /* 0x000000020f087825 */ /* 0x000fc400078e0214 */
[----:B------:R-:W2:Y:S04]  /*d8b0*/  LDL.LU.64 R20, [R1+0x518] ;  /* 0x0005180001147983 */ /* 0x000ea80000300a00 */
[----:B------:R-:W-:Y:S04]  /*d8c0*/  STL [R1+0xba0], R6 ;  /* 0x000ba00601007387 */ /* 0x000fe80000100800 */
[----:B------:R0:W-:Y:S04]  /*d8d0*/  STL [R1+0xb9c], R7 ;  /* 0x000b9c0701007387 */ /* 0x0001e80000100800 */
[----:B------:R-:W-:Y:S01]  /*d8e0*/  STL [R1+0xb98], R10 ;  /* 0x000b980a01007387 */ /* 0x000fe20000100800 */
[----:B0-----:R-:W-:-:S04]  /*d8f0*/  IMAD.WIDE R6, R15, 0x2, R22 ;  /* 0x000000020f067825 */ /* 0x001fc800078e0216 */
[----:B------:R-:W-:Y:S02]  /*d900*/  IMAD.MOV.U32 R22, RZ, RZ, R2 ;  /* 0x000000ffff167224 */ /* 0x000fe400078e0002 */
[----:B------:R-:W-:Y:S02]  /*d910*/  IMAD.MOV.U32 R23, RZ, RZ, R3 ;  /* 0x000000ffff177224 */ /* 0x000fe400078e0003 */
[----:B------:R-:W3:Y:S04]  /*d920*/  LDL.LU.64 R2, [R1+0xc10] ;  /* 0x000c100001027983 */ /* 0x000ee80000300a00 */
[----:B------:R0:W-:Y:S04]  /*d930*/  STL [R1+0xb90], R11 ;  /* 0x000b900b01007387 */ /* 0x0001e80000100800 */
[----:B------:R1:W-:Y:S04]  /*d940*/  STL [R1+0xb8c], R8 ;  /* 0x000b8c0801007387 */ /* 0x0003e80000100800 */
[----:B------:R1:W-:Y:S01]  /*d950*/  STL [R1+0xb88], R9 ;  /* 0x000b880901007387 */ /* 0x0003e20000100800 */
[----:B0-----:R-:W-:-:S04]  /*d960*/  IMAD.WIDE R10, R15, 0x2, R216 ;  /* 0x000000020f0a7825 */ /* 0x001fc800078e02d8 */
[----:B-1----:R-:W-:Y:S02]  /*d970*/  IMAD.MOV.U32 R8, RZ, RZ, R238 ;  /* 0x000000ffff087224 */ /* 0x002fe400078e00ee */
[----:B------:R-:W-:Y:S02]  /*d980*/  IMAD.MOV.U32 R9, RZ, RZ, R239 ;  /* 0x000000ffff097224 */ /* 0x000fe400078e00ef */
[----:B------:R1:W5:Y:S01]  /*d990*/  LDL.LU.64 R238, [R1+0xc08] ;  /* 0x000c080001ee7983 */ /* 0x0003620000300a00 */
[----:B------:R-:W-:Y:S02]  /*d9a0*/  IMAD.MOV.U32 R216, RZ, RZ, R8 ;  /* 0x000000ffffd87224 */ /* 0x000fe400078e0008 */
[----:B------:R-:W-:Y:S01]  /*d9b0*/  IMAD.MOV.U32 R217, RZ, RZ, R9 ;  /* 0x000000ffffd97224 */ /* 0x000fe200078e0009 */
[----:B------:R-:W-:Y:S01]  /*d9c0*/  STL [R1+0xb84], R6 ;  /* 0x000b840601007387 */ /* 0x000fe20000100800 */
[----:B------:R-:W-:-:S03]  /*d9d0*/  IMAD.WIDE R8, R15, 0x2, R218 ;  /* 0x000000020f087825 */ /* 0x000fc600078e02da */
[----:B------:R0:W-:Y:S01]  /*d9e0*/  STL [R1+0xb80], R7 ;  /* 0x000b800701007387 */ /* 0x0001e20000100800 */
[----:B------:R-:W-:-:S03]  /*d9f0*/  WARPGROUP.DEPBAR.LE gsb0, 0x0 ;  /* 0x00008000000079c5 */ /* 0x000fc60000010000 */
[----:B------:R-:W-:Y:S01]  /*da00*/  STL [R1+0xb7c], R10 ;  /* 0x000b7c0a01007387 */ /* 0x000fe20000100800 */
[----:B------:R-:W-:-:S03]  /*da10*/  WARPGROUP.ARRIVE ;  /* 0x00000000000079c5 */ /* 0x000fc60000000000 */
[----:B------:R1:W-:Y:S01]  /*da20*/  STL [R1+0xb78], R11 ;  /* 0x000b780b01007387 */ /* 0x0003e20000100800 */
[C---:B0-----:R-:W-:Y:S02]  /*da30*/  IMAD.WIDE R6, R15.reuse, 0x2, R220 ;  /* 0x000000020f067825 */ /* 0x041fe400078e02dc */
[----:B------:R-:W-:Y:S01]  /*da40*/  HGMMA.64x128x16.F32 R88, gdesc[UR48].tnspA, R88, gsb0 ;  /* 0x21e00000305879f0 */ /* 0x000fe20008000858 */
[----:B------:R-:W-:Y:S04]  /*da50*/  STL [R1+0xb74], R8 ;  /* 0x000b740801007387 */ /* 0x000fe80000100800 */
[----:B------:R-:W-:Y:S01]  /*da60*/  STL [R1+0xb70], R9 ;  /* 0x000b700901007387 */ /* 0x000fe20000100800 */
[----:B-1----:R-:W-:-:S03]  /*da70*/  IMAD.WIDE R10, R15, 0x2, R222 ;  /* 0x000000020f0a7825 */ /* 0x002fc600078e02de */
[----:B------:R-:W-:Y:S04]  /*da80*/  STL [R1+0xb6c], R6 ;  /* 0x000b6c0601007387 */ /* 0x000fe80000100800 */
[----:B------:R0:W-:Y:S04]  /*da90*/  STL [R1+0xb68], R7 ;  /* 0x000b680701007387 */ /* 0x0001e80000100800 */
[----:B------:R-:W-:Y:S04]  /*daa0*/  STL [R1+0x588], R10 ;  /* 0x0005880a01007387 */ /* 0x000fe80000100800 */
[----:B------:R1:W-:Y:S01]  /*dab0*/  STL [R1+0x584], R11 ;  /* 0x0005840b01007387 */ /* 0x0003e20000100800 */
[----:B0-----:R-:W-:-:S05]  /*dac0*/  IMAD.WIDE R6, R15, 0x2, R224 ;  /* 0x000000020f067825 */ /* 0x001fca00078e02e0 */
[----:B------:R-:W-:Y:S01]  /*dad0*/  STL [R1+0x580], R6 ;  /* 0x0005800601007387 */ /* 0x000fe20000100800 */
[----:B-1----:R-:W-:-:S03]  /*dae0*/  IMAD.WIDE R10, R15, 0x2, R226 ;  /* 0x000000020f0a7825 */ /* 0x002fc600078e02e2 */
[----:B------:R0:W-:Y:S04]  /*daf0*/  STL [R1+0x57c], R7 ;  /* 0x00057c0701007387 */ /* 0x0001e80000100800 */
[----:B------:R-:W-:Y:S04]  /*db00*/  STL [R1+0x578], R10 ;  /* 0x0005780a01007387 */ /* 0x000fe80000100800 */
[----:B------:R1:W-:Y:S04]  /*db10*/  STL [R1+0x574], R11 ;  /* 0x0005740b01007387 */ /* 0x0003e80000100800 */
[----:B------:R-:W4:Y:S01]  /*db20*/  LDL.LU R14, [R1+0xb60] ;  /* 0x000b6000010e7983 */ /* 0x000f220000300800 */
[----:B------:R-:W-:Y:S01]  /*db30*/  UMOV UR54, UR14 ;  /* 0x0000000e00367c82 */ /* 0x000fe20008000000 */
[----:B------:R-:W-:Y:S01]  /*db40*/  UMOV UR55, UR15 ;  /* 0x0000000f00377c82 */ /* 0x000fe20008000000 */
[----:B------:R-:W-:-:S02]  /*db50*/  WARPGROUP.DEPBAR.LE gsb0, 0x0 ;  /* 0x00008000000079c5 */ /* 0x000fc40000010000 */
[----:B------:R-:W-:-:S06]  /*db60*/  WARPGROUP.ARRIVE ;  /* 0x00000000000079c5 */ /* 0x000fcc0000000000 */
[----:B------:R-:W-:Y:S01]  /*db70*/  HGMMA.64x128x16.F32 R24, gdesc[UR52].tnspA, R24, gsb0 ;  /* 0x21e00000341879f0 */ /* 0x000fe20008000818 */
[----:B------:R-:W-:Y:S01]  /*db80*/  UMOV UR58, UR10 ;  /* 0x0000000a003a7c82 */ /* 0x000fe20008000000 */
[----:B------:R-:W-:Y:S01]  /*db90*/  UMOV UR59, UR11 ;  /* 0x0000000b003b7c82 */ /* 0x000fe20008000000 */
[----:B0-----:R-:W-:-:S04]  /*dba0*/  IMAD.WIDE R6, R15, 0x2, R230 ;  /* 0x000000020f067825 */ /* 0x001fc800078e02e6 */
[----:B------:R-:W-:Y:S02]  /*dbb0*/  IMAD.MOV.U32 R231, RZ, RZ, R6 ;  /* 0x000000ffffe77224 */ /* 0x000fe400078e0006 */
[----:B------:R-:W-:Y:S02]  /*dbc0*/  IMAD.MOV.U32 R230, RZ, RZ, R7 ;  /* 0x000000ffffe67224 */ /* 0x000fe400078e0007 */
[----:B------:R-:W-:-:S04]  /*dbd0*/  IMAD.WIDE R8, R15, 0x2, R228 ;  /* 0x000000020f087825 */ /* 0x000fc800078e02e4 */
[----:B-1----:R-:W-:-:S04]  /*dbe0*/  IMAD.WIDE R10, R15, 0x2, R232 ;  /* 0x000000020f0a7825 */ /* 0x002fc800078e02e8 */
[----:B------:R-:W-:-:S04]  /*dbf0*/  IMAD.WIDE R6, R15, 0x2, R236 ;  /* 0x000000020f067825 */ /* 0x000fc800078e02ec */
[----:B------:R-:W-:Y:S02]  /*dc00*/  IMAD.MOV.U32 R229, RZ, RZ, R8 ;  /* 0x000000ffffe57224 */ /* 0x000fe400078e0008 */
[----:B------:R-:W-:Y:S02]  /*dc10*/  IMAD.MOV.U32 R228, RZ, RZ, R9 ;  /* 0x000000ffffe47224 */ /* 0x000fe400078e0009 */
[----:B------:R-:W-:Y:S02]  /*dc20*/  IMAD.MOV.U32 R233, RZ, RZ, R10 ;  /* 0x000000ffffe97224 */ /* 0x000fe400078e000a */
[----:B------:R-:W-:Y:S02]  /*dc30*/  IMAD.MOV.U32 R232, RZ, RZ, R11 ;  /* 0x000000ffffe87224 */ /* 0x000fe400078e000b */
[----:B------:R-:W-:Y:S02]  /*dc40*/  IMAD.MOV.U32 R237, RZ, RZ, R6 ;  /* 0x000000ffffed7224 */ /* 0x000fe400078e0006 */
[----:B------:R-:W-:-:S02]  /*dc50*/  IMAD.MOV.U32 R236, RZ, RZ, R7 ;  /* 0x000000ffffec7224 */ /* 0x000fc400078e0007 */
[----:B------:R-:W-:Y:S01]  /*dc60*/  IMAD.WIDE R8, R15, 0x2, R234 ;  /* 0x000000020f087825 */ /* 0x000fe200078e02ea */
[----:B------:R-:W-:Y:S02]  /*dc70*/  WARPGROUP.DEPBAR.LE gsb0, 0x0 ;  /* 0x00008000000079c5 */ /* 0x000fe40000010000 */
[----:B------:R-:W-:-:S06]  /*dc80*/  WARPGROUP.ARRIVE ;  /* 0x00000000000079c5 */ /* 0x000fcc0000000000 */
[----:B------:R-:W-:Y:S01]  /*dc90*/  HGMMA.64x128x16.F32 R24, gdesc[UR56].tnspA, R24, gsb0 ;  /* 0x21e00000381879f0 */ /* 0x000fe20008000818 */
[----:B------:R-:W-:-:S04]  /*dca0*/  IMAD.WIDE R10, R15, 0x2, R240 ;  /* 0x000000020f0a7825 */ /* 0x000fc800078e02f0 */
[----:B------:R-:W-:-:S04]  /*dcb0*/  IMAD.WIDE R6, R15, 0x2, R242 ;  /* 0x000000020f067825 */ /* 0x000fc800078e02f2 */
[----:B------:R-:W-:Y:S02]  /*dcc0*/  IMAD.MOV.U32 R235, RZ, RZ, R8 ;  /* 0x000000ffffeb7224 */ /* 0x000fe400078e0008 */
[----:B------:R-:W-:Y:S02]  /*dcd0*/  IMAD.MOV.U32 R234, RZ, RZ, R9 ;  /* 0x000000ffffea7224 */ /* 0x000fe400078e0009 */
[----:B------:R-:W-:Y:S02]  /*dce0*/  IMAD.MOV.U32 R241, RZ, RZ, R10 ;  /* 0x000000fffff17224 */ /* 0x000fe400078e000a */
[----:B------:R-:W-:Y:S02]  /*dcf0*/  IMAD.MOV.U32 R240, RZ, RZ, R11 ;  /* 0x000000fffff07224 */ /* 0x000fe400078e000b */
[----:B------:R-:W-:Y:S02]  /*dd00*/  IMAD.MOV.U32 R243, RZ, RZ, R6 ;  /* 0x000000fffff37224 */ /* 0x000fe400078e0006 */
[----:B------:R-:W-:-:S02]  /*dd10*/  IMAD.MOV.U32 R242, RZ, RZ, R7 ;  /* 0x000000fffff27224 */ /* 0x000fc400078e0007 */
[----:B------:R-:W-:-:S04]  /*dd20*/  IMAD.WIDE R10, R15, 0x2, R244 ;  /* 0x000000020f0a7825 */ /* 0x000fc800078e02f4 */
[----:B------:R-:W-:-:S04]  /*dd30*/  IMAD.WIDE R8, R15, 0x2, R246 ;  /* 0x000000020f087825 */ /* 0x000fc800078e02f6 */
[----:B------:R-:W-:-:S04]  /*dd40*/  IMAD.WIDE R6, R15, 0x2, R248 ;  /* 0x000000020f067825 */ /* 0x000fc800078e02f8 */
[----:B------:R-:W-:Y:S02]  /*dd50*/  IMAD.MOV.U32 R245, RZ, RZ, R10 ;  /* 0x000000fffff57224 */ /* 0x000fe400078e000a */
[----:B------:R-:W-:Y:S02]  /*dd60*/  IMAD.MOV.U32 R244, RZ, RZ, R11 ;  /* 0x000000fffff47224 */ /* 0x000fe400078e000b */
[----:B----4-:R-:W-:-:S05]  /*dd70*/  VIADD R14, R14, 0xffffffff ;  /* 0xffffffff0e0e7836 */ /* 0x010fca0000000000 */
[----:B------:R0:W-:Y:S01]  /*dd80*/  STL [R1+0xb60], R14 ;  /* 0x000b600e01007387 */ /* 0x0001e20000100800 */
[----:B------:R-:W-:Y:S02]  /*dd90*/  ISETP.NE.U32.AND P0, PT, R14, RZ, PT ;  /* 0x000000ff0e00720c */ /* 0x000fe40003f05070 */
[----:B0-----:R-:W0:Y:S01]  /*dda0*/  LDC R14, c[0x0][0x238] ;  /* 0x00008e00ff0e7b82 */ /* 0x001e220000000800 */
        /* <DEDUP_REMOVED lines=14> */
[----:B--2---:R-:W-:-:S04]  /*de90*/  IMAD.WIDE R10, R15, 0x2, R20 ;  /* 0x000000020f0a7825 */ /* 0x004fc800078e0214 */
[----:B------:R-:W-:-:S04]  /*dea0*/  IMAD.WIDE R8, R15, 0x2, R18 ;  /* 0x000000020f087825 */ /* 0x000fc800078e0212 */
[----:B------:R-:W-:-:S04]  /*deb0*/  IMAD.WIDE R6, R15, 0x2, R16 ;  /* 0x000000020f067825 */ /* 0x000fc800078e0210 */
[----:B0-----:R-:W-:Y:S02]  /*dec0*/  IMAD.SHL.U32 R14, R14, 0x20, RZ ;  /* 0x000000200e0e7824 */ /* 0x001fe400078e00ff */
[----:B------:R-:W-:Y:S02]  /*ded0*/  IMAD.MOV.U32 R223, RZ, RZ, R12 ;  /* 0x000000ffffdf7224 */ /* 0x000fe400078e000c */
[----:B------:R-:W-:Y:S02]  /*dee0*/  IMAD.MOV.U32 R222, RZ, RZ, R13 ;  /* 0x000000ffffde7224 */ /* 0x000fe400078e000d */
[----:B------:R-:W-:Y:S01]  /*def0*/  IMAD.MOV.U32 R221, RZ, RZ, R10 ;  /* 0x000000ffffdd7224 */ /* 0x000fe200078e000a */
[----:B------:R-:W-:Y:S02]  /*df00*/  WARPGROUP.DEPBAR.LE gsb0, 0x0 ;  /* 0x00008000000079c5 */ /* 0x000fe40000010000 */
[----:B------:R-:W-:Y:S02]  /*df10*/  IMAD.MOV.U32 R220, RZ, RZ, R11 ;  /* 0x000000ffffdc7224 */ /* 0x000fe400078e000b */
[----:B------:R-:W-:-:S02]  /*df20*/  IMAD.MOV.U32 R219, RZ, RZ, R8 ;  /* 0x000000ffffdb7224 */ /* 0x000fc400078e0008 */
[----:B------:R-:W-:Y:S02]  /*df30*/  IMAD.MOV.U32 R218, RZ, RZ, R9 ;  /* 0x000000ffffda7224 */ /* 0x000fe400078e0009 */
[----:B------:R-:W-:Y:S02]  /*df40*/  IMAD.MOV.U32 R217, RZ, RZ, R6 ;  /* 0x000000ffffd97224 */ /* 0x000fe400078e0006 */
[----:B------:R-:W-:Y:S02]  /*df50*/  IMAD.MOV.U32 R216, RZ, RZ, R7 ;  /* 0x000000ffffd87224 */ /* 0x000fe400078e0007 */
[----:B------:R-:W-:Y:S02]  /*df60*/  VIADD R4, R4, 0xffffffe0 ;  /* 0xffffffe004047836 */ /* 0x000fe40000000000 */
[----:B---3--:R-:W-:Y:S01]  /*df70*/  IMAD.WIDE R2, R14, 0x2, R2 ;  /* 0x000000020e027825 */ /* 0x008fe200078e0202 */
[----:B------:R-:W-:Y:S06]  /*df80*/  @P0 BRA `(.L_x_1) ;  /* 0xffffff84001c0947 */ /* 0x000fec000383ffff */
[----:B------:R-:W2:Y:S04]  /*df90*/  LDL.LU R14, [R1+0xb4] ;  /* 0x0000b400010e7983 */ /* 0x000ea80000300800 */
[----:B------:R-:W3:Y:S04]  /*dfa0*/  LDL.LU R15, [R1+0xbc] ;  /* 0x0000bc00010f7983 */ /* 0x000ee80000300800 */
[----:B------:R-:W4:Y:S04]  /*dfb0*/  LDL.LU R16, [R1+0x3bc] ;  /* 0x0003bc0001107983 */ /* 0x000f280000300800 */
[----:B------:R-:W2:Y:S04]  /*dfc0*/  LDL.LU R17, [R1+0x1bc] ;  /* 0x0001bc0001117983 */ /* 0x000ea80000300800 */
[----:B------:R-:W3:Y:S04]  /*dfd0*/  LDL.LU R19, [R1+0xf4] ;  /* 0x0000f40001137983 */ /* 0x000ee80000300800 */
[----:B------:R-:W4:Y:S01]  /*dfe0*/  LDL.LU R18, [R1+0xfc] ;  /* 0x0000fc0001127983 */ /* 0x000f220000300800 */
[----:B------:R-:W-:-:S02]  /*dff0*/  F2FP.F16.F32.PACK_AB R0, R87, R215 ;  /* 0x000000d75700723e */ /* 0x000fc400000000ff */
[----:B------:R-:W-:Y:S01]  /*e000*/  F2FP.F16.F32.PACK_AB R3, R85, R213 ;  /* 0x000000d55503723e */ /* 0x000fe200000000ff */
[----:B------:R-:W-:Y:S04]  /*e010*/  STL [R1+0xc98], R35 ;  /* 0x000c982301007387 */ /* 0x000fe80000100800 */
        /* <DEDUP_REMOVED lines=34> */
[----:B-----5:R-:W-:Y:S04]  /*e240*/  STL [R1+0xc0c], R252 ;  /* 0x000c0cfc01007387 */ /* 0x020fe80000100800 */
[----:B------:R-:W-:Y:S04]  /*e250*/  STL [R1+0xc08], R239 ;  /* 0x000c08ef01007387 */ /* 0x000fe80000100800 */
[----:B------:R-:W-:Y:S04]  /*e260*/  STL [R1+0xc04], R238 ;  /* 0x000c04ee01007387 */ /* 0x000fe80000100800 */
[----:B------:R3:W-:Y:S04]  /*e270*/  STL [R1+0x55c], R0 ;  /* 0x00055c0001007387 */ /* 0x0007e80000100800 */
[----:B------:R-:W-:Y:S01]  /*e280*/  STL [R1+0x558], R3 ;  /* 0x0005580301007387 */ /* 0x000fe20000100800 */
[----:B---3--:R-:W-:-:S02]  /*e290*/  F2FP.F16.F32.PACK_AB R0, R149, R19 ;  /* 0x000000139500723e */ /* 0x008fc400000000ff */
[----:B----4-:R-:W-:-:S05]  /*e2a0*/  F2FP.F16.F32.PACK_AB R2, R151, R18 ;  /* 0x000000129702723e */ /* 0x010fca00000000ff */
[----:B------:R0:W-:Y:S04]  /*e2b0*/  STL [R1+0x554], R2 ;  /* 0x0005540201007387 */ /* 0x0001e80000100800 */
[----:B------:R1:W-:Y:S04]  /*e2c0*/  STL [R1+0x550], R0 ;  /* 0x0005500001007387 */ /* 0x0003e80000100800 */
[----:B------:R-:W3:Y:S04]  /*e2d0*/  LDL.LU R236, [R1+0x1f4] ;  /* 0x0001f40001ec7983 */ /* 0x000ee80000300800 */
[----:B------:R-:W3:Y:S04]  /*e2e0*/  LDL.LU R227, [R1+0x3f4] ;  /* 0x0003f40001e37983 */ /* 0x000ee80000300800 */
[----:B------:R-:W4:Y:S04]  /*e2f0*/  LDL.LU R240, [R1+0x2fc] ;  /* 0x0002fc0001f07983 */ /* 0x000f280000300800 */
[----:B------:R-:W4:Y:S04]  /*e300*/  LDL.LU R225, [R1+0x4fc] ;  /* 0x0004fc0001e17983 */ /* 0x000f280000300800 */
[----:B------:R-:W2:Y:S04]  /*e310*/  LDL.LU R18, [R1+0x2f4] ;  /* 0x0002f40001127983 */ /* 0x000ea80000300800 */
[----:B------:R-:W2:Y:S04]  /*e320*/  LDL.LU R19, [R1+0x4f4] ;  /* 0x0004f40001137983 */ /* 0x000ea80000300800 */
[----:B------:R-:W1:Y:S04]  /*e330*/  LDL.LU R234, [R1+0x1fc] ;  /* 0x0001fc0001ea7983 */ /* 0x000e680000300800 */
[----:B------:R-:W1:Y:S04]  /*e340*/  LDL.LU R251, [R1+0x3fc] ;  /* 0x0003fc0001fb7983 */ /* 0x000e680000300800 */
[----:B------:R-:W2:Y:S04]  /*e350*/  LDL.LU R242, [R1+0xf8] ;  /* 0x0000f80001f27983 */ /* 0x000ea80000300800 */
        /* <DEDUP_REMOVED lines=15> */
[----:B0-----:R-:W2:Y:S04]  /*e450*/  LDL.LU R2, [R1+0x2ec] ;  /* 0x0002ec0001027983 */ /* 0x001ea80000300800 */
        /* <DEDUP_REMOVED lines=12> */
[----:B------:R-:W2:Y:S01]  /*e520*/  LDL.LU R21, [R1+0x4e0] ;  /* 0x0004e00001157983 */ /* 0x000ea20000300800 */
[----:B---3--:R-:W-:-:S02]  /*e530*/  F2FP.F16.F32.PACK_AB R24, R236, R227 ;  /* 0x000000e3ec18723e */ /* 0x008fc400000000ff */
[----:B----4-:R-:W-:Y:S02]  /*e540*/  F2FP.F16.F32.PACK_AB R5, R240, R225 ;  /* 0x000000e1f005723e */ /* 0x010fe400000000ff */
[----:B-1----:R-:W-:-:S05]  /*e550*/  F2FP.F16.F32.PACK_AB R0, R234, R251 ;  /* 0x000000fbea00723e */ /* 0x002fca00000000ff */
[----:B------:R2:W-:Y:S04]  /*e560*/  STL [R1+0x54c], R0 ;  /* 0x00054c0001007387 */ /* 0x0005e80000100800 */
[----:B------:R0:W-:Y:S01]  /*e570*/  STL [R1+0x548], R24 ;  /* 0x0005481801007387 */ /* 0x0001e20000100800 */
[----:B--2---:R-:W-:-:S03]  /*e580*/  F2FP.F16.F32.PACK_AB R0, R18, R19 ;  /* 0x000000131200723e */ /* 0x004fc600000000ff */
[----:B------:R-:W2:Y:S04]  /*e590*/  LDL.LU R18, [R1+0xdc] ;  /* 0x0000dc0001127983 */ /* 0x000ea80000300800 */
[----:B------:R1:W-:Y:S04]  /*e5a0*/  STL [R1+0x544], R5 ;  /* 0x0005440501007387 */ /* 0x0003e80000100800 */
[----:B------:R-:W3:Y:S01]  /*e5b0*/  LDL.LU R19, [R1+0xd4] ;  /* 0x0000d40001137983 */ /* 0x000ee20000300800 */
[----:B0-----:R-:W-:-:S03]  /*e5c0*/  F2FP.F16.F32.PACK_AB R24, R84, R212 ;  /* 0x000000d45418723e */ /* 0x001fc600000000ff */
[----:B------:R0:W-:Y:S01]  /*e5d0*/  STL [R1+0x540], R0 ;  /* 0x0005400001007387 */ /* 0x0001e20000100800 */
[----:B-1----:R-:W-:Y:S02]  /*e5e0*/  F2FP.F16.F32.PACK_AB R5, R150, R242 ;  /* 0x000000f29605723e */ /* 0x002fe400000000ff */
[----:B0-----:R-:W-:-:S05]  /*e5f0*/  F2FP.F16.F32.PACK_AB R0, R86, R214 ;  /* 0x000000d65600723e */ /* 0x001fca00000000ff */
[----:B------:R0:W-:Y:S04]  /*e600*/  STL [R1+0x52c], R0 ;  /* 0x00052c0001007387 */ /* 0x0001e80000100800 */
[----:B------:R1:W-:Y:S04]  /*e610*/  STL [R1+0x528], R24 ;  /* 0x0005281801007387 */ /* 0x0003e80000100800 */
[----:B------:R4:W-:Y:S01]  /*e620*/  STL [R1+0x524], R5 ;  /* 0x0005240501007387 */ /* 0x0009e20000100800 */
[----:B0-----:R-:W-:Y:S02]  /*e630*/  F2FP.F16.F32.PACK_AB R0, R148, R223 ;  /* 0x000000df9400723e */ /* 0x001fe400000000ff */
[----:B-1----:R-:W-:-:S03]  /*e640*/  F2FP.F16.F32.PACK_AB R24, R244, R221 ;  /* 0x000000ddf418723e */ /* 0x002fc600000000ff */
[----:B------:R0:W-:Y:S01]  /*e650*/  STL [R1+0x520], R0 ;  /* 0x0005200001007387 */ /* 0x0001e20000100800 */
[----:B----4-:R-:W-:-:S03]  /*e660*/  F2FP.F16.F32.PACK_AB R5, R246, R219 ;  /* 0x000000dbf605723e */ /* 0x010fc600000000ff */
[----:B------:R1:W-:Y:S01]  /*e670*/  STL [R1+0x51c], R24 ;  /* 0x00051c1801007387 */ /* 0x0003e20000100800 */
[----:B------:R-:W-:-:S03]  /*e680*/  F2FP.F16.F32.PACK_AB R4, R216, R4 ;  /* 0x00000004d804723e */ /* 0x000fc600000000ff */
[----:B------:R4:W-:Y:S01]  /*e690*/  STL [R1+0x518], R5 ;  /* 0x0005180501007387 */ /* 0x0009e20000100800 */
[----:B0-----:R-:W-:Y:S02]  /*e6a0*/  F2FP.F16.F32.PACK_AB R0, R248, R217 ;  /* 0x000000d9f800723e */ /* 0x001fe400000000ff */
[----:B------:R-:W-:Y:S02]  /*e6b0*/  F2FP.F16.F32.PACK_AB R2, R2, R3 ;  /* 0x000000030202723e */ /* 0x000fe400000000ff */
[----:B-1----:R-:W-:Y:S01]  /*e6c0*/  F2FP.F16.F32.PACK_AB R24, R250, R226 ;  /* 0x000000e2fa18723e */ /* 0x002fe200000000ff */
[----:B------:R0:W-:Y:S01]  /*e6d0*/  STL [R1+0x514], R0 ;  /* 0x0005140001007387 */ /* 0x0001e20000100800 */
[----:B------:R-:W-:Y:S02]  /*e6e0*/  F2FP.F16.F32.PACK_AB R3, R82, R210 ;  /* 0x000000d25203723e */ /* 0x000fe400000000ff */
[----:B----4-:R-:W-:Y:S01]  /*e6f0*/  F2FP.F16.F32.PACK_AB R5, R83, R211 ;  /* 0x000000d35305723e */ /* 0x010fe200000000ff */
[----:B------:R1:W-:Y:S04]  /*e700*/  STL [R1+0x510], R24 ;  /* 0x0005101801007387 */ /* 0x0003e80000100800 */
[----:B------:R4:W-:Y:S01]  /*e710*/  STL [R1+0x50c], R5 ;  /* 0x00050c0501007387 */ /* 0x0009e20000100800 */
[----:B0-----:R-:W-:-:S02]  /*e720*/  F2FP.F16.F32.PACK_AB R0, R81, R209 ;  /* 0x000000d15100723e */ /* 0x001fc400000000ff */
[----:B-1----:R-:W-:-:S03]  /*e730*/  F2FP.F16.F32.PACK_AB R24, R147, R224 ;  /* 0x000000e09318723e */ /* 0x002fc600000000ff */
[----:B------:R0:W-:Y:S01]  /*e740*/  STL [R1+0x508], R0 ;  /* 0x0005080001007387 */ /* 0x0001e20000100800 */
[----:B----4-:R-:W-:-:S03]  /*e750*/  F2FP.F16.F32.PACK_AB R5, R145, R222 ;  /* 0x000000de9105723e */ /* 0x010fc600000000ff */
[----:B------:R-:W-:Y:S04]  /*e760*/  STL [R1+0x504], R24 ;  /* 0x0005041801007387 */ /* 0x000fe80000100800 */
[----:B------:R-:W-:Y:S01]  /*e770*/  STL [R1+0x500], R5 ;  /* 0x0005000501007387 */ /* 0x000fe20000100800 */
[----:B0-----:R-:W-:-:S05]  /*e780*/  F2FP.F16.F32.PACK_AB R0, R220, R218 ;  /* 0x000000dadc00723e */ /* 0x001fca00000000ff */
[----:B------:R0:W-:Y:S04]  /*e790*/  STL [R1+0x4fc], R0 ;  /* 0x0004fc0001007387 */ /* 0x0001e80000100800 */
[----:B------:R-:W-:Y:S04]  /*e7a0*/  STL [R1+0x4f8], R4 ;  /* 0x0004f80401007387 */ /* 0x000fe80000100800 */
[----:B------:R1:W-:Y:S01]  /*e7b0*/  STL [R1+0x4f4], R2 ;  /* 0x0004f40201007387 */ /* 0x0003e20000100800 */
[----:B0-----:R-:W-:-:S05]  /*e7c0*/  F2FP.F16.F32.PACK_AB R0, R6, R7 ;  /* 0x000000070600723e */ /* 0x001fca00000000ff */
[----:B------:R0:W-:Y:S01]  /*e7d0*/  STL [R1+0x4f0], R0 ;  /* 0x0004f00001007387 */ /* 0x0001e20000100800 */
[----:B-1----:R-:W-:-:S03]  /*e7e0*/  F2FP.F16.F32.PACK_AB R2, R80, R208 ;  /* 0x000000d05002723e */ /* 0x002fc600000000ff */
[----:B------:R1:W-:Y:S04]  /*e7f0*/  STL [R1+0x3fc], R3 ;  /* 0x0003fc0301007387 */ /* 0x0003e80000100800 */
[----:B------:R4:W-:Y:S01]  /*e800*/  STL [R1+0x3f8], R2 ;  /* 0x0003f80201007387 */ /* 0x0009e20000100800 */
[----:B0-----:R-:W-:Y:S02]  /*e810*/  F2FP.F16.F32.PACK_AB R0, R146, R8 ;  /* 0x000000089200723e */ /* 0x001fe400000000ff */
[----:B-1----:R-:W-:-:S03]  /*e820*/  F2FP.F16.F32.PACK_AB R3, R144, R9 ;  /* 0x000000099003723e */ /* 0x002fc600000000ff */
[----:B------:R0:W-:Y:S01]  /*e830*/  STL [R1+0x3f4], R0 ;  /* 0x0003f40001007387 */ /* 0x0001e20000100800 */
[----:B----4-:R-:W-:-:S03]  /*e840*/  F2FP.F16.F32.PACK_AB R2, R10, R11 ;  /* 0x0000000b0a02723e */ /* 0x010fc600000000ff */
        /* <DEDUP_REMOVED lines=10> */
[----:B------:R3:W-:Y:S04]  /*e8f0*/  STL [R1+0x2ec], R0 ;  /* 0x0002ec0001007387 */ /* 0x0007e80000100800 */
[----:B------:R-:W-:Y:S01]  /*e900*/  STL [R1+0x2e8], R3 ;  /* 0x0002e80301007387 */ /* 0x000fe20000100800 */
[----:B--2---:R-:W-:-:S05]  /*e910*/  F2FP.F16.F32.PACK_AB R2, R143, R18 ;  /* 0x000000128f02723e */ /* 0x004fca00000000ff */
[----:B------:R0:W-:Y:S01]  /*e920*/  STL [R1+0x2e4], R2 ;  /* 0x0002e40201007387 */ /* 0x0001e20000100800 */
[----:B---3--:R-:W-:-:S05]  /*e930*/  F2FP.F16.F32.PACK_AB R0, R141, R19 ;  /* 0x000000138d00723e */ /* 0x008fca00000000ff */
[----:B------:R1:W-:Y:S04]  /*e940*/  STL [R1+0x2e0], R0 ;  /* 0x0002e00001007387 */ /* 0x0003e80000100800 */
[----:B------:R-:W1:Y:S04]  /*e950*/  LDL.LU R234, [R1+0x1dc] ;  /* 0x0001dc0001ea7983 */ /* 0x000e680000300800 */
[----:B------:R-:W1:Y:S04]  /*e960*/  LDL.LU R251, [R1+0x3dc] ;  /* 0x0003dc0001fb7983 */ /* 0x000e680000300800 */
[----:B------:R-:W2:Y:S04]  /*e970*/  LDL.LU R236, [R1+0x1d4] ;  /* 0x0001d40001ec7983 */ /* 0x000ea80000300800 */
[----:B------:R-:W2:Y:S04]  /*e980*/  LDL.LU R227, [R1+0x3d4] ;  /* 0x0003d40001e37983 */ /* 0x000ea80000300800 */
[----:B------:R-:W3:Y:S04]  /*e990*/  LDL.LU R240, [R1+0x2dc] ;  /* 0x0002dc0001f07983 */ /* 0x000ee80000300800 */
[----:B------:R-:W3:Y:S04]  /*e9a0*/  LDL.LU R225, [R1+0x4dc] ;  /* 0x0004dc0001e17983 */ /* 0x000ee80000300800 */
[----:B------:R-:W4:Y:S04]  /*e9b0*/  LDL.LU R242, [R1+0x2d4] ;  /* 0x0002d40001f27983 */ /* 0x000f280000300800 */
        /* <DEDUP_REMOVED lines=15> */
[----:B0-----:R-:W4:Y:S04]  /*eab0*/  LDL.LU R2, [R1+0x1c4] ;  /* 0x0001c40001027983 */ /* 0x001f280000300800 */
        /* <DEDUP_REMOVED lines=14> */
[----:B------:R-:W4:Y:S01]  /*eba0*/  LDL.LU R19, [R1+0x4c0] ;  /* 0x0004c00001137983 */ /* 0x000f220000300800 */
[----:B------:R-:W-:-:S02]  /*ebb0*/  IMAD.MOV.U32 R35, RZ, RZ, R17 ;  /* 0x000000ffff237224 */ /* 0x000fc400078e0011 */
[----:B------:R-:W-:Y:S01]  /*ebc0*/  IMAD.MOV.U32 R241, RZ, RZ, R15 ;  /* 0x000000fffff17224 */ /* 0x000fe200078e000f */
[----:B-1----:R-:W-:-:S05]  /*ebd0*/  F2FP.F16.F32.PACK_AB R0, R234, R251 ;  /* 0x000000fbea00723e */ /* 0x002fca00000000ff */
[----:B------:R-:W-:Y:S01]  /*ebe0*/  STL [R1+0x1fc], R0 ;  /* 0x0001fc0001007387 */ /* 0x000fe20000100800 */
[----:B--2---:R-:W-:Y:S01]  /*ebf0*/  F2FP.F16.F32.PACK_AB R24, R236, R227 ;  /* 0x000000e3ec18723e */ /* 0x004fe200000000ff */
[----:B------:R-:W-:-:S04]  /*ec00*/  IMAD.MOV.U32 R227, RZ, RZ, R16 ;  /* 0x000000ffffe37224 */ /* 0x000fc800078e0010 */
[----:B------:R0:W-:Y:S01]  /*ec10*/  STL [R1+0x1f8], R24 ;  /* 0x0001f81801007387 */ /* 0x0001e20000100800 */
[----:B---3--:R-:W-:Y:S01]  /*ec20*/  F2FP.F16.F32.PACK_AB R5, R240, R225 ;  /* 0x000000e1f005723e */ /* 0x008fe200000000ff */
[----:B------:R-:W-:-:S04]  /*ec30*/  IMAD.MOV.U32 R240, RZ, RZ, R14 ;  /* 0x000000fffff07224 */ /* 0x000fc800078e000e */
[----:B------:R1:W-:Y:S01]  /*ec40*/  STL [R1+0x1f4], R5 ;  /* 0x0001f40501007387 */ /* 0x0003e20000100800 */
[----:B0-----:R-:W-:Y:S02]  /*ec50*/  F2FP.F16.F32.PACK_AB R24, R78, R206 ;  /* 0x000000ce4e18723e */ /* 0x001fe400000000ff */
[----:B----4-:R-:W-:-:S05]  /*ec60*/  F2FP.F16.F32.PACK_AB R0, R242, R223 ;  /* 0x000000dff200723e */ /* 0x010fca00000000ff */
[----:B------:R0:W-:Y:S01]  /*ec70*/  STL [R1+0x1f0], R0 ;  /* 0x0001f00001007387 */ /* 0x0001e20000100800 */
[----:B-1----:R-:W-:-:S03]  /*ec80*/  F2FP.F16.F32.PACK_AB R5, R76, R204 ;  /* 0x000000cc4c05723e */ /* 0x002fc600000000ff */
[----:B------:R1:W-:Y:S04]  /*ec90*/  STL [R1+0x1ec], R24 ;  /* 0x0001ec1801007387 */ /* 0x0003e80000100800 */
[----:B------:R2:W-:Y:S01]  /*eca0*/  STL [R1+0x1e8], R5 ;  /* 0x0001e80501007387 */ /* 0x0005e20000100800 */
[----:B0-----:R-:W-:Y:S02]  /*ecb0*/  F2FP.F16.F32.PACK_AB R0, R142, R244 ;  /* 0x000000f48e00723e */ /* 0x001fe400000000ff */
[----:B-1----:R-:W-:-:S03]  /*ecc0*/  F2FP.F16.F32.PACK_AB R24, R140, R221 ;  /* 0x000000dd8c18723e */ /* 0x002fc600000000ff */
[----:B------:R0:W-:Y:S01]  /*ecd0*/  STL [R1+0x1e4], R0 ;  /* 0x0001e40001007387 */ /* 0x0001e20000100800 */
[----:B--2---:R-:W-:-:S03]  /*ece0*/  F2FP.F16.F32.PACK_AB R5, R246, R219 ;  /* 0x000000dbf605723e */ /* 0x004fc600000000ff */
        /* <DEDUP_REMOVED lines=12> */
[----:B------:R-:W-:Y:S01]  /*edb0*/  STL [R1+0xf8], R24 ;  /* 0x0000f81801007387 */ /* 0x000fe20000100800 */
[----:B------:R-:W-:-:S03]  /*edc0*/  F2FP.F16.F32.PACK_AB R4, R216, R4 ;  /* 0x00000004d804723e */ /* 0x000fc600000000ff */
[----:B------:R-:W-:Y:S01]  /*edd0*/  STL [R1+0xf4], R5 ;  /* 0x0000f40501007387 */ /* 0x000fe20000100800 */
[----:B0-----:R-:W-:Y:S02]  /*ede0*/  F2FP.F16.F32.PACK_AB R0, R137, R218 ;  /* 0x000000da8900723e */ /* 0x001fe400000000ff */
[----:B------:R-:W-:-:S03]  /*edf0*/  F2FP.F16.F32.PACK_AB R2, R2, R3 ;  /* 0x000000030202723e */ /* 0x000fc600000000ff */
[----:B------:R0:W-:Y:S04]  /*ee00*/  STL [R1+0xf0], R0 ;  /* 0x0000f00001007387 */ /* 0x0001e80000100800 */
[----:B------:R-:W-:Y:S04]  /*ee10*/  STL [R1+0xec], R4 ;  /* 0x0000ec0401007387 */ /* 0x000fe80000100800 */
[----:B------:R1:W-:Y:S01]  /*ee20*/  STL [R1+0xe8], R2 ;  /* 0x0000e80201007387 */ /* 0x0003e20000100800 */
[----:B0-----:R-:W-:Y:S02]  /*ee30*/  F2FP.F16.F32.PACK_AB R0, R6, R7 ;  /* 0x000000070600723e */ /* 0x001fe400000000ff */
[----:B------:R-:W-:-:S03]  /*ee40*/  F2FP.F16.F32.PACK_AB R3, R8, R9 ;  /* 0x000000090803723e */ /* 0x000fc600000000ff */
        /* <DEDUP_REMOVED lines=14> */
[----:B------:R-:W-:Y:S04]  /*ef30*/  STL [R1+0xc8], R3 ;  /* 0x0000c80301007387 */ /* 0x000fe80000100800 */
[----:B------:R-:W-:Y:S01]  /*ef40*/  STL [R1+0xc4], R2 ;  /* 0x0000c40201007387 */ /* 0x000fe20000100800 */
[----:B0-----:R-:W-:-:S05]  /*ef50*/  F2FP.F16.F32.PACK_AB R0, R18, R19 ;  /* 0x000000131200723e */ /* 0x001fca00000000ff */
[----:B------:R0:W-:Y:S04]  /*ef60*/  STL [R1+0xc0], R0 ;  /* 0x0000c00001007387 */ /* 0x0001e80000100800 */
        /* <DEDUP_REMOVED lines=128> */
[----:B------:R-:W4:Y:S04]  /*f770*/  LDL.LU R234, [R1] ;  /* 0x0000000001ea7983 */ /* 0x000f280000300800 */
[----:B------:R-:W4:Y:S04]  /*f780*/  LDL.LU R251, [R1+0x108] ;  /* 0x0001080001fb7983 */ /* 0x000f280000300800 */
[----:B------:R-:W4:Y:S04]  /*f790*/  LDL.LU R236, [R1+0x308] ;  /* 0x0003080001ec7983 */ /* 0x000f280000300800 */
[----:B------:R-:W4:Y:S04]  /*f7a0*/  LDL.LU R244, [R1+0x100] ;  /* 0x0001000001f47983 */ /* 0x000f280000300800 */
[----:B------:R-:W4:Y:S01]  /*f7b0*/  LDL.LU R246, [R1+0x300] ;  /* 0x0003000001f67983 */ /* 0x000f220000300800 */
[----:B------:R-:W-:-:S03]  /*f7c0*/  F2FP.F16.F32.PACK_AB R243, R71, R199 ;  /* 0x000000c747f3723e */ /* 0x000fc600000000ff */
[----:B------:R-:W4:Y:S04]  /*f7d0*/  LDL.LU R248, [R1+0x208] ;  /* 0x0002080001f87983 */ /* 0x000f280000300800 */
[----:B------:R-:W4:Y:S04]  /*f7e0*/  LDL.LU R250, [R1+0x408] ;  /* 0x0004080001fa7983 */ /* 0x000f280000300800 */
[----:B------:R-:W4:Y:S04]  /*f7f0*/  LDL.LU R2, [R1+0x200] ;  /* 0x0002000001027983 */ /* 0x000f280000300800 */
[----:B------:R-:W4:Y:S04]  /*f800*/  LDL.LU R3, [R1+0x400] ;  /* 0x0004000001037983 */ /* 0x000f280000300800 */
[----:B------:R-:W4:Y:S01]  /*f810*/  LDL.LU R199, [R1+0x2a0] ;  /* 0x0002a00001c77983 */ /* 0x000f220000300800 */
[----:B------:R-:W-:-:S03]  /*f820*/  F2FP.F16.F32.PACK_AB R242, R69, R197 ;  /* 0x000000c545f2723e */ /* 0x000fc600000000ff */
[----:B------:R-:W4:Y:S01]  /*f830*/  LDL.LU R71, [R1+0x348] ;  /* 0x0003480001477983 */ /* 0x000f220000300800 */
[----:B------:R-:W-:-:S03]  /*f840*/  F2FP.F16.F32.PACK_AB R241, R135, R241 ;  /* 0x000000f187f1723e */ /* 0x000fc600000000ff */
[----:B------:R-:W4:Y:S01]  /*f850*/  LDL.LU R197, [R1+0x9c] ;  /* 0x00009c0001c57983 */ /* 0x000f220000300800 */
[----:B------:R-:W-:-:S03]  /*f860*/  F2FP.F16.F32.PACK_AB R240, R133, R240 ;  /* 0x000000f085f0723e */ /* 0x000fc600000000ff */
[----:B------:R-:W4:Y:S01]  /*f870*/  LDL.LU R69, [R1+0x448] ;  /* 0x0004480001457983 */ /* 0x000f220000300800 */
[----:B------:R-:W-:-:S03]  /*f880*/  F2FP.F16.F32.PACK_AB R227, R35, R227 ;  /* 0x000000e323e3723e */ /* 0x000fc600000000ff */
[----:B------:R-:W4:Y:S01]  /*f890*/  LDL.LU R135, [R1+0x388] ;  /* 0x0003880001877983 */ /* 0x000f220000300800 */
[----:B--2---:R-:W-:Y:S02]  /*f8a0*/  F2FP.F16.F32.PACK_AB R226, R161, R226 ;  /* 0x000000e2a1e2723e */ /* 0x004fe400000000ff */
[----:B---3--:R-:W-:Y:S01]  /*f8b0*/  F2FP.F16.F32.PACK_AB R225, R225, R223 ;  /* 0x000000dfe1e1723e */ /* 0x008fe200000000ff */
[----:B------:R-:W2:Y:S01]  /*f8c0*/  LDL.LU R133, [R1+0x488] ;  /* 0x0004880001857983 */ /* 0x000ea20000300800 */
[----:B------:R-:W-:-:S03]  /*f8d0*/  F2FP.F16.F32.PACK_AB R223, R70, R198 ;  /* 0x000000c646df723e */ /* 0x000fc600000000ff */
[----:B------:R-:W3:Y:S01]  /*f8e0*/  LDL.LU R35, [R1+0xc98] ;  /* 0x000c980001237983 */ /* 0x000ee20000300800 */
[----:B----4-:R-:W-:-:S03]  /*f8f0*/  F2FP.F16.F32.PACK_AB R224, R224, R222 ;  /* 0x000000dee0e0723e */ /* 0x010fc600000000ff */
[----:B------:R-:W4:Y:S01]  /*f900*/  LDL.LU R161, [R1+0xc94] ;  /* 0x000c940001a17983 */ /* 0x000f220000300800 */
[----:B------:R-:W-:-:S03]  /*f910*/  F2FP.F16.F32.PACK_AB R222, R68, R196 ;  /* 0x000000c444de723e */ /* 0x000fc600000000ff */
[----:B------:R-:W2:Y:S01]  /*f920*/  LDL.LU R198, [R1+0x2a8] ;  /* 0x0002a80001c67983 */ /* 0x000ea20000300800 */
[----:B------:R-:W-:-:S03]  /*f930*/  F2FP.F16.F32.PACK_AB R221, R134, R221 ;  /* 0x000000dd86dd723e */ /* 0x000fc600000000ff */
[----:B------:R-:W3:Y:S01]  /*f940*/  LDL.LU R70, [R1+0x340] ;  /* 0x0003400001467983 */ /* 0x000ee20000300800 */
[----:B------:R-:W-:-:S03]  /*f950*/  F2FP.F16.F32.PACK_AB R220, R132, R220 ;  /* 0x000000dc84dc723e */ /* 0x000fc600000000ff */
[----:B------:R-:W4:Y:S01]  /*f960*/  LDL.LU R196, [R1+0x94] ;  /* 0x0000940001c47983 */ /* 0x000f220000300800 */
[----:B------:R-:W-:-:S03]  /*f970*/  F2FP.F16.F32.PACK_AB R219, R33, R219 ;  /* 0x000000db21db723e */ /* 0x000fc600000000ff */
[----:B------:R-:W3:Y:S01]  /*f980*/  LDL.LU R68, [R1+0x440] ;  /* 0x0004400001447983 */ /* 0x000ee20000300800 */
        /* <DEDUP_REMOVED lines=33> */
[----:B------:R-:W3:Y:S04]  /*fba0*/  LDL.LU R130, [R1+0x288] ;  /* 0x0002880001827983 */ /* 0x000ee80000300800 */
[----:B------:R-:W3:Y:S04]  /*fbb0*/  LDL.LU R128, [R1+0x74] ;  /* 0x0000740001807983 */ /* 0x000ee80000300800 */
[----:B------:R-:W3:Y:S04]  /*fbc0*/  LDL.LU R34, [R1+0xc80] ;  /* 0x000c800001227983 */ /* 0x000ee80000300800 */
[----:B------:R-:W3:Y:S01]  /*fbd0*/  LDL.LU R160, [R1+0xc7c] ;  /* 0x000c7c0001a07983 */ /* 0x000ee20000300800 */
[----:B------:R-:W-:-:S02]  /*fbe0*/  F2FP.F16.F32.PACK_AB R200, R199, R200 ;  /* 0x000000c8c7c8723e */ /* 0x000fc400000000ff */
[----:B------:R-:W-:Y:S02]  /*fbf0*/  F2FP.F16.F32.PACK_AB R199, R63, R191 ;  /* 0x000000bf3fc7723e */ /* 0x000fe400000000ff */
[----:B------:R-:W3:Y:S04]  /*fc00*/  LDL.LU R191, [R1+0x294] ;  /* 0x0002940001bf7983 */ /* 0x000ee80000300800 */
[----:B------:R-:W3:Y:S01]  /*fc10*/  LDL.LU R63, [R1+0x450] ;  /* 0x00045000013f7983 */ /* 0x000ee20000300800 */
[----:B------:R-:W-:Y:S02]  /*fc20*/  F2FP.F16.F32.PACK_AB R197, R127, R197 ;  /* 0x000000c57fc5723e */ /* 0x000fe400000000ff */
[----:B--2---:R-:W-:Y:S02]  /*fc30*/  F2FP.F16.F32.PACK_AB R201, R198, R201 ;  /* 0x000000c9c6c9723e */ /* 0x004fe400000000ff */
[----:B------:R-:W-:-:S02]  /*fc40*/  F2FP.F16.F32.PACK_AB R198, R61, R189 ;  /* 0x000000bd3dc6723e */ /* 0x000fc400000000ff */
[----:B------:R-:W2:Y:S04]  /*fc50*/  LDL.LU R189, [R1+0x98] ;  /* 0x0000980001bd7983 */ /* 0x000ea80000300800 */
[----:B------:R-:W2:Y:S01]  /*fc60*/  LDL.LU R61, [R1+0x4c] ;  /* 0x00004c00013d7983 */ /* 0x000ea20000300800 */
[----:B----4-:R-:W-:-:S03]  /*fc70*/  F2FP.F16.F32.PACK_AB R196, R125, R196 ;  /* 0x000000c47dc4723e */ /* 0x010fc600000000ff */
[----:B------:R-:W4:Y:S04]  /*fc80*/  LDL.LU R127, [R1+0x37c] ;  /* 0x00037c00017f7983 */ /* 0x000f280000300800 */
[----:B------:R-:W4:Y:S01]  /*fc90*/  LDL.LU R125, [R1+0x47c] ;  /* 0x00047c00017d7983 */ /* 0x000f220000300800 */
[----:B---3--:R-:W-:-:S03]  /*fca0*/  F2FP.F16.F32.PACK_AB R195, R32, R195 ;  /* 0x000000c320c3723e */ /* 0x008fc600000000ff */
[----:B------:R-:W3:Y:S01]  /*fcb0*/  LDL.LU R32, [R1+0xc78] ;  /* 0x000c780001207983 */ /* 0x000ee20000300800 */
[----:B------:R-:W-:Y:S02]  /*fcc0*/  F2FP.F16.F32.PACK_AB R193, R96, R193 ;  /* 0x000000c160c1723e */ /* 0x000fe400000000ff */
[----:B------:R-:W-:Y:S02]  /*fcd0*/  F2FP.F16.F32.PACK_AB R194, R98, R194 ;  /* 0x000000c262c2723e */ /* 0x000fe400000000ff */
[----:B------:R-:W3:Y:S04]  /*fce0*/  LDL.LU R98, [R1+0xc74] ;  /* 0x000c740001627983 */ /* 0x000ee80000300800 */
[----:B------:R-:W3:Y:S01]  /*fcf0*/  LDL.LU R96, [R1+0xc70] ;  /* 0x000c700001607983 */ /* 0x000ee20000300800 */
[----:B------:R-:W-:-:S02]  /*fd00*/  F2FP.F16.F32.PACK_AB R192, R191, R192 ;  /* 0x000000c0bfc0723e */ /* 0x000fc400000000ff */
[----:B------:R-:W-:Y:S02]  /*fd10*/  F2FP.F16.F32.PACK_AB R191, R62, R190 ;  /* 0x000000be3ebf723e */ /* 0x000fe400000000ff */
[----:B------:R-:W3:Y:S01]  /*fd20*/  LDL.LU R62, [R1+0x250] ;  /* 0x00025000013e7983 */ /* 0x000ee20000300800 */
[----:B------:R-:W-:-:S03]  /*fd30*/  F2FP.F16.F32.PACK_AB R190, R60, R188 ;  /* 0x000000bc3cbe723e */ /* 0x000fc600000000ff */
[----:B------:R-:W4:Y:S01]  /*fd40*/  LDL.LU R188, [R1+0x90] ;  /* 0x0000900001bc7983 */ /* 0x000f220000300800 */
[----:B------:R-:W-:-:S03]  /*fd50*/  F2FP.F16.F32.PACK_AB R151, R159, R151 ;  /* 0x000000979f97723e */ /* 0x000fc600000000ff */
[----:B------:R-:W3:Y:S01]  /*fd60*/  LDL.LU R60, [R1+0x44] ;  /* 0x00004400013c7983 */ /* 0x000ee20000300800 */
[----:B------:R-:W-:Y:S02]  /*fd70*/  F2FP.F16.F32.PACK_AB R150, R31, R150 ;  /* 0x000000961f96723e */ /* 0x000fe400000000ff */
[----:B------:R-:W-:Y:S02]  /*fd80*/  F2FP.F16.F32.PACK_AB R148, R147, R148 ;  /* 0x000000949394723e */ /* 0x000fe400000000ff */
[----:B------:R-:W-:Y:S02]  /*fd90*/  F2FP.F16.F32.PACK_AB R147, R59, R187 ;  /* 0x000000bb3b93723e */ /* 0x000fe400000000ff */
[----:B------:R-:W-:Y:S02]  /*fda0*/  F2FP.F16.F32.PACK_AB R149, R146, R149 ;  /* 0x000000959295723e */ /* 0x000fe400000000ff */
[----:B------:R-:W-:Y:S02]  /*fdb0*/  F2FP.F16.F32.PACK_AB R146, R57, R185 ;  /* 0x000000b93992723e */ /* 0x000fe400000000ff */
[----:B------:R-:W-:-:S02]  /*fdc0*/  F2FP.F16.F32.PACK_AB R145, R123, R145 ;  /* 0x000000917b91723e */ /* 0x000fc400000000ff */
[----:B--2---:R-:W-:Y:S02]  /*fdd0*/  F2FP.F16.F32.PACK_AB R189, R126, R189 ;  /* 0x000000bd7ebd723e */ /* 0x004fe400000000ff */
[----:B------:R-:W2:Y:S01]  /*fde0*/  LDL.LU R126, [R1+0x374] ;  /* 0x00037400017e7983 */ /* 0x000ea20000300800 */
[----:B------:R-:W-:Y:S02]  /*fdf0*/  F2FP.F16.F32.PACK_AB R144, R121, R144 ;  /* 0x000000907990723e */ /* 0x000fe400000000ff */
[----:B------:R-:W-:Y:S02]  /*fe00*/  F2FP.F16.F32.PACK_AB R143, R157, R143 ;  /* 0x0000008f9d8f723e */ /* 0x000fe400000000ff */
[----:B------:R-:W-:Y:S02]  /*fe10*/  F2FP.F16.F32.PACK_AB R142, R29, R142 ;  /* 0x0000008e1d8e723e */ /* 0x000fe400000000ff */
[----:B------:R-:W-:Y:S02]  /*fe20*/  F2FP.F16.F32.PACK_AB R140, R139, R140 ;  /* 0x0000008c8b8c723e */ /* 0x000fe400000000ff */
[----:B------:R-:W-:-:S02]  /*fe30*/  F2FP.F16.F32.PACK_AB R139, R58, R186 ;  /* 0x000000ba3a8b723e */ /* 0x000fc400000000ff */
[----:B------:R-:W-:Y:S02]  /*fe40*/  F2FP.F16.F32.PACK_AB R141, R138, R141 ;  /* 0x0000008d8a8d723e */ /* 0x000fe400000000ff */
[----:B------:R-:W-:Y:S02]  /*fe50*/  F2FP.F16.F32.PACK_AB R138, R56, R184 ;  /* 0x000000b8388a723e */ /* 0x000fe400000000ff */
[----:B------:R-:W-:Y:S02]  /*fe60*/  F2FP.F16.F32.PACK_AB R137, R122, R137 ;  /* 0x000000897a89723e */ /* 0x000fe400000000ff */
[----:B------:R-:W-:Y:S02]  /*fe70*/  F2FP.F16.F32.PACK_AB R136, R120, R136 ;  /* 0x000000887888723e */ /* 0x000fe400000000ff */
[----:B------:R-:W-:Y:S02]  /*fe80*/  F2FP.F16.F32.PACK_AB R135, R95, R135 ;  /* 0x000000875f87723e */ /* 0x000fe400000000ff */
[----:B------:R-:W-:-:S02]  /*fe90*/  F2FP.F16.F32.PACK_AB R134, R93, R134 ;  /* 0x000000865d86723e */ /* 0x000fc400000000ff */
[----:B------:R-:W-:Y:S02]  /*fea0*/  F2FP.F16.F32.PACK_AB R132, R131, R132 ;  /* 0x000000848384723e */ /* 0x000fe400000000ff */
[----:B------:R-:W-:Y:S02]  /*feb0*/  F2FP.F16.F32.PACK_AB R131, R55, R183 ;  /* 0x000000b73783723e */ /* 0x000fe400000000ff */
[----:B----4-:R-:W-:Y:S02]  /*fec0*/  F2FP.F16.F32.PACK_AB R188, R124, R188 ;  /* 0x000000bc7cbc723e */ /* 0x010fe400000000ff */
[----:B------:R-:W4:Y:S04]  /*fed0*/  LDL.LU R124, [R1+0x474] ;  /* 0x00047400017c7983 */ /* 0x000f280000300800 */
[----:B------:R-:W3:Y:S04]  /*fee0*/  LDL.LU R159, [R1+0xc6c] ;  /* 0x000c6c00019f7983 */ /* 0x000ee80000300800 */
[----:B------:R-:W3:Y:S04]  /*fef0*/  LDL.LU R31, [R1+0xc68] ;  /* 0x000c6800011f7983 */ /* 0x000ee80000300800 */
[----:B------:R-:W3:Y:S04]  /*ff00*/  LDL.LU R59, [R1+0x358] ;  /* 0x00035800013b7983 */ /* 0x000ee80000300800 */
[----:B------:R-:W3:Y:S04]  /*ff10*/  LDL.LU R187, [R1+0x210] ;  /* 0x0002100001bb7983 */ /* 0x000ee80000300800 */
[----:B------:R-:W3:Y:S04]  /*ff20*/  LDL.LU R57, [R1+0x458] ;  /* 0x0004580001397983 */ /* 0x000ee80000300800 */
[----:B------:R-:W3:Y:S04]  /*ff30*/  LDL.LU R185, [R1+0x418] ;  /* 0x0004180001b97983 */ /* 0x000ee80000300800 */
[----:B------:R-:W4:Y:S04]  /*ff40*/  LDL.LU R123, [R1+0x274] ;  /* 0x00027400017b7983 */ /* 0x000f280000300800 */
[----:B------:R-:W3:Y:S04]  /*ff50*/  LDL.LU R121, [R1+0x78] ;  /* 0x0000780001797983 */ /* 0x000ee80000300800 */
        /* <DEDUP_REMOVED lines=10> */
[----:B------:R-:W3:Y:S01]  /*10000*/  LDL.LU R55, [R1+0x260] ;  /* 0x0002600001377983 */ /* 0x000ee20000300800 */
[----:B------:R-:W-:-:S02]  /*10010*/  F2FP.F16.F32.PACK_AB R133, R130, R133 ;  /* 0x000000858285723e */ /* 0x000fc400000000ff */
[----:B------:R-:W-:Y:S01]  /*10020*/  F2FP.F16.F32.PACK_AB R130, R53, R181 ;  /* 0x000000b53582723e */ /* 0x000fe200000000ff */
[----:B------:R-:W3:Y:S01]  /*10030*/  LDL.LU R183, [R1+0x110] ;  /* 0x0001100001b77983 */ /* 0x000ee20000300800 */
[----:B------:R-:W-:-:S03]  /*10040*/  F2FP.F16.F32.PACK_AB R129, R119, R129 ;  /* 0x000000817781723e */ /* 0x000fc600000000ff */
[----:B------:R-:W3:Y:S01]  /*10050*/  LDL.LU R53, [R1+0x5c] ;  /* 0x00005c0001357983 */ /* 0x000ee20000300800 */
[----:B------:R-:W-:-:S03]  /*10060*/  F2FP.F16.F32.PACK_AB R128, R117, R128 ;  /* 0x000000807580723e */ /* 0x000fc600000000ff */
[----:B------:R-:W3:Y:S01]  /*10070*/  LDL.LU R181, [R1+0x318] ;  /* 0x0003180001b57983 */ /* 0x000ee20000300800 */
[----:B------:R-:W-:-:S03]  /*10080*/  F2FP.F16.F32.PACK_AB R127, R158, R127 ;  /* 0x0000007f9e7f723e */ /* 0x000fc600000000ff */
[----:B------:R-:W3:Y:S01]  /*10090*/  LDL.LU R119, [R1+0x118] ;  /* 0x0001180001777983 */ /* 0x000ee20000300800 */
[----:B--2---:R-:W-:-:S03]  /*100a0*/  F2FP.F16.F32.PACK_AB R126, R30, R126 ;  /* 0x0000007e1e7e723e */ /* 0x004fc600000000ff */
[----:B------:R-:W2:Y:S04]  /*100b0*/  LDL.LU R117, [R1+0x10] ;  /* 0x0000100001757983 */ /* 0x000ea80000300800 */
[----:B------:R-:W2:Y:S04]  /*100c0*/  LDL.LU R158, [R1+0xc54] ;  /* 0x000c5400019e7983 */ /* 0x000ea80000300800 */
[----:B------:R-:W2:Y:S01]  /*100d0*/  LDL.LU R30, [R1+0xc50] ;  /* 0x000c5000011e7983 */ /* 0x000ea20000300800 */
        /* <DEDUP_REMOVED lines=18> */
[----:B----4-:R-:W-:Y:S02]  /*10200*/  F2FP.F16.F32.PACK_AB R124, R123, R124 ;  /* 0x0000007c7b7c723e */ /* 0x010fe400000000ff */
[----:B------:R-:W-:-:S02]  /*10210*/  F2FP.F16.F32.PACK_AB R123, R54, R182 ;  /* 0x000000b6367b723e */ /* 0x000fc400000000ff */
[----:B------:R-:W4:Y:S01]  /*10220*/  LDL.LU R54, [R1+0x268] ;  /* 0x0002680001367983 */ /* 0x000f220000300800 */
[----:B---3--:R-:W-:-:S03]  /*10230*/  F2FP.F16.F32.PACK_AB R121, R118, R121 ;  /* 0x000000797679723e */ /* 0x008fc600000000ff */
[----:B------:R-:W3:Y:S01]  /*10240*/  LDL.LU R182, [R1+0x18] ;  /* 0x0000180001b67983 */ /* 0x000ee20000300800 */
[----:B------:R-:W-:Y:S02]  /*10250*/  F2FP.F16.F32.PACK_AB R125, R122, R125 ;  /* 0x0000007d7a7d723e */ /* 0x000fe400000000ff */
[----:B------:R-:W-:Y:S02]  /*10260*/  F2FP.F16.F32.PACK_AB R122, R52, R180 ;  /* 0x000000b4347a723e */ /* 0x000fe400000000ff */
[----:B------:R-:W2:Y:S01]  /*10270*/  LDL.LU R52, [R1+0x54] ;  /* 0x0000540001347983 */ /* 0x000ea20000300800 */
[----:B------:R-:W-:-:S03]  /*10280*/  F2FP.F16.F32.PACK_AB R120, R116, R120 ;  /* 0x000000787478723e */ /* 0x000fc600000000ff */
        /* <DEDUP_REMOVED lines=16> */
[----:B------:R-:W-:-:S03]  /*10390*/  F2FP.F16.F32.PACK_AB R20, R55, R20 ;  /* 0x000000143714723e */ /* 0x000fc600000000ff */
[----:B------:R-:W3:Y:S01]  /*103a0*/  LDL.LU R176, [R1+0x120] ;  /* 0x0001200001b07983 */ /* 0x000ee20000300800 */
[----:B------:R-:W-:-:S03]  /*103b0*/  F2FP.F16.F32.PACK_AB R55, R47, R175 ;  /* 0x000000af2f37723e */ /* 0x000fc600000000ff */
[----:B------:R-:W3:Y:S04]  /*103c0*/  LDL.LU R114, [R1+0x128] ;  /* 0x0001280001727983 */ /* 0x000ee80000300800 */
[----:B------:R-:W3:Y:S04]  /*103d0*/  LDL.LU R112, [R1+0x20] ;  /* 0x0000200001707983 */ /* 0x000ee80000300800 */
[----:B------:R-:W3:Y:S04]  /*103e0*/  LDL.LU R155, [R1+0xc3c] ;  /* 0x000c3c00019b7983 */ /* 0x000ee80000300800 */
[----:B------:R-:W3:Y:S04]  /*103f0*/  LDL.LU R27, [R1+0xc38] ;  /* 0x000c3800011b7983 */ /* 0x000ee80000300800 */
[----:B------:R-:W3:Y:S01]  /*10400*/  LDL.LU R47, [R1+0x254] ;  /* 0x00025400012f7983 */ /* 0x000ee20000300800 */
[----:B------:R-:W-:-:S03]  /*10410*/  F2FP.F16.F32.PACK_AB R53, R111, R53 ;  /* 0x000000356f35723e */ /* 0x000fc600000000ff */
[----:B------:R-:W3:Y:S01]  /*10420*/  LDL.LU R175, [R1+0x28] ;  /* 0x0000280001af7983 */ /* 0x000ee20000300800 */
[----:B----4-:R-:W-:Y:S02]  /*10430*/  F2FP.F16.F32.PACK_AB R21, R54, R21 ;  /* 0x000000153615723e */ /* 0x010fe400000000ff */
[----:B------:R-:W-:Y:S02]  /*10440*/  F2FP.F16.F32.PACK_AB R54, R45, R173 ;  /* 0x000000ad2d36723e */ /* 0x000fe400000000ff */
[----:B------:R-:W4:Y:S04]  /*10450*/  LDL.LU R45, [R1+0x58] ;  /* 0x00005800012d7983 */ /* 0x000f280000300800 */
[----:B------:R-:W4:Y:S04]  /*10460*/  LDL.LU R173, [R1+0x224] ;  /* 0x0002240001ad7983 */ /* 0x000f280000300800 */
[----:B------:R-:W4:Y:S01]  /*10470*/  LDL.LU R111, [R1+0x33c] ;  /* 0x00033c00016f7983 */ /* 0x000f220000300800 */
[----:B--2---:R-:W-:-:S03]  /*10480*/  F2FP.F16.F32.PACK_AB R52, R109, R52 ;  /* 0x000000346d34723e */ /* 0x004fc600000000ff */
[----:B------:R-:W2:Y:S01]  /*10490*/  LDL.LU R109, [R1+0x43c] ;  /* 0x00043c00016d7983 */ /* 0x000ea20000300800 */
        /* <DEDUP_REMOVED lines=10> */
[----:B------:R-:W2:Y:S01]  /*10540*/  LDL.LU R44, [R1+0x50] ;  /* 0x00005000012c7983 */ /* 0x000ea20000300800 */
[----:B------:R-:W-:-:S03]  /*10550*/  F2FP.F16.F32.PACK_AB R59, R89, R59 ;  /* 0x0000003b593b723e */ /* 0x000fc600000000ff */
[----:B------:R-:W3:Y:S01]  /*10560*/  LDL.LU R172, [R1+0x124] ;  /* 0x0001240001ac7983 */ /* 0x000ee20000300800 */
[----:B------:R-:W-:Y:S02]  /*10570*/  F2FP.F16.F32.PACK_AB R57, R56, R57 ;  /* 0x000000393839723e */ /* 0x000fe400000000ff */
[----:B------:R-:W-:Y:S02]  /*10580*/  F2FP.F16.F32.PACK_AB R58, R154, R58 ;  /* 0x0000003a9a3a723e */ /* 0x000fe400000000ff */
[----:B------:R-:W-:Y:S02]  /*10590*/  F2FP.F16.F32.PACK_AB R56, R62, R63 ;  /* 0x0000003f3e38723e */ /* 0x000fe400000000ff */
[----:B------:R-:W-:Y:S02]  /*105a0*/  F2FP.F16.F32.PACK_AB R63, R43, R171 ;  /* 0x000000ab2b3f723e */ /* 0x000fe400000000ff */
[----:B----4-:R-:W-:Y:S02]  /*105b0*/  F2FP.F16.F32.PACK_AB R45, R110, R45 ;  /* 0x0000002d6e2d723e */ /* 0x010fe400000000ff */
[----:B------:R-:W4:Y:S01]  /*105c0*/  LDL.LU R110, [R1+0x334] ;  /* 0x00033400016e7983 */ /* 0x000f220000300800 */
[----:B--2---:R-:W-:-:S03]  /*105d0*/  F2FP.F16.F32.PACK_AB R44, R108, R44 ;  /* 0x0000002c6c2c723e */ /* 0x004fc600000000ff */
[----:B------:R-:W2:Y:S04]  /*105e0*/  LDL.LU R108, [R1+0x434] ;  /* 0x00043400016c7983 */ /* 0x000ea80000300800 */
[----:B------:R-:W3:Y:S04]  /*105f0*/  LDL.LU R89, [R1+0xc28] ;  /* 0x000c280001597983 */ /* 0x000ee80000300800 */
[----:B------:R-:W3:Y:S04]  /*10600*/  LDL.LU R154, [R1+0xc24] ;  /* 0x000c2400019a7983 */ /* 0x000ee80000300800 */
[----:B------:R-:W4:Y:S01]  /*10610*/  LDL.LU R43, [R1+0x244] ;  /* 0x00024400012b7983 */ /* 0x000f220000300800 */
[----:B------:R-:W-:-:S03]  /*10620*/  F2FP.F16.F32.PACK_AB R62, R41, R169 ;  /* 0x000000a9293e723e */ /* 0x000fc600000000ff */
[----:B------:R-:W3:Y:S01]  /*10630*/  LDL.LU R171, [R1+0x12c] ;  /* 0x00012c0001ab7983 */ /* 0x000ee20000300800 */
[----:B------:R-:W-:-:S03]  /*10640*/  F2FP.F16.F32.PACK_AB R61, R107, R61 ;  /* 0x0000003d6b3d723e */ /* 0x000fc600000000ff */
[----:B------:R-:W2:Y:S01]  /*10650*/  LDL.LU R41, [R1+0x48] ;  /* 0x0000480001297983 */ /* 0x000ea20000300800 */
        /* <DEDUP_REMOVED lines=9> */
[----:B------:R-:W3:Y:S01]  /*106f0*/  LDL.LU R24, [R1+0xc18] ;  /* 0x000c180001187983 */ /* 0x000ee20000300800 */
[----:B----4-:R-:W-:Y:S02]  /*10700*/  F2FP.F16.F32.PACK_AB R64, R43, R64 ;  /* 0x000000402b40723e */ /* 0x010fe400000000ff */
[----:B------:R-:W-:-:S02]  /*10710*/  F2FP.F16.F32.PACK_AB R43, R42, R170 ;  /* 0x000000aa2a2b723e */ /* 0x000fc400000000ff */
[----:B------:R-:W4:Y:S01]  /*10720*/  LDL.LU R170, [R1+0x238] ;  /* 0x0002380001aa7983 */ /* 0x000f220000300800 */
[----:B------:R-:W-:-:S03]  /*10730*/  F2FP.F16.F32.PACK_AB R42, R40, R168 ;  /* 0x000000a8282a723e */ /* 0x000fc600000000ff */
[----:B------:R-:W3:Y:S01]  /*10740*/  LDL.LU R40, [R1+0x40] ;  /* 0x0000400001287983 */ /* 0x000ee20000300800 */
[----:B--2---:R-:W-:-:S03]  /*10750*/  F2FP.F16.F32.PACK_AB R41, R106, R41 ;  /* 0x000000296a29723e */ /* 0x004fc600000000ff */
[----:B------:R-:W2:Y:S04]  /*10760*/  LDL.LU R168, [R1+0x330] ;  /* 0x0003300001a87983 */ /* 0x000ea80000300800 */
[----:B------:R-:W4:Y:S01]  /*10770*/  LDL.LU R106, [R1+0x248] ;  /* 0x00024800016a7983 */ /* 0x000f220000300800 */
[----:B---3--:R-:W-:-:S03]  /*10780*/  F2FP.F16.F32.PACK_AB R40, R104, R40 ;  /* 0x000000286828723e */ /* 0x008fc600000000ff */
[----:B------:R-:W3:Y:S01]  /*10790*/  LDL.LU R104, [R1+0x34] ;  /* 0x0000340001687983 */ /* 0x000ee20000300800 */
[----:B------:R-:W-:Y:S02]  /*107a0*/  F2FP.F16.F32.PACK_AB R71, R90, R71 ;  /* 0x000000475a47723e */ /* 0x000fe400000000ff */
[----:B------:R-:W-:Y:S01]  /*107b0*/  F2FP.F16.F32.PACK_AB R70, R88, R70 ;  /* 0x000000465846723e */ /* 0x000fe200000000ff */
[----:B------:R-:W2:Y:S01]  /*107c0*/  LDL.LU R90, [R1+0xc14] ;  /* 0x000c1400015a7983 */ /* 0x000ea20000300800 */
[----:B------:R-:W-:Y:S02]  /*107d0*/  F2FP.F16.F32.PACK_AB R68, R107, R68 ;  /* 0x000000446b44723e */ /* 0x000fe400000000ff */
[----:B------:R-:W-:Y:S01]  /*107e0*/  F2FP.F16.F32.PACK_AB R107, R39, R167 ;  /* 0x000000a7276b723e */ /* 0x000fe200000000ff */
[----:B------:R-:W2:Y:S01]  /*107f0*/  LDL.LU R88, [R1+0xc10] ;  /* 0x000c100001587983 */ /* 0x000ea20000300800 */
[----:B----4-:R-:W-:Y:S02]  /*10800*/  F2FP.F16.F32.PACK_AB R69, R106, R69 ;  /* 0x000000456a45723e */ /* 0x010fe400000000ff */
[----:B------:R-:W-:Y:S01]  /*10810*/  F2FP.F16.F32.PACK_AB R106, R37, R165 ;  /* 0x000000a5256a723e */ /* 0x000fe200000000ff */
[----:B------:R-:W4:Y:S01]  /*10820*/  LDL.LU R39, [R1+0x234] ;  /* 0x0002340001277983 */ /* 0x000f220000300800 */
[----:B------:R-:W-:-:S03]  /*10830*/  F2FP.F16.F32.PACK_AB R105, R103, R105 ;  /* 0x000000696769723e */ /* 0x000fc600000000ff */
[----:B------:R-:W2:Y:S04]  /*10840*/  LDL.LU R167, [R1+0x130] ;  /* 0x0001300001a77983 */ /* 0x000ea80000300800 */
[----:B------:R-:W2:Y:S04]  /*10850*/  LDL.LU R37, [R1+0x38] ;  /* 0x0000380001257983 */ /* 0x000ea80000300800 */
[----:B------:R-:W2:Y:S04]  /*10860*/  LDL.LU R165, [R1+0x338] ;  /* 0x0003380001a57983 */ /* 0x000ea80000300800 */
[----:B------:R-:W2:Y:S01]  /*10870*/  LDL.LU R103, [R1+0x138] ;  /* 0x0001380001677983 */ /* 0x000ea20000300800 */
[----:B------:R-:W-:-:S02]  /*10880*/  F2FP.F16.F32.PACK_AB R111, R252, R111 ;  /* 0x0000006ffc6f723e */ /* 0x000fc400000000ff */
[----:B------:R-:W-:Y:S02]  /*10890*/  F2FP.F16.F32.PACK_AB R110, R239, R110 ;  /* 0x0000006eef6e723e */ /* 0x000fe400000000ff */
[----:B------:R-:W-:Y:S02]  /*108a0*/  F2FP.F16.F32.PACK_AB R109, R238, R109 ;  /* 0x0000006dee6d723e */ /* 0x000fe400000000ff */
[----:B---3--:R-:W-:Y:S02]  /*108b0*/  F2FP.F16.F32.PACK_AB R104, R101, R104 ;  /* 0x000000686568723e */ /* 0x008fe400000000ff */
[----:B------:R-:W3:Y:S04]  /*108c0*/  LDL.LU R101, [R1+0x30] ;  /* 0x0000300001657983 */ /* 0x000ee80000300800 */
[----:B------:R0:W5:Y:S04]  /*108d0*/  LDL.LU R252, [R1+0xc0c] ;  /* 0x000c0c0001fc7983 */ /* 0x0001680000300800 */
[----:B------:R0:W5:Y:S04]  /*108e0*/  LDL.LU R239, [R1+0xc08] ;  /* 0x000c080001ef7983 */ /* 0x0001680000300800 */
[----:B------:R0:W5:Y:S01]  /*108f0*/  LDL.LU R238, [R1+0xc04] ;  /* 0x000c040001ee7983 */ /* 0x0001620000300800 */
[----:B----4-:R-:W-:-:S02]  /*10900*/  F2FP.F16.F32.PACK_AB R108, R39, R108 ;  /* 0x0000006c276c723e */ /* 0x010fc400000000ff */
        /* <DEDUP_REMOVED lines=14> */
[----:B--2---:R-:W-:Y:S02]  /*109f0*/  F2FP.F16.F32.PACK_AB R37, R102, R37 ;  /* 0x000000256625723e */ /* 0x004fe400000000ff */
        /* <DEDUP_REMOVED lines=22> */
[----:B---3--:R-:W-:Y:S02]  /*10b60*/  F2FP.F16.F32.PACK_AB R36, R100, R101 ;  /* 0x000000656424723e */ /* 0x008fe400000000ff */
        /* <DEDUP_REMOVED lines=17> */
[----:B0-----:R-:W-:-:S07]  /*10c80*/  F2FP.F16.F32.PACK_AB R88, R2, R3 ;  /* 0x000000030258723e */ /* 0x001fce00000000ff */
.L_x_0:
[----:B------:R-:W0:Y:S01]  /*10c90*/  S2R R3, SR_TID.X ;  /* 0x0000000000037919 */ /* 0x000e220000002100 */
[----:B------:R-:W-:Y:S01]  /*10ca0*/  ULDC.64 UR26, c[0x0][0x228] ;  /* 0x00008a00001a7ab9 */ /* 0x000fe20000000a00 */
[----:B------:R-:W-:Y:S01]  /*10cb0*/  ULDC.64 UR8, c[0x0][0x228] ;  /* 0x00008a0000087ab9 */ /* 0x000fe20000000a00 */
[----:B------:R-:W-:Y:S01]  /*10cc0*/  ULDC.64 UR28, c[0x0][0x228] ;  /* 0x00008a00001c7ab9 */ /* 0x000fe20000000a00 */
[----:B-----5:R-:W-:Y:S01]  /*10cd0*/  STL [R1+0xc44], R252 ;  /* 0x000c44fc01007387 */ /* 0x020fe20000100800 */
[----:B------:R-:W-:Y:S01]  /*10ce0*/  ULDC.64 UR10, c[0x0][0x220] ;  /* 0x00008800000a7ab9 */ /* 0x000fe20000000a00 */
[----:B------:R-:W-:Y:S01]  /*10cf0*/  ULDC.64 UR12, c[0x0][0x220] ;  /* 0x00008800000c7ab9 */ /* 0x000fe20000000a00 */
[----:B------:R-:W-:Y:S01]  /*10d00*/  ULDC.64 UR20, c[0x0][0x228] ;  /* 0x00008a0000147ab9 */ /* 0x000fe20000000a00 */
[----:B------:R-:W-:Y:S01]  /*10d10*/  ULDC.64 UR18, c[0x0][0x228] ;  /* 0x00008a0000127ab9 */ /* 0x000fe20000000a00 */
[----:B------:R-:W-:Y:S01]  /*10d20*/  ULDC.64 UR16, c[0x0][0x228] ;  /* 0x00008a0000107ab9 */ /* 0x000fe20000000a00 */
[----:B------:R-:W-:Y:S01]  /*10d30*/  ULDC.64 UR14, c[0x0][0x228] ;  /* 0x00008a00000e7ab9 */ /* 0x000fe20000000a00 */
[----:B------:R-:W-:Y:S01]  /*10d40*/  ULDC.64 UR24, c[0x0][0x228] ;  /* 0x00008a0000187ab9 */ /* 0x000fe20000000a00 */
[----:B------:R-:W-:Y:S01]  /*10d50*/  ULDC.64 UR22, c[0x0][0x228] ;  /* 0x00008a0000167ab9 */ /* 0x000fe20000000a00 */
[----:B0-----:R-:W-:-:S02]  /*10d60*/  IMAD.SHL.U32 R2, R3, 0x10, RZ ;  /* 0x0000001003027824 */ /* 0x001fc400078e00ff */
[----:B------:R-:W-:-:S03]  /*10d70*/  IMAD.SHL.U32 R0, R3, 0x40, RZ ;  /* 0x0000004003007824 */ /* 0x000fc600078e00ff */
[----:B------:R-:W-:Y:S02]  /*10d80*/  LOP3.LUT R2, R2, 0xf0, RZ, 0xc0, !PT ;  /* 0x000000f002027812 */ /* 0x000fe400078ec0ff */
[----:B------:R-:W-:-:S04]  /*10d90*/  LOP3.LUT R0, R0, 0x400, RZ, 0xc0, !PT ;  /* 0x0000040000007812 */ /* 0x000fc800078ec0ff */
[----:B------:R-:W-:Y:S01]  /*10da0*/  IADD3 R0, R0, UR4, R2 ;  /* 0x0000000400007c10 */ /* 0x000fe2000fffe002 */
[----:B------:R-:W-:Y:S01]  /*10db0*/  VIADD R2, R238, 0x7f ;  /* 0x0000007fee027836 */ /* 0x000fe20000000000 */
[----:B------:R-:W-:Y:S04]  /*10dc0*/  BAR.SYNC.DEFER_BLOCKING 0x0 ;  /* 0x0000000000007b1d */ /* 0x000fe80000010000 */
[----:B------:R-:W-:Y:S02]  /*10dd0*/  ISETP.GE.AND P1, PT, R2, UR27, PT ;  /* 0x0000001b02007c0c */ /* 0x000fe4000bf26270 */
[C---:B------:R-:W-:Y:S02]  /*10de0*/  LOP3.LUT R2, R3.reuse, 0x60, RZ, 0xc0, !PT ;  /* 0x0000006003027812 */ /* 0x040fe400078ec0ff */
[----:B------:R-:W-:-:S03]  /*10df0*/  LOP3.LUT R3, R3, 0x7f, RZ, 0xc0, !PT ;  /* 0x0000007f03037812 */ /* 0x000fc600078ec0ff */
[----:B------:R-:W-:Y:S01]  /*10e00*/  IMAD R0, R2, 0x8, R0 ;  /* 0x0000000802007824 */ /* 0x000fe200078e0200 */
[----:B------:R-:W-:Y:S01]  /*10e10*/  LEA R236, R3, UR4, 0x4 ;  /* 0x0000000403ec7c11 */ /* 0x000fe2000f8e20ff */
[----:B------:R-:W-:-:S04]  /*10e20*/  ULDC UR4, c[0x0][0x244] ;  /* 0x0000910000047ab9 */ /* 0x000fc80000000800 */
[----:B------:R-:W-:Y:S04]  /*10e30*/  STL [R1+0x38], R236 ;  /* 0x000038ec01007387 */ /* 0x000fe80000100800 */
[----:B------:R-:W-:Y:S01]  /*10e40*/  STSM.16.M88.4 [R0], R88 ;  /* 0x0000005800007844 */ /* 0x000fe20000000200 */
[----:B------:R-:W-:Y:S06]  /*10e50*/  BAR.SYNC.DEFER_BLOCKING 0x0 ;  /* 0x0000000000007b1d */ /* 0x000fec0000010000 */
[----:B------:R-:W0:Y:S02]  /*10e60*/  LDS.128 R152, [R236] ;  /* 0x00000000ec987984 */ /* 0x000e240000000c00 */
[----:B------:R-:W-:Y:S06]  /*10e70*/  BAR.SYNC.DEFER_BLOCKING 0x0 ;  /* 0x0000000000007b1d */ /* 0x000fec0000010000 */
[----:B------:R-:W-:Y:S02]  /*10e80*/  STSM.16.M88.4 [R0], R24 ;  /* 0x0000001800007844 */ /* 0x000fe40000000200 */
[----:B------:R-:W-:Y:S06]  /*10e90*/  BAR.SYNC.DEFER_BLOCKING 0x0 ;  /* 0x0000000000007b1d */ /* 0x000fec0000010000 */
[----:B0-----:R-:W-:Y:S01]  /*10ea0*/  STL [R1+0x24], R153 ;  /* 0x0000249901007387 */ /* 0x001fe20000100800 */
[----:B------:R-:W-:-:S03]  /*10eb0*/  IMAD.MOV.U32 R252, RZ, RZ, R152 ;  /* 0x000000fffffc7224 */ /* 0x000fc600078e0098 */
[----:B------:R-:W-:Y:S04]  /*10ec0*/  STL.64 [R1+0x28], R154 ;  /* 0x0000289a01007387 */ /* 0x000fe80000100a00 */
[----:B------:R-:W0:Y:S01]  /*10ed0*/  LDS.128 R24, [R236] ;  /* 0x00000000ec187984 */ /* 0x000e220000000c00 */
[----:B------:R-:W-:Y:S06]  /*10ee0*/  BAR.SYNC.DEFER_BLOCKING 0x0 ;  /* 0x0000000000007b1d */ /* 0x000fec0000010000 */
[----:B------:R-:W-:Y:S02]  /*10ef0*/  STSM.16.M88.4 [R0], R116 ;  /* 0x0000007400007844 */ /* 0x000fe40000000200 */
[----:B------:R-:W-:Y:S06]  /*10f00*/  BAR.SYNC.DEFER_BLOCKING 0x0 ;  /* 0x0000000000007b1d */ /* 0x000fec0000010000 */
[----:B0-----:R-:W-:Y:S04]  /*10f10*/  STL.64 [R1+0x10], R24 ;  /* 0x0000101801007387 */ /* 0x001fe80000100a00 */
[----:B------:R-:W-:Y:S04]  /*10f20*/  STL.64 [R1+0x18], R26 ;  /* 0x0000181a01007387 */ /* 0x000fe80000100a00 */
[----:B------:R-:W0:Y:S01]  /*10f30*/  LDS.128 R24, [R236] ;  /* 0x00000000ec187984 */ /* 0x000e220000000c00 */
[----:B------:R-:W-:Y:S06]  /*10f40*/  BAR.SYNC.DEFER_BLOCKING 0x0 ;  /* 0x0000000000007b1d */ /* 0x000fec0000010000 */
[----:B------:R-:W-:Y:S02]  /*10f50*/  STSM.16.M88.4 [R0], R112 ;  /* 0x0000007000007844 */ /* 0x000fe40000000200 */
[----:B------:R-:W-:Y:S06]  /*10f60*/  BAR.SYNC.DEFER_BLOCKING 0x0 ;  /* 0x0000000000007b1d */ /* 0x000fec0000010000 */
[----:B0-----:R-:W-:Y:S04]  /*10f70*/  STL.64 [R1], R24 ;  /* 0x0000001801007387 */ /* 0x001fe80000100a00 */
[----:B------:R-:W-:Y:S04]  /*10f80*/  STL.64 [R1+0x8], R26 ;  /* 0x0000081a01007387 */ /* 0x000fe80000100a00 */
[----:B------:R-:W0:Y:S01]  /*10f90*/  LDS.128 R248, [R236] ;  /* 0x00000000ecf87984 */ /* 0x000e220000000c00 */
[----:B------:R-:W-:Y:S06]  /*10fa0*/  BAR.SYNC.DEFER_BLOCKING 0x0 ;  /* 0x0000000000007b1d */ /* 0x000fec0000010000 */
[----:B------:R-:W-:Y:S02]  /*10fb0*/  STSM.16.M88.4 [R0], R92 ;  /* 0x0000005c00007844 */ /* 0x000fe40000000200 */
[----:B------:R-:W-:Y:S06]  /*10fc0*/  BAR.SYNC.DEFER_BLOCKING 0x0 ;  /* 0x0000000000007b1d */ /* 0x000fec0000010000 */
[----:B0-----:R0:W-:Y:S04]  /*10fd0*/  STL.64 [R1+0xc38], R248 ;  /* 0x000c38f801007387 */ /* 0x0011e80000100a00 */
[----:B------:R1:W-:Y:S04]  /*10fe0*/  STL [R1+0xc1c], R250 ;  /* 0x000c1cfa01007387 */ /* 0x0003e80000100800 */
[----:B------:R-:W-:Y:S04]  /*10ff0*/  STL [R1+0xc14], R251 ;  /* 0x000c14fb01007387 */ /* 0x000fe80000100800 */
[----:B------:R2:W-:Y:S04]  /*11000*/  STL [R1+0xc40], R251 ;  /* 0x000c40fb01007387 */ /* 0x0005e80000100800 */
[----:B------:R-:W3:Y:S01]  /*11010*/  LDS.128 R244, [R236] ;  /* 0x00000000ecf47984 */ /* 0x000ee20000000c00 */
[----:B------:R-:W-:Y:S06]  /*11020*/  BAR.SYNC.DEFER_BLOCKING 0x0 ;  /* 0x0000000000007b1d */ /* 0x000fec0000010000 */
[----:B0-----:R-:W4:Y:S04]  /*11030*/  LDL.LU R248, [R1+0x1e0] ;  /* 0x0001e00001f87983 */ /* 0x001f280000300800 */
[----:B------:R-:W4:Y:S04]  /*11040*/  LDL.LU R249, [R1+0x1e4] ;  /* 0x0001e40001f97983 */ /* 0x000f280000300800 */
[----:B-1----:R-:W4:Y:S04]  /*11050*/  LDL.LU R250, [R1+0x1e8] ;  /* 0x0001e80001fa7983 */ /* 0x002f280000300800 */
[----:B--2---:R-:W4:Y:S04]  /*11060*/  LDL.LU R251, [R1+0x1ec] ;  /* 0x0001ec0001fb7983 */ /* 0x004f280000300800 */
[----:B------:R-:W-:Y:S01]  /*11070*/  STSM.16.M88.4 [R0], R28 ;  /* 0x0000001c00007844 */ /* 0x000fe20000000200 */
[----:B------:R-:W-:Y:S06]  /*11080*/  BAR.SYNC.DEFER_BLOCKING 0x0 ;  /* 0x0000000000007b1d */ /* 0x000fec0000010000 */
[----:B------:R-:W2:Y:S04]  /*11090*/  LDL.LU R184, [R1+0x1d0] ;  /* 0x0001d00001b87983 */ /* 0x000ea80000300800 */
[----:B------:R-:W2:Y:S04]  /*110a0*/  LDL.LU R185, [R1+0x1d4] ;  /* 0x0001d40001b97983 */ /* 0x000ea80000300800 */
[----:B------:R-:W2:Y:S04]  /*110b0*/  LDL.LU R186, [R1+0x1d8] ;  /* 0x0001d80001ba7983 */ /* 0x000ea80000300800 */
[----:B------:R-:W2:Y:S04]  /*110c0*/  LDL.LU R187, [R1+0x1dc] ;  /* 0x0001dc0001bb7983 */ /* 0x000ea80000300800 */
[----:B------:R-:W0:Y:S01]  /*110d0*/  LDS.128 R232, [R236] ;  /* 0x00000000ece87984 */ /* 0x000e220000000c00 */
[----:B------:R-:W-:Y:S06]  /*110e0*/  BAR.SYNC.DEFER_BLOCKING 0x0 ;  /* 0x0000000000007b1d */ /* 0x000fec0000010000 */
[----:B------:R-:W4:Y:S04]  /*110f0*/  LDL.LU R180, [R1+0xf0] ;  /* 0x0000f00001b47983 */ /* 0x000f280000300800 */
[----:B------:R-:W4:Y:S04]  /*11100*/  LDL.LU R181, [R1+0xf4] ;  /* 0x0000f40001b57983 */ /* 0x000f280000300800 */
[----:B------:R-:W4:Y:S04]  /*11110*/  LDL.LU R182, [R1+0xf8] ;  /* 0x0000f80001b67983 */ /* 0x000f280000300800 */
[----:B------:R-:W4:Y:S04]  /*11120*/  LDL.LU R183, [R1+0xfc] ;  /* 0x0000fc0001b77983 */ /* 0x000f280000300800 */
[----:B------:R-:W-:Y:S01]  /*11130*/  STSM.16.M88.4 [R0], R96 ;  /* 0x0000006000007844 */ /* 0x000fe20000000200 */
[----:B------:R-:W-:Y:S06]  /*11140*/  BAR.SYNC.DEFER_BLOCKING 0x0 ;  /* 0x0000000000007b1d */ /* 0x000fec0000010000 */
[----:B------:R-:W2:Y:S04]  /*11150*/  LDL.LU R176, [R1+0xe0] ;  /* 0x0000e00001b07983 */ /* 0x000ea80000300800 */
[----:B------:R-:W2:Y:S04]  /*11160*/  LDL.LU R177, [R1+0xe4] ;  /* 0x0000e40001b17983 */ /* 0x000ea80000300800 */
[----:B------:R-:W2:Y:S04]  /*11170*/  LDL.LU R178, [R1+0xe8] ;  /* 0x0000e80001b27983 */ /* 0x000ea80000300800 */
[----:B------:R-:W2:Y:S04]  /*11180*/  LDL.LU R179, [R1+0xec] ;  /* 0x0000ec0001b37983 */ /* 0x000ea80000300800 */
[----:B------:R-:W-:Y:S01]  /*11190*/  LDS.128 R228, [R236] ;  /* 0x00000000ece47984 */ /* 0x000fe20000000c00 */
        /* <DEDUP_REMOVED lines=13> */
[----:B---3--:R-:W-:Y:S04]  /*11270*/  STL [R1+0xc24], R244 ;  /* 0x000c24f401007387 */ /* 0x008fe80000100800 */
[----:B------:R-:W-:Y:S04]  /*11280*/  STL [R1+0xc20], R245 ;  /* 0x000c20f501007387 */ /* 0x000fe80000100800 */
[----:B------:R-:W-:Y:S04]  /*11290*/  STL [R1+0xc18], R246 ;  /* 0x000c18f601007387 */ /* 0x000fe80000100800 */
[----:B------:R-:W-:Y:S04]  /*112a0*/  STL [R1+0xc10], R247 ;  /* 0x000c10f701007387 */ /* 0x000fe80000100800 */
[----:B------:R-:W-:Y:S01]  /*112b0*/  STSM.16.M88.4 [R0], R80 ;  /* 0x0000005000007844 */ /* 0x000fe20000000200 */
[----:B------:R-:W-:Y:S06]  /*112c0*/  BAR.SYNC.DEFER_BLOCKING 0x0 ;  /* 0x0000000000007b1d */ /* 0x000fec0000010000 */
[----:B------:R-:W-:Y:S04]  /*112d0*/  STL.64 [R1+0xc28], R246 ;  /* 0x000c28f601007387 */ /* 0x000fe80000100a00 */
[----:B0-----:R-:W-:Y:S04]  /*112e0*/  STL.64 [R1+0xc30], R234 ;  /* 0x000c30ea01007387 */ /* 0x001fe80000100a00 */
[----:B------:R-:W-:Y:S01]  /*112f0*/  LDS.128 R80, [R236] ;  /* 0x00000000ec507984 */ /* 0x000fe20000000c00 */
[----:B------:R-:W-:Y:S06]  /*11300*/  BAR.SYNC.DEFER_BLOCKING 0x0 ;  /* 0x0000000000007b1d */ /* 0x000fec0000010000 */
[----:B------:R-:W-:Y:S02]  /*11310*/  STSM.16.M88.4 [R0], R32 ;  /* 0x0000002000007844 */ /* 0x000fe40000000200 */
[----:B------:R-:W-:Y:S06]  /*11320*/  BAR.SYNC.DEFER_BLOCKING 0x0 ;  /* 0x0000000000007b1d */ /* 0x000fec0000010000 */
[----:B------:R-:W-:Y:S02]  /*11330*/  LDS.128 R84, [R236] ;  /* 0x00000000ec547984 */ /* 0x000fe40000000c00 */
        /* <DEDUP_REMOVED lines=113> */
[----:B------:R0:W-:Y:S02]  /*11a50*/  STSM.16.M88.4 [R0], R192 ;  /* 0x000000c000007844 */ /* 0x0001e40000000200 */
[----:B------:R-:W-:Y:S06]  /*11a60*/  BAR.SYNC.DEFER_BLOCKING 0x0 ;  /* 0x0000000000007b1d */ /* 0x000fec0000010000 */
[----:B0-----:R-:W3:Y:S04]  /*11a70*/  LDL.LU R192, [R1+0x1f0] ;  /* 0x0001f00001c07983 */ /* 0x001ee80000300800 */
[----:B------:R-:W3:Y:S04]  /*11a80*/  LDL.LU R193, [R1+0x1f4] ;  /* 0x0001f40001c17983 */ /* 0x000ee80000300800 */
[----:B------:R-:W3:Y:S04]  /*11a90*/  LDL.LU R194, [R1+0x1f8] ;  /* 0x0001f80001c27983 */ /* 0x000ee80000300800 */
[----:B------:R-:W-:Y:S01]  /*11aa0*/  LDS.128 R128, [R236] ;  /* 0x00000000ec807984 */ /* 0x000fe20000000c00 */
[----:B------:R-:W-:Y:S06]  /*11ab0*/  BAR.SYNC.DEFER_BLOCKING 0x0 ;  /* 0x0000000000007b1d */ /* 0x000fec0000010000 */
[----:B------:R-:W3:Y:S04]  /*11ac0*/  LDL.LU R195, [R1+0x1fc] ;  /* 0x0001fc0001c37983 */ /* 0x000ee80000300800 */
[----:B------:R0:W-:Y:S01]  /*11ad0*/  STSM.16.M88.4 [R0], R196 ;  /* 0x000000c400007844 */ /* 0x0001e20000000200 */
[----:B------:R-:W-:Y:S06]  /*11ae0*/  BAR.SYNC.DEFER_BLOCKING 0x0 ;  /* 0x0000000000007b1d */ /* 0x000fec0000010000 */
[----:B0-----:R-:W3:Y:S04]  /*11af0*/  LDL.LU R196, [R1+0x2e0] ;  /* 0x0002e00001c47983 */ /* 0x001ee80000300800 */
[----:B------:R-:W3:Y:S04]  /*11b00*/  LDL.LU R197, [R1+0x2e4] ;  /* 0x0002e40001c57983 */ /* 0x000ee80000300800 */
[----:B------:R-:W3:Y:S04]  /*11b10*/  LDL.LU R198, [R1+0x2e8] ;  /* 0x0002e80001c67983 */ /* 0x000ee80000300800 */
[----:B------:R-:W-:Y:S01]  /*11b20*/  LDS.128 R132, [R236] ;  /* 0x00000000ec847984 */ /* 0x000fe20000000c00 */
[----:B------:R-:W-:Y:S06]  /*11b30*/  BAR.SYNC.DEFER_BLOCKING 0x0 ;  /* 0x0000000000007b1d */ /* 0x000fec0000010000 */
[----:B------:R-:W3:Y:S04]  /*11b40*/  LDL.LU R199, [R1+0x2ec] ;  /* 0x0002ec0001c77983 */ /* 0x000ee80000300800 */
[----:B------:R-:W-:Y:S01]  /*11b50*/  STSM.16.M88.4 [R0], R200 ;  /* 0x000000c800007844 */ /* 0x000fe20000000200 */
        /* <DEDUP_REMOVED lines=28> */
[----:B------:R-:W-:Y:S01]  /*11d20*/  BAR.SYNC.DEFER_BLOCKING 0x0 ;  /* 0x0000000000007b1d */ /* 0x000fe20000010000 */
[----:B------:R-:W-:-:S07]  /*11d30*/  ISETP.GE.AND P0, PT, R239, UR8, PT ;  /* 0x00000008ef007c0c */ /* 0x000fce000bf06270 */
[----:B0-----:R-:W0:Y:S08]  /*11d40*/  LDC R240, c[0x0][0x244] ;  /* 0x00009100fff07b82 */ /* 0x001e300000000800 */
[----:B------:R-:W1:Y:S01]  /*11d50*/  LDC R241, c[0x0][0x244] ;  /* 0x00009100fff17b82 */ /* 0x000e620000000800 */
[----:B------:R-:W-:Y:S07]  /*11d60*/  LDS.128 R164, [R236] ;  /* 0x00000000eca47984 */ /* 0x000fee0000000c00 */
[----:B------:R-:W-:Y:S06]  /*11d70*/  BAR.SYNC.DEFER_BLOCKING 0x0 ;  /* 0x0000000000007b1d */ /* 0x000fec0000010000 */
[----:B--2---:R-:W-:Y:S02]  /*11d80*/  STSM.16.M88.4 [R0], R168 ;  /* 0x000000a800007844 */ /* 0x004fe40000000200 */
[----:B------:R-:W-:Y:S06]  /*11d90*/  BAR.SYNC.DEFER_BLOCKING 0x0 ;  /* 0x0000000000007b1d */ /* 0x000fec0000010000 */
[----:B------:R-:W-:Y:S02]  /*11da0*/  LDS.128 R168, [R236] ;  /* 0x00000000eca87984 */ /* 0x000fe40000000c00 */
[----:B------:R-:W-:Y:S06]  /*11db0*/  BAR.SYNC.DEFER_BLOCKING 0x0 ;  /* 0x0000000000007b1d */ /* 0x000fec0000010000 */
[----:B----4-:R-:W-:Y:S02]  /*11dc0*/  STSM.16.M88.4 [R0], R172 ;  /* 0x000000ac00007844 */ /* 0x010fe40000000200 */
        /* <DEDUP_REMOVED lines=17> */
[----:B--2---:R-:W2:Y:S04]  /*11ee0*/  LDL.LU R248, [R1+0x2f0] ;  /* 0x0002f00001f87983 */ /* 0x004ea80000300800 */
[----:B------:R-:W2:Y:S04]  /*11ef0*/  LDL.LU R249, [R1+0x2f4] ;  /* 0x0002f40001f97983 */ /* 0x000ea80000300800 */
[----:B------:R-:W2:Y:S04]  /*11f00*/  LDL.LU R250, [R1+0x2f8] ;  /* 0x0002f80001fa7983 */ /* 0x000ea80000300800 */
[----:B------:R-:W2:Y:S04]  /*11f10*/  LDL.LU R251, [R1+0x2fc] ;  /* 0x0002fc0001fb7983 */ /* 0x000ea80000300800 */
        /* <DEDUP_REMOVED lines=12> */
[----:B------:R-:W-:Y:S01]  /*11fe0*/  LDS.128 R188, [R236] ;  /* 0x00000000ecbc7984 */ /* 0x000fe20000000c00 */
[----:B------:R-:W-:Y:S06]  /*11ff0*/  BAR.SYNC.DEFER_BLOCKING 0x0 ;  /* 0x0000000000007b1d */ /* 0x000fec0000010000 */
[----:B------:R-:W4:Y:S04]  /*12000*/  LDL.LU R216, [R1+0x510] ;  /* 0x0005100001d87983 */ /* 0x000f280000300800 */
[----:B------:R-:W4:Y:S04]  /*12010*/  LDL.LU R217, [R1+0x514] ;  /* 0x0005140001d97983 */ /* 0x000f280000300800 */
[----:B------:R-:W4:Y:S04]  /*12020*/  LDL.LU R218, [R1+0x518] ;  /* 0x0005180001da7983 */ /* 0x000f280000300800 */
[----:B------:R-:W4:Y:S04]  /*12030*/  LDL.LU R219, [R1+0x51c] ;  /* 0x00051c0001db7983 */ /* 0x000f280000300800 */
[----:B---3--:R-:W-:Y:S01]  /*12040*/  STSM.16.M88.4 [R0], R192 ;  /* 0x000000c000007844 */ /* 0x008fe20000000200 */
[----:B------:R-:W-:Y:S06]  /*12050*/  BAR.SYNC.DEFER_BLOCKING 0x0 ;  /* 0x0000000000007b1d */ /* 0x000fec0000010000 */
[----:B------:R-:W3:Y:S04]  /*12060*/  LDL.LU R220, [R1+0x520] ;  /* 0x0005200001dc7983 */ /* 0x000ee80000300800 */
[----:B------:R-:W3:Y:S04]  /*12070*/  LDL.LU R221, [R1+0x524] ;  /* 0x0005240001dd7983 */ /* 0x000ee80000300800 */
[----:B------:R-:W3:Y:S04]  /*12080*/  LDL.LU R222, [R1+0x528] ;  /* 0x0005280001de7983 */ /* 0x000ee80000300800 */
[----:B------:R-:W3:Y:S04]  /*12090*/  LDL.LU R223, [R1+0x52c] ;  /* 0x00052c0001df7983 */ /* 0x000ee80000300800 */
[----:B------:R-:W-:Y:S01]  /*120a0*/  LDS.128 R192, [R236] ;  /* 0x00000000ecc07984 */ /* 0x000fe20000000c00 */
[----:B------:R-:W-:Y:S06]  /*120b0*/  BAR.SYNC.DEFER_BLOCKING 0x0 ;  /* 0x0000000000007b1d */ /* 0x000fec0000010000 */
[----:B------:R-:W3:Y:S04]  /*120c0*/  LDL.LU R224, [R1+0x540] ;  /* 0x0005400001e07983 */ /* 0x000ee80000300800 */
[----:B------:R-:W3:Y:S04]  /*120d0*/  LDL.LU R225, [R1+0x544] ;  /* 0x0005440001e17983 */ /* 0x000ee80000300800 */
[----:B------:R-:W3:Y:S04]  /*120e0*/  LDL.LU R226, [R1+0x548] ;  /* 0x0005480001e27983 */ /* 0x000ee80000300800 */
[----:B------:R-:W3:Y:S04]  /*120f0*/  LDL.LU R227, [R1+0x54c] ;  /* 0x00054c0001e37983 */ /* 0x000ee80000300800 */
[----:B------:R-:W-:Y:S01]  /*12100*/  STSM.16.M88.4 [R0], R196 ;  /* 0x000000c400007844 */ /* 0x000fe20000000200 */
[----:B------:R-:W-:Y:S06]  /*12110*/  BAR.SYNC.DEFER_BLOCKING 0x0 ;  /* 0x0000000000007b1d */ /* 0x000fec0000010000 */
[----:B------:R-:W-:Y:S02]  /*12120*/  LDS.128 R196, [R236] ;  /* 0x00000000ecc47984 */ /* 0x000fe40000000c00 */
[----:B------:R-:W-:Y:S06]  /*12130*/  BAR.SYNC.DEFER_BLOCKING 0x0 ;  /* 0x0000000000007b1d */ /* 0x000fec0000010000 */
[----:B--2---:R2:W-:Y:S02]  /*12140*/  STSM.16.M88.4 [R0], R248 ;  /* 0x000000f800007844 */ /* 0x0045e40000000200 */
[----:B------:R-:W-:Y:S06]  /*12150*/  BAR.SYNC.DEFER_BLOCKING 0x0 ;  /* 0x0000000000007b1d */ /* 0x000fec0000010000 */
[----:B--2---:R-:W2:Y:S04]  /*12160*/  LDL.LU R248, [R1+0x550] ;  /* 0x0005500001f87983 */ /* 0x004ea80000300800 */
[----:B------:R-:W2:Y:S04]  /*12170*/  LDL.LU R249, [R1+0x554] ;  /* 0x0005540001f97983 */ /* 0x000ea80000300800 */
[----:B------:R-:W2:Y:S04]  /*12180*/  LDL.LU R250, [R1+0x558] ;  /* 0x0005580001fa7983 */ /* 0x000ea80000300800 */
[----:B------:R-:W-:Y:S01]  /*12190*/  LDS.128 R200, [R236] ;  /* 0x00000000ecc87984 */ /* 0x000fe20000000c00 */
[----:B------:R-:W-:Y:S06]  /*121a0*/  BAR.SYNC.DEFER_BLOCKING 0x0 ;  /* 0x0000000000007b1d */ /* 0x000fec0000010000 */
[----:B------:R-:W2:Y:S04]  /*121b0*/  LDL.LU R251, [R1+0x55c] ;  /* 0x00055c0001fb7983 */ /* 0x000ea80000300800 */
[----:B----4-:R-:W-:Y:S01]  /*121c0*/  STSM.16.M88.4 [R0], R204 ;  /* 0x000000cc00007844 */ /* 0x010fe20000000200 */
        /* <DEDUP_REMOVED lines=13> */
[----:B------:R-:W4:Y:S02]  /*122a0*/  LDS.128 R216, [R236] ;  /* 0x00000000ecd87984 */ /* 0x000f240000000c00 */
[----:B------:R-:W-:Y:S06]  /*122b0*/  BAR.SYNC.DEFER_BLOCKING 0x0 ;  /* 0x0000000000007b1d */ /* 0x000fec0000010000 */
[----:B----4-:R4:W-:Y:S04]  /*122c0*/  STL [R1+0xc0c], R219 ;  /* 0x000c0cdb01007387 */ /* 0x0109e80000100800 */
[----:B----4-:R-:W4:Y:S04]  /*122d0*/  LDL.LU R219, [R1+0x38] ;  /* 0x0000380001db7983 */ /* 0x010f280000300800 */
[----:B---3--:R-:W-:Y:S01]  /*122e0*/  STSM.16.M88.4 [R0], R220 ;  /* 0x000000dc00007844 */ /* 0x008fe20000000200 */
[----:B------:R-:W-:Y:S01]  /*122f0*/  BAR.SYNC.DEFER_BLOCKING 0x0 ;  /* 0x0000000000007b1d */ /* 0x000fe20000010000 */
[----:B------:R-:W-:-:S02]  /*12300*/  ISETP.LT.AND P0, PT, R238, UR29, !P0 ;  /* 0x0000001dee007c0c */ /* 0x000fc4000c701270 */
[----:B------:R-:W-:-:S03]  /*12310*/  PRMT R242, R252, 0x7632, R242 ;  /* 0x00007632fcf27816 */ /* 0x000fc600000000f2 */
[----:B----4-:R-:W3:Y:S02]  /*12320*/  LDS.128 R220, [R219] ;  /* 0x00000000dbdc7984 */ /* 0x010ee40000000c00 */
[----:B------:R-:W-:Y:S06]  /*12330*/  BAR.SYNC.DEFER_BLOCKING 0x0 ;  /* 0x0000000000007b1d */ /* 0x000fec0000010000 */
[----:B------:R-:W-:Y:S02]  /*12340*/  STSM.16.M88.4 [R0], R224 ;  /* 0x000000e000007844 */ /* 0x000fe40000000200 */
[----:B------:R-:W-:Y:S06]  /*12350*/  BAR.SYNC.DEFER_BLOCKING 0x0 ;  /* 0x0000000000007b1d */ /* 0x000fec0000010000 */
[----:B------:R-:W4:Y:S02]  /*12360*/  LDS.128 R224, [R219] ;  /* 0x00000000dbe07984 */ /* 0x000f240000000c00 */
[----:B------:R-:W-:Y:S06]  /*12370*/  BAR.SYNC.DEFER_BLOCKING 0x0 ;  /* 0x0000000000007b1d */ /* 0x000fec0000010000 */
[----:B---3--:R-:W-:Y:S04]  /*12380*/  STL [R1+0xc04], R223 ;  /* 0x000c04df01007387 */ /* 0x008fe80000100800 */
[----:B--2---:R2:W-:Y:S04]  /*12390*/  STSM.16.M88.4 [R0], R248 ;  /* 0x000000f800007844 */ /* 0x0045e80000000200 */
[----:B----4-:R3:W-:Y:S04]  /*123a0*/  STL [R1+0xc08], R227 ;  /* 0x000c08e301007387 */ /* 0x0107e80000100800 */
[----:B--2---:R-:W2:Y:S04]  /*123b0*/  LDL.LU R248, [R1+0x10] ;  /* 0x0000100001f87983 */ /* 0x004ea80000300800 */
[----:B------:R-:W4:Y:S04]  /*123c0*/  LDL.LU R249, [R1] ;  /* 0x0000000001f97983 */ /* 0x000f280000300800 */
[----:B---3--:R-:W3:Y:S01]  /*123d0*/  LDL.LU R227, [R1+0x534] ;  /* 0x0005340001e37983 */ /* 0x008ee20000300800 */
[----:B------:R-:W-:Y:S01]  /*123e0*/  IMAD R0, R239, UR4, RZ ;  /* 0x00000004ef007c24 */ /* 0x000fe2000f8e02ff */
[----:B------:R-:W-:-:S02]  /*123f0*/  ULDC.64 UR4, c[0x0][0x220] ;  /* 0x0000880000047ab9 */ /* 0x000fc40000000a00 */
[----:B------:R-:W2:Y:S01]  /*12400*/  LDL.LU R223, [R1+0x530] ;  /* 0x0005300001df7983 */ /* 0x000ea20000300800 */
[----:B------:R-:W-:Y:S01]  /*12410*/  BAR.SYNC.DEFER_BLOCKING 0x0 ;  /* 0x0000000000007b1d */ /* 0x000fe20000010000 */
[----:B------:R-:W-:-:S04]  /*12420*/  LEA R2, P2, R0, UR4, 0x1 ;  /* 0x0000000400027c11 */ /* 0x000fc8000f8408ff */
[----:B------:R-:W-:Y:S01]  /*12430*/  LEA.HI.X.SX32 R3, R0, UR5, 0x1, P2 ;  /* 0x0000000500037c11 */ /* 0x000fe200090f0eff */
[----:B------:R-:W-:Y:S02]  /*12440*/  ULDC UR4, c[0x0][0x248] ;  /* 0x0000920000047ab9 */ /* 0x000fe40000000800 */
[----:B------:R-:W-:Y:S01]  /*12450*/  IMAD R235, R238, UR4, RZ ;  /* 0x00000004eeeb7c24 */ /* 0x000fe2000f8e02ff */
[----:B------:R-:W-:-:S03]  /*12460*/  ULDC.64 UR4, c[0x0][0x228] ;  /* 0x00008a0000047ab9 */ /* 0x000fc60000000a00 */
[----:B------:R-:W-:-:S05]  /*12470*/  IMAD.WIDE R236, R235, 0x2, R2 ;  /* 0x00000002ebec7825 */ /* 0x000fca00078e0202 */
[----:B------:R0:W-:Y:S04]  /*12480*/  @P0 STG.E.U16 desc[UR6][R236.64], R252 ;  /* 0x000000fcec000986 */ /* 0x0001e8000c101506 */
[----:B0-----:R-:W4:Y:S01]  /*12490*/  LDL.LU R252, [R1+0xc44] ;  /* 0x000c440001fc7983 */ /* 0x001f220000300800 */
[----:B------:R-:W-:Y:S01]  /*124a0*/  IMAD R0, R240, 0x80, R0 ;  /* 0x00000080f0007824 */ /* 0x000fe200078e0200 */
[----:B------:R-:W-:Y:S01]  /*124b0*/  ISETP.GE.AND P0, PT, R238, UR9, PT ;  /* 0x00000009ee007c0c */ /* 0x000fe2000bf06270 */
[----:B------:R-:W-:-:S03]  /*124c0*/  ULDC.64 UR8, c[0x0][0x220] ;  /* 0x0000880000087ab9 */ /* 0x000fc60000000a00 */
[----:B------:R-:W-:-:S04]  /*124d0*/  LEA R236, P2, R0, UR8, 0x1 ;  /* 0x0000000800ec7c11 */ /* 0x000fc8000f8408ff */
[----:B------:R-:W-:Y:S01]  /*124e0*/  LEA.HI.X.SX32 R237, R0, UR9, 0x1, P2 ;  /* 0x0000000900ed7c11 */ /* 0x000fe200090f0eff */
[----:B-1----:R-:W-:Y:S01]  /*124f0*/  IMAD R0, R241, 0x80, R0 ;  /* 0x00000080f1007824 */ /* 0x002fe200078e0200 */
[----:B------:R-:W-:Y:S01]  /*12500*/  ULDC.64 UR8, c[0x0][0x228] ;  /* 0x00008a0000087ab9 */ /* 0x000fe20000000a00 */
[----:B------:R-:W-:Y:S01]  /*12510*/  IMAD.WIDE R240, R235, 0x2, R236 ;  /* 0x00000002ebf07825 */ /* 0x000fe200078e02ec */
[----:B---3--:R-:W-:Y:S01]  /*12520*/  ISETP.LT.AND P3, PT, R227, UR4, !P0 ;  /* 0x00000004e3007c0c */ /* 0x008fe2000c761270 */
[----:B------:R-:W-:-:S12]  /*12530*/  ULDC UR4, c[0x0][0x22c] ;  /* 0x00008b0000047ab9 */ /* 0x000fd80000000800 */
[----:B------:R0:W-:Y:S02]  /*12540*/  @P3 STG.E.U16 desc[UR6][R240.64], R242 ;  /* 0x000000f2f0003986 */ /* 0x0001e4000c101506 */
[----:B0-----:R-:W0:Y:S01]  /*12550*/  LDC R241, c[0x0][0x244] ;  /* 0x00009100fff17b82 */ /* 0x001e220000000800 */
[C---:B------:R-:W-:Y:S02]  /*12560*/  LEA R240, P2, R0.reuse, UR10, 0x1 ;  /* 0x0000000a00f07c11 */ /* 0x040fe4000f8408ff */
[----:B--2---:R-:W-:Y:S01]  /*12570*/  ISETP.LT.AND P3, PT, R223, UR8, !P0 ;  /* 0x00000008df007c0c */ /* 0x004fe2000c761270 */
[----:B------:R-:W-:Y:S01]  /*12580*/  ULDC UR8, c[0x0][0x228] ;  /* 0x00008a0000087ab9 */ /* 0x000fe20000000800 */
[----:B0-----:R-:W-:Y:S01]  /*12590*/  IMAD R244, R241, 0x80, R0 ;  /* 0x00000080f1f47824 */ /* 0x001fe200078e0200 */
[----:B------:R-:W-:Y:S01]  /*125a0*/  LEA.HI.X.SX32 R241, R0, UR11, 0x1, P2 ;  /* 0x0000000b00f17c11 */ /* 0x000fe200090f0eff */
[----:B------:R-:W-:Y:S02]  /*125b0*/  ULDC.64 UR10, c[0x0][0x228] ;  /* 0x00008a00000a7ab9 */ /* 0x000fe40000000a00 */
[----:B------:R-:W-:Y:S01]  /*125c0*/  IMAD.WIDE R242, R235, 0x2, R240 ;  /* 0x00000002ebf27825 */ /* 0x000fe200078e02f0 */
[----:B----4-:R-:W-:Y:S01]  /*125d0*/  ISETP.LT.AND P0, PT, R252, UR10, !P0 ;  /* 0x0000000afc007c0c */ /* 0x010fe2000c701270 */
[----:B------:R-:W-:-:S05]  /*125e0*/  ULDC UR10, c[0x0][0x228] ;  /* 0x00008a00000a7ab9 */ /* 0x000fca0000000800 */
[----:B------:R0:W-:Y:S01]  /*125f0*/  @P3 STG.E.U16 desc[UR6][R242.64], R248 ;  /* 0x000000f8f2003986 */ /* 0x0001e2000c101506 */
[----:B------:R-:W-:Y:S02]  /*12600*/  PRMT R0, R248, 0x7632, R0 ;  /* 0x00007632f8007816 */ /* 0x000fe40000000000 */
[----:B0-----:R-:W-:-:S04]  /*12610*/  LEA R242, P2, R244, UR12, 0x1 ;  /* 0x0000000cf4f27c11 */ /* 0x001fc8000f8408ff */
[----:B------:R-:W-:Y:S01]  /*12620*/  LEA.HI.X.SX32 R243, R244, UR13, 0x1, P2 ;  /* 0x0000000df4f37c11 */ /* 0x000fe200090f0eff */
[----:B------:R-:W-:Y:S02]  /*12630*/  ULDC.64 UR12, c[0x0][0x228] ;  /* 0x00008a00000c7ab9 */ /* 0x000fe40000000a00 */
[----:B------:R-:W-:-:S05]  /*12640*/  IMAD.WIDE R246, R235, 0x2, R242 ;  /* 0x00000002ebf67825 */ /* 0x000fca00078e02f2 */
[----:B------:R0:W-:Y:S02]  /*12650*/  @P0 STG.E.U16 desc[UR6][R246.64], R0 ;  /* 0x00000000f6000986 */ /* 0x0001e4000c101506 */
[----:B0-----:R-:W-:Y:S01]  /*12660*/  VIADD R0, R238, 0x1 ;  /* 0x00000001ee007836 */ /* 0x001fe20000000000 */
[----:B------:R-:W-:Y:S01]  /*12670*/  PRMT R234, R249, 0x7632, R234 ;  /* 0x00007632f9ea7816 */ /* 0x000fe200000000ea */
[----:B------:R-:W2:Y:S03]  /*12680*/  LDL.LU R247, [R1+0x24] ;  /* 0x0000240001f77983 */ /* 0x000ea60000300800 */
[----:B------:R-:W-:Y:S01]  /*12690*/  ISETP.GE.AND P0, PT, R0, UR4, PT ;  /* 0x0000000400007c0c */ /* 0x000fe2000bf06270 */
[----:B------:R-:W-:-:S03]  /*126a0*/  ULDC UR4, c[0x0][0x248] ;  /* 0x0000920000047ab9 */ /* 0x000fc60000000800 */
[----:B------:R-:W-:Y:S01]  /*126b0*/  ISETP.LT.AND P2, PT, R239, UR12, !P0 ;  /* 0x0000000cef007c0c */ /* 0x000fe2000c741270 */
[----:B------:R-:W-:Y:S01]  /*126c0*/  VIADD R0, R235, UR4 ;  /* 0x00000004eb007c36 */ /* 0x000fe20008000000 */
[----:B------:R-:W-:Y:S01]  /*126d0*/  ULDC UR4, c[0x0][0x22c] ;  /* 0x00008b0000047ab9 */ /* 0x000fe20000000800 */
[----:B------:R-:W-:Y:S02]  /*126e0*/  ULDC UR12, c[0x0][0x228] ;  /* 0x00008a00000c7ab9 */ /* 0x000fe40000000800 */
[----:B------:R-:W-:-:S08]  /*126f0*/  IMAD.WIDE R250, R0, 0x2, R2 ;  /* 0x0000000200fa7825 */ /* 0x000fd000078e0202 */
[----:B------:R0:W-:Y:S01]  /*12700*/  @P2 STG.E.U16 desc[UR6][R250.64], R249 ;  /* 0x000000f9fa002986 */ /* 0x0001e2000c101506 */
[----:B------:R-:W-:Y:S01]  /*12710*/  ISETP.LT.AND P2, PT, R227, UR20, !P0 ;  /* 0x00000014e3007c0c */ /* 0x000fe2000c741270 */
[----:B0-----:R-:W-:Y:S02]  /*12720*/  IMAD.WIDE R248, R0, 0x2, R236 ;  /* 0x0000000200f87825 */ /* 0x001fe400078e02ec */
[----:B------:R-:W3:Y:S04]  /*12730*/  LDL.LU R251, [R1+0xc40] ;  /* 0x000c400001fb7983 */ /* 0x000ee80000300800 */
[----:B------:R-:W4:Y:S06]  /*12740*/  LDL.LU R244, [R1+0x14] ;  /* 0x0000140001f47983 */ /* 0x000f2c0000300800 */
[----:B------:R0:W-:Y:S04]  /*12750*/  @P2 STG.E.U16 desc[UR6][R248.64], R234 ;  /* 0x000000eaf8002986 */ /* 0x0001e8000c101506 */
[----:B0-----:R-:W2:Y:S04]  /*12760*/  LDL.LU.64 R248, [R1+0xc38] ;  /* 0x000c380001f87983 */ /* 0x001ea80000300a00 */
[----:B------:R-:W4:Y:S01]  /*12770*/  LDL.LU R250, [R1+0x4] ;  /* 0x0000040001fa7983 */ /* 0x000f220000300800 */
[----:B------:R-:W-:-:S02]  /*12780*/  ISETP.LT.AND P2, PT, R223, UR18, !P0 ;  /* 0x00000012df007c0c */ /* 0x000fc4000c741270 */
[----:B------:R-:W-:Y:S01]  /*12790*/  ISETP.LT.AND P0, PT, R252, UR16, !P0 ;  /* 0x00000010fc007c0c */ /* 0x000fe2000c701270 */
[----:B------:R-:W-:-:S10]  /*127a0*/  IMAD.WIDE R234, R0, 0x2, R240 ;  /* 0x0000000200ea7825 */ /* 0x000fd400078e02f0 */
[----:B--2---:R0:W-:Y:S02]  /*127b0*/  @P2 STG.E.U16 desc[UR6][R234.64], R248 ;  /* 0x000000f8ea002986 */ /* 0x0041e4000c101506 */
[----:B0-----:R-:W-:Y:S01]  /*127c0*/  PRMT R248, R248, 0x7632, R248 ;  /* 0x00007632f8f87816 */ /* 0x001fe200000000f8 */
[----:B------:R-:W-:-:S05]  /*127d0*/  IMAD.WIDE R234, R0, 0x2, R242 ;  /* 0x0000000200ea7825 */ /* 0x000fca00078e02f2 */
[----:B------:R0:W-:Y:S02]  /*127e0*/  @P0 STG.E.U16 desc[UR6][R234.64], R248 ;  /* 0x000000f8ea000986 */ /* 0x0001e4000c101506 */
[----:B0-----:R-:W-:-:S05]  /*127f0*/  VIADD R248, R238, 0x2 ;  /* 0x00000002eef87836 */ /* 0x001fca0000000000 */
[----:B------:R-:W-:Y:S01]  /*12800*/  ISETP.GE.AND P0, PT, R248, UR4, PT ;  /* 0x00000004f8007c0c */ /* 0x000fe2000bf06270 */
[----:B------:R-:W-:-:S03]  /*12810*/  ULDC UR4, c[0x0][0x248] ;  /* 0x0000920000047ab9 */ /* 0x000fc60000000800 */
[----:B------:R-:W-:Y:S01]  /*12820*/  ISETP.LT.AND P2, PT, R239, UR14, !P0 ;  /* 0x0000000eef007c0c */ /* 0x000fe2000c741270 */
[----:B------:R-:W-:Y:S01]  /*12830*/  VIADD R0, R0, UR4 ;  /* 0x0000000400007c36 */ /* 0x000fe20008000000 */
[----:B------:R-:W-:Y:S01]  /*12840*/  ISETP.LT.AND P3, PT, R227, UR24, !P0 ;  /* 0x00000018e3007c0c */ /* 0x000fe2000c761270 */
[----:B------:R-:W-:Y:S01]  /*12850*/  ULDC UR4, c[0x0][0x22c] ;  /* 0x00008b0000047ab9 */ /* 0x000fe20000000800 */
[----:B------:R-:W-:Y:S01]  /*12860*/  PRMT R248, R247, 0x7632, R248 ;  /* 0x00007632f7f87816 */ /* 0x000fe200000000f8 */
[----:B------:R-:W-:Y:S01]  /*12870*/  IMAD.WIDE R234, R0, 0x2, R2 ;  /* 0x0000000200ea7825 */ /* 0x000fe200078e0202 */
[----:B---3--:R-:W-:Y:S01]  /*12880*/  PRMT R251, R249, 0x7632, R251 ;  /* 0x00007632f9fb7816 */ /* 0x008fe200000000fb */
[----:B------:R-:W-:-:S06]  /*12890*/  ULDC UR14, c[0x0][0x228] ;  /* 0x00008a00000e7ab9 */ /* 0x000fcc0000000800 */
[----:B------:R0:W-:Y:S01]  /*128a0*/  @P2 STG.E.U16 desc[UR6][R234.64], R247 ;  /* 0x000000f7ea002986 */ /* 0x0001e2000c101506 */
[----:B------:R-:W-:Y:S02]  /*128b0*/  ISETP.LT.AND P2, PT, R223, UR22, !P0 ;  /* 0x00000016df007c0c */ /* 0x000fe4000c741270 */
[----:B------:R-:W-:Y:S01]  /*128c0*/  ISETP.LT.AND P0, PT, R252, UR26, !P0 ;  /* 0x0000001afc007c0c */ /* 0x000fe2000c701270 */
[C---:B0-----:R-:W-:Y:S01]  /*128d0*/  IMAD.WIDE R246, R0.reuse, 0x2, R236 ;  /* 0x0000000200f67825 */ /* 0x041fe200078e02ec */
[----:B------:R-:W2:Y:S04]  /*128e0*/  LDL.LU.64 R234, [R1+0xc30] ;  /* 0x000c300001ea7983 */ /* 0x000ea80000300a00 */
[----:B------:R0:W-:Y:S02]  /*128f0*/  @P3 STG.E.U16 desc[UR6][R246.64], R248 ;  /* 0x000000f8f6003986 */ /* 0x0001e4000c101506 */
[----:B0-----:R-:W-:Y:S01]  /*12900*/  IMAD.WIDE R246, R0, 0x2, R240 ;  /* 0x0000000200f67825 */ /* 0x001fe200078e02f0 */
[----:B----4-:R-:W-:-:S04]  /*12910*/  PRMT R248, R244, 0x7632, R248 ;  /* 0x00007632f4f87816 */ /* 0x010fc800000000f8 */
[----:B------:R0:W-:Y:S02]  /*12920*/  @P2 STG.E.U16 desc[UR6][R246.64], R244 ;  /* 0x000000f4f6002986 */ /* 0x0001e4000c101506 */
[----:B0-----:R-:W-:Y:S02]  /*12930*/  IMAD.WIDE R246, R0, 0x2, R242 ;  /* 0x0000000200f67825 */ /* 0x001fe400078e02f2 */
[----:B------:R-:W3:Y:S04]  /*12940*/  LDL.LU R244, [R1+0x28] ;  /* 0x0000280001f47983 */ /* 0x000ee80000300800 */
[----:B------:R0:W-:Y:S02]  /*12950*/  @P0 STG.E.U16 desc[UR6][R246.64], R248 ;  /* 0x000000f8f6000986 */ /* 0x0001e4000c101506 */
[----:B0-----:R-:W-:-:S05]  /*12960*/  VIADD R248, R238, 0x3 ;  /* 0x00000003eef87836 */ /* 0x001fca0000000000 */
[----:B------:R-:W-:Y:S01]  /*12970*/  ISETP.GE.AND P0, PT, R248, UR4, PT ;  /* 0x00000004f8007c0c */ /* 0x000fe2000bf06270 */
[----:B------:R-:W-:-:S03]  /*12980*/  ULDC UR4, c[0x0][0x248] ;  /* 0x0000920000047ab9 */ /* 0x000fc60000000800 */
[----:B------:R-:W-:Y:S01]  /*12990*/  ISETP.LT.AND P2, PT, R239, UR28, !P0 ;  /* 0x0000001cef007c0c */ /* 0x000fe2000c741270 */
[----:B------:R-:W-:Y:S01]  /*129a0*/  VIADD R0, R0, UR4 ;  /* 0x0000000400007c36 */ /* 0x000fe20008000000 */
[----:B------:R-:W-:Y:S02]  /*129b0*/  ULDC UR4, c[0x0][0x228] ;  /* 0x00008a0000047ab9 */ /* 0x000fe40000000800 */
[----:B------:R-:W-:Y:S01]  /*129c0*/  ISETP.LT.AND P3, PT, R227, UR4, !P0 ;  /* 0x00000004e3007c0c */ /* 0x000fe2000c761270 */
[----:B------:R-:W-:Y:S01]  /*129d0*/  IMAD.WIDE R246, R0, 0x2, R2 ;  /* 0x0000000200f67825 */ /* 0x000fe200078e0202 */
[----:B------:R-:W-:Y:S01]  /*129e0*/  ULDC UR4, c[0x0][0x228] ;  /* 0x00008a0000047ab9 */ /* 0x000fe20000000800 */
[----:B------:R-:W-:-:S06]  /*129f0*/  PRMT R248, R250, 0x7632, R248 ;  /* 0x00007632faf87816 */ /* 0x000fcc00000000f8 */
[----:B------:R0:W-:Y:S01]  /*12a00*/  @P2 STG.E.U16 desc[UR6][R246.64], R250 ;  /* 0x000000faf6002986 */ /* 0x0001e2000c101506 */
[----:B------:R-:W-:Y:S01]  /*12a10*/  ISETP.LT.AND P2, PT, R223, UR4, !P0 ;  /* 0x00000004df007c0c */ /* 0x000fe2000c741270 */
[----:B------:R-:W-:Y:S01]  /*12a20*/  ULDC UR4, c[0x0][0x228] ;  /* 0x00008a0000047ab9 */ /* 0x000fe20000000800 */
[C---:B0-----:R-:W-:Y:S01]  /*12a30*/  IMAD.WIDE R246, R0.reuse, 0x2, R236 ;  /* 0x0000000200f67825 */ /* 0x041fe200078e02ec */
[----:B------:R-:W4:Y:S04]  /*12a40*/  LDL.LU R250, [R1+0x18] ;  /* 0x0000180001fa7983 */ /* 0x000f280000300800 */
[----:B------:R0:W-:Y:S02]  /*12a50*/  @P3 STG.E.U16 desc[UR6][R246.64], R248 ;  /* 0x000000f8f6003986 */ /* 0x0001e4000c101506 */
[----:B0-----:R-:W-:-:S05]  /*12a60*/  IMAD.WIDE R246, R0, 0x2, R240 ;  /* 0x0000000200f67825 */ /* 0x001fca00078e02f0 */
[----:B------:R0:W-:Y:S04]  /*12a70*/  @P2 STG.E.U16 desc[UR6][R246.64], R249 ;  /* 0x000000f9f6002986 */ /* 0x0001e8000c101506 */
[----:B0-----:R-:W2:Y:S01]  /*12a80*/  LDL.LU.64 R246, [R1+0xc28] ;  /* 0x000c280001f67983 */ /* 0x001ea20000300a00 */
[----:B------:R-:W-:Y:S01]  /*12a90*/  ISETP.LT.AND P0, PT, R252, UR4, !P0 ;  /* 0x00000004fc007c0c */ /* 0x000fe2000c701270 */
[----:B------:R-:W-:Y:S01]  /*12aa0*/  IMAD.WIDE R248, R0, 0x2, R242 ;  /* 0x0000000200f87825 */ /* 0x000fe200078e02f2 */
[----:B------:R-:W-:-:S11]  /*12ab0*/  ULDC UR4, c[0x0][0x22c] ;  /* 0x00008b0000047ab9 */ /* 0x000fd60000000800 */
[----:B------:R0:W-:Y:S04]  /*12ac0*/  @P0 STG.E.U16 desc[UR6][R248.64], R251 ;  /* 0x000000fbf8000986 */ /* 0x0001e8000c101506 */
[----:B0-----:R-:W2:Y:S01]  /*12ad0*/  LDL.LU R251, [R1+0x8] ;  /* 0x0000080001fb7983 */ /* 0x001ea20000300800 */
[----:B------:R-:W-:-:S05]  /*12ae0*/  VIADD R248, R238, 0x4 ;  /* 0x00000004eef87836 */ /* 0x000fca0000000000 */
[----:B------:R-:W-:Y:S01]  /*12af0*/  ISETP.GE.AND P0, PT, R248, UR4, PT ;  /* 0x00000004f8007c0c */ /* 0x000fe2000bf06270 */
[----:B------:R-:W-:-:S03]  /*12b00*/  ULDC UR4, c[0x0][0x228] ;  /* 0x00008a0000047ab9 */ /* 0x000fc60000000800 */
[----:B------:R-:W-:Y:S01]  /*12b10*/  ISETP.LT.AND P2, PT, R239, UR4, !P0 ;  /* 0x00000004ef007c0c */ /* 0x000fe2000c741270 */
[----:B------:R-:W-:Y:S02]  /*12b20*/  ULDC UR4, c[0x0][0x248] ;  /* 0x0000920000047ab9 */ /* 0x000fe40000000800 */
[----:B------:R-:W-:Y:S01]  /*12b30*/  VIADD R0, R0, UR4 ;  /* 0x0000000400007c36 */ /* 0x000fe20008000000 */
[----:B------:R-:W-:Y:S02]  /*12b40*/  ULDC UR4, c[0x0][0x228] ;  /* 0x00008a0000047ab9 */ /* 0x000fe40000000800 */
[----:B------:R-:W-:Y:S01]  /*12b50*/  ISETP.LT.AND P3, PT, R227, UR4, !P0 ;  /* 0x00000004e3007c0c */ /* 0x000fe2000c761270 */
[----:B------:R-:W-:Y:S01]  /*12b60*/  IMAD.WIDE R248, R0, 0x2, R2 ;  /* 0x0000000200f87825 */ /* 0x000fe200078e0202 */
[----:B------:R-:W-:-:S05]  /*12b70*/  ULDC UR4, c[0x0][0x228] ;  /* 0x00008a0000047ab9 */ /* 0x000fca0000000800 */
[----:B---3--:R0:W-:Y:S01]  /*12b80*/  @P2 STG.E.U16 desc[UR6][R248.64], R244 ;  /* 0x000000f4f8002986 */ /* 0x0081e2000c101506 */
[----:B------:R-:W-:Y:S01]  /*12b90*/  ISETP.LT.AND P2, PT, R223, UR4, !P0 ;  /* 0x00000004df007c0c */ /* 0x000fe2000c741270 */
[----:B------:R-:W-:Y:S01]  /*12ba0*/  ULDC UR4, c[0x0][0x228] ;  /* 0x00008a0000047ab9 */ /* 0x000fe20000000800 */
[----:B------:R-:W-:Y:S01]  /*12bb0*/  PRMT R245, R244, 0x7632, R245 ;  /* 0x00007632f4f57816 */ /* 0x000fe200000000f5 */
[C---:B0-----:R-:W-:Y:S01]  /*12bc0*/  IMAD.WIDE R248, R0.reuse, 0x2, R236 ;  /* 0x0000000200f87825 */ /* 0x041fe200078e02ec */
[----:B------:R-:W3:Y:S04]  /*12bd0*/  LDL.LU R244, [R1+0xc24] ;  /* 0x000c240001f47983 */ /* 0x000ee80000300800 */
[----:B------:R0:W-:Y:S02]  /*12be0*/  @P3 STG.E.U16 desc[UR6][R248.64], R245 ;  /* 0x000000f5f8003986 */ /* 0x0001e4000c101506 */
[----:B0-----:R-:W-:-:S02]  /*12bf0*/  IMAD.WIDE R248, R0, 0x2, R240 ;  /* 0x0000000200f87825 */ /* 0x001fc400078e02f0 */
[----:B------:R-:W3:Y:S01]  /*12c00*/  LDL.LU R245, [R1+0xc20] ;  /* 0x000c200001f57983 */ /* 0x000ee20000300800 */
[----:B------:R-:W-:Y:S01]  /*12c10*/  ISETP.LT.AND P0, PT, R252, UR4, !P0 ;  /* 0x00000004fc007c0c */ /* 0x000fe2000c701270 */
[----:B------:R-:W-:Y:S02]  /*12c20*/  ULDC UR4, c[0x0][0x22c] ;  /* 0x00008b0000047ab9 */ /* 0x000fe40000000800 */
[----:B----4-:R0:W-:Y:S02]  /*12c30*/  @P2 STG.E.U16 desc[UR6][R248.64], R250 ;  /* 0x000000faf8002986 */ /* 0x0101e4000c101506 */
[----:B0-----:R-:W-:Y:S01]  /*12c40*/  IMAD.WIDE R248, R0, 0x2, R242 ;  /* 0x0000000200f87825 */ /* 0x001fe200078e02f2 */
[----:B--2---:R-:W-:Y:S02]  /*12c50*/  PRMT R246, R250, 0x7632, R246 ;  /* 0x00007632faf67816 */ /* 0x004fe400000000f6 */
[----:B------:R-:W2:Y:S05]  /*12c60*/  LDL.LU R250, [R1+0xc1c] ;  /* 0x000c1c0001fa7983 */ /* 0x000eaa0000300800 */
[----:B------:R0:W-:Y:S02]  /*12c70*/  @P0 STG.E.U16 desc[UR6][R248.64], R246 ;  /* 0x000000f6f8000986 */ /* 0x0001e4000c101506 */
[----:B0-----:R-:W-:-:S02]  /*12c80*/  VIADD R248, R238, 0x5 ;  /* 0x00000005eef87836 */ /* 0x001fc40000000000 */
[----:B------:R-:W4:Y:S03]  /*12c90*/  LDL.LU R246, [R1+0x2c] ;  /* 0x00002c0001f67983 */ /* 0x000f260000300800 */
[----:B------:R-:W-:Y:S01]  /*12ca0*/  ISETP.GE.AND P0, PT, R248, UR4, PT ;  /* 0x00000004f8007c0c */ /* 0x000fe2000bf06270 */
[----:B------:R-:W-:-:S03]  /*12cb0*/  ULDC UR4, c[0x0][0x228] ;  /* 0x00008a0000047ab9 */ /* 0x000fc60000000800 */
[----:B------:R-:W-:Y:S01]  /*12cc0*/  ISETP.LT.AND P2, PT, R239, UR4, !P0 ;  /* 0x00000004ef007c0c */ /* 0x000fe2000c741270 */
[----:B------:R-:W-:Y:S02]  /*12cd0*/  ULDC UR4, c[0x0][0x248] ;  /* 0x0000920000047ab9 */ /* 0x000fe40000000800 */
[----:B------:R-:W-:Y:S01]  /*12ce0*/  VIADD R0, R0, UR4 ;  /* 0x0000000400007c36 */ /* 0x000fe20008000000 */
[----:B------:R-:W-:Y:S01]  /*12cf0*/  PRMT R247, R251, 0x7632, R247 ;  /* 0x00007632fbf77816 */ /* 0x000fe200000000f7 */
[----:B------:R-:W-:Y:S02]  /*12d00*/  ULDC UR4, c[0x0][0x228] ;  /* 0x00008a0000047ab9 */ /* 0x000fe40000000800 */
[----:B------:R-:W-:-:S06]  /*12d10*/  IMAD.WIDE R248, R0, 0x2, R2 ;  /* 0x0000000200f87825 */ /* 0x000fcc00078e0202 */
[----:B------:R0:W-:Y:S04]  /*12d20*/  @P2 STG.E.U16 desc[UR6][R248.64], R251 ;  /* 0x000000fbf8002986 */ /* 0x0001e8000c101506 */
[----:B0-----:R-:W3:Y:S01]  /*12d30*/  LDL.LU R251, [R1+0x1c] ;  /* 0x00001c0001fb7983 */ /* 0x001ee20000300800 */
[----:B------:R-:W-:Y:S01]  /*12d40*/  ISETP.LT.AND P3, PT, R227, UR4, !P0 ;  /* 0x00000004e3007c0c */ /* 0x000fe2000c761270 */
[----:B------:R-:W-:Y:S01]  /*12d50*/  IMAD.WIDE R248, R0, 0x2, R236 ;  /* 0x0000000200f87825 */ /* 0x000fe200078e02ec */
[----:B------:R-:W-:-:S11]  /*12d60*/  ULDC UR4, c[0x0][0x228] ;  /* 0x00008a0000047ab9 */ /* 0x000fd60000000800 */
[----:B------:R0:W-:Y:S04]  /*12d70*/  @P3 STG.E.U16 desc[UR6][R248.64], R247 ;  /* 0x000000f7f8003986 */ /* 0x0001e8000c101506 */
[----:B0-----:R-:W3:Y:S01]  /*12d80*/  LDL.LU R247, [R1+0xc] ;  /* 0x00000c0001f77983 */ /* 0x001ee20000300800 */
[----:B------:R-:W-:Y:S01]  /*12d90*/  ISETP.LT.AND P2, PT, R223, UR4, !P0 ;  /* 0x00000004df007c0c */ /* 0x000fe2000c741270 */
[----:B------:R-:W-:Y:S02]  /*12da0*/  ULDC UR4, c[0x0][0x228] ;  /* 0x00008a0000047ab9 */ /* 0x000fe40000000800 */
[----:B------:R-:W-:Y:S01]  /*12db0*/  ISETP.LT.AND P0, PT, R252, UR4, !P0 ;  /* 0x00000004fc007c0c */ /* 0x000fe2000c701270 */
[----:B------:R-:W-:Y:S01]  /*12dc0*/  IMAD.WIDE R248, R0, 0x2, R240 ;  /* 0x0000000200f87825 */ /* 0x000fe200078e02f0 */
[----:B------:R-:W-:-:S08]  /*12dd0*/  ULDC UR4, c[0x0][0x22c] ;  /* 0x00008b0000047ab9 */ /* 0x000fd00000000800 */
        /* <DEDUP_REMOVED lines=13> */
[----:B------:R-:W-:Y:S01]  /*12eb0*/  ULDC UR4, c[0x0][0x228] ;  /* 0x00008a0000047ab9 */ /* 0x000fe20000000800 */
[----:B----4-:R-:W-:-:S04]  /*12ec0*/  PRMT R250, R246, 0x7632, R250 ;  /* 0x00007632f6fa7816 */ /* 0x010fc800000000fa */
[----:B------:R0:W-:Y:S01]  /*12ed0*/  @P2 STG.E.U16 desc[UR6][R248.64], R246 ;  /* 0x000000f6f8002986 */ /* 0x0001e2000c101506 */
[----:B------:R-:W-:Y:S01]  /*12ee0*/  ISETP.LT.AND P2, PT, R223, UR4, !P0 ;  /* 0x00000004df007c0c */ /* 0x000fe2000c741270 */
[----:B------:R-:W-:Y:S01]  /*12ef0*/  ULDC UR4, c[0x0][0x228] ;  /* 0x00008a0000047ab9 */ /* 0x000fe20000000800 */
[C---:B0-----:R-:W-:Y:S01]  /*12f00*/  IMAD.WIDE R248, R0.reuse, 0x2, R236 ;  /* 0x0000000200f87825 */ /* 0x041fe200078e02ec */
[----:B------:R-:W2:Y:S04]  /*12f10*/  LDL.LU R246, [R1+0xc18] ;  /* 0x000c180001f67983 */ /* 0x000ea80000300800 */
[----:B------:R0:W-:Y:S02]  /*12f20*/  @P3 STG.E.U16 desc[UR6][R248.64], R250 ;  /* 0x000000faf8003986 */ /* 0x0001e4000c101506 */
[----:B0-----:R-:W-:Y:S01]  /*12f30*/  IMAD.WIDE R248, R0, 0x2, R240 ;  /* 0x0000000200f87825 */ /* 0x001fe200078e02f0 */
[----:B---3--:R-:W-:-:S04]  /*12f40*/  PRMT R250, R251, 0x7632, R250 ;  /* 0x00007632fbfa7816 */ /* 0x008fc800000000fa */
[----:B------:R0:W-:Y:S04]  /*12f50*/  @P2 STG.E.U16 desc[UR6][R248.64], R251 ;  /* 0x000000fbf8002986 */ /* 0x0001e8000c101506 */
[----:B0-----:R-:W3:Y:S01]  /*12f60*/  LDL.LU R251, [R1+0xc14] ;  /* 0x000c140001fb7983 */ /* 0x001ee20000300800 */
[----:B------:R-:W-:Y:S01]  /*12f70*/  ISETP.LT.AND P0, PT, R252, UR4, !P0 ;  /* 0x00000004fc007c0c */ /* 0x000fe2000c701270 */
[----:B------:R-:W-:Y:S01]  /*12f80*/  IMAD.WIDE R248, R0, 0x2, R242 ;  /* 0x0000000200f87825 */ /* 0x000fe200078e02f2 */
[----:B------:R-:W-:-:S11]  /*12f90*/  ULDC UR4, c[0x0][0x22c] ;  /* 0x00008b0000047ab9 */ /* 0x000fd60000000800 */
[----:B------:R0:W-:Y:S02]  /*12fa0*/  @P0 STG.E.U16 desc[UR6][R248.64], R250 ;  /* 0x000000faf8000986 */ /* 0x0001e4000c101506 */
[----:B0-----:R-:W-:-:S05]  /*12fb0*/  VIADD R248, R238, 0x7 ;  /* 0x00000007eef87836 */ /* 0x001fca0000000000 */
        /* <DEDUP_REMOVED lines=9> */
[----:B0-----:R-:W4:Y:S01]  /*13050*/  LDL.LU R247, [R1+0xc10] ;  /* 0x000c100001f77983 */ /* 0x001f220000300800 */
[----:B------:R-:W-:Y:S01]  /*13060*/  ISETP.LT.AND P3, PT, R227, UR4, !P0 ;  /* 0x00000004e3007c0c */ /* 0x000fe2000c761270 */
[----:B------:R-:W-:Y:S02]  /*13070*/  ULDC UR4, c[0x0][0x228] ;  /* 0x00008a0000047ab9 */ /* 0x000fe40000000800 */
[----:B------:R-:W-:Y:S01]  /*13080*/  ISETP.LT.AND P2, PT, R223, UR4, !P0 ;  /* 0x00000004df007c0c */ /* 0x000fe2000c741270 */
[----:B------:R-:W-:Y:S01]  /*13090*/  IMAD.WIDE R248, R0, 0x2, R236 ;  /* 0x0000000200f87825 */ /* 0x000fe200078e02ec */
[----:B------:R-:W-:-:S02]  /*130a0*/  ULDC UR4, c[0x0][0x228] ;  /* 0x00008a0000047ab9 */ /* 0x000fc40000000800 */
[----:B------:R-:W-:Y:S01]  /*130b0*/  ISETP.LT.AND P0, PT, R252, UR4, !P0 ;  /* 0x00000004fc007c0c */ /* 0x000fe2000c701270 */
[----:B------:R-:W-:-:S05]  /*130c0*/  ULDC UR4, c[0x0][0x22c] ;  /* 0x00008b0000047ab9 */ /* 0x000fca0000000800 */
[----:B------:R0:W-:Y:S02]  /*130d0*/  @P3 STG.E.U16 desc[UR6][R248.64], R250 ;  /* 0x000000faf8003986 */ /* 0x0001e4000c101506 */
[----:B0-----:R-:W-:-:S04]  /*130e0*/  IMAD.WIDE R248, R0, 0x2, R240 ;  /* 0x0000000200f87825 */ /* 0x001fc800078e02f0 */
[----:B------:R-:W-:Y:S01]  /*130f0*/  VIADD R250, R238, 0x8 ;  /* 0x00000008eefa7836 */ /* 0x000fe20000000000 */
[----:B---3--:R0:W-:Y:S02]  /*13100*/  @P2 STG.E.U16 desc[UR6][R248.64], R251 ;  /* 0x000000fbf8002986 */ /* 0x0081e4000c101506 */
[----:B0-----:R-:W-:Y:S01]  /*13110*/  PRMT R251, R251, 0x7632, R251 ;  /* 0x00007632fbfb7816 */ /* 0x001fe200000000fb */
[----:B------:R-:W-:-:S05]  /*13120*/  IMAD.WIDE R248, R0, 0x2, R242 ;  /* 0x0000000200f87825 */ /* 0x000fca00078e02f2 */
[----:B------:R0:W-:Y:S01]  /*13130*/  @P0 STG.E.U16 desc[UR6][R248.64], R251 ;  /* 0x000000fbf8000986 */ /* 0x0001e2000c101506 */
[----:B------:R-:W-:Y:S01]  /*13140*/  ISETP.GE.AND P0, PT, R250, UR4, PT ;  /* 0x00000004fa007c0c */ /* 0x000fe2000bf06270 */
[----:B------:R-:W-:-:S03]  /*13150*/  ULDC UR4, c[0x0][0x228] ;  /* 0x00008a0000047ab9 */ /* 0x000fc60000000800 */
[----:B------:R-:W-:Y:S01]  /*13160*/  ISETP.LT.AND P2, PT, R239, UR4, !P0 ;  /* 0x00000004ef007c0c */ /* 0x000fe2000c741270 */
[----:B------:R-:W-:Y:S02]  /*13170*/  ULDC UR4, c[0x0][0x248] ;  /* 0x0000920000047ab9 */ /* 0x000fe40000000800 */
[----:B------:R-:W-:Y:S01]  /*13180*/  VIADD R0, R0, UR4 ;  /* 0x0000000400007c36 */ /* 0x000fe20008000000 */
[----:B------:R-:W-:Y:S02]  /*13190*/  ULDC UR4, c[0x0][0x228] ;  /* 0x00008a0000047ab9 */ /* 0x000fe40000000800 */
[----:B------:R-:W-:Y:S01]  /*131a0*/  ISETP.LT.AND P3, PT, R227, UR4, !P0 ;  /* 0x00000004e3007c0c */ /* 0x000fe2000c761270 */
[----:B0-----:R-:W-:Y:S01]  /*131b0*/  IMAD.WIDE R248, R0, 0x2, R2 ;  /* 0x0000000200f87825 */ /* 0x001fe200078e0202 */
[----:B------:R-:W-:-:S05]  /*131c0*/  ULDC UR4, c[0x0][0x228] ;  /* 0x00008a0000047ab9 */ /* 0x000fca0000000800 */
[----:B------:R0:W-:Y:S01]  /*131d0*/  @P2 STG.E.U16 desc[UR6][R248.64], R244 ;  /* 0x000000f4f8002986 */ /* 0x0001e2000c101506 */
[----:B------:R-:W-:Y:S01]  /*131e0*/  ISETP.LT.AND P2, PT, R223, UR4, !P0 ;  /* 0x00000004df007c0c */ /* 0x000fe2000c741270 */
[----:B------:R-:W-:Y:S02]  /*131f0*/  ULDC UR4, c[0x0][0x228] ;  /* 0x00008a0000047ab9 */ /* 0x000fe40000000800 */
[----:B------:R-:W-:Y:S01]  /*13200*/  ISETP.LT.AND P0, PT, R252, UR4, !P0 ;  /* 0x00000004fc007c0c */ /* 0x000fe2000c701270 */
[----:B------:R-:W-:Y:S01]  /*13210*/  VIADD R250, R238, 0x9 ;  /* 0x00000009eefa7836 */ /* 0x000fe20000000000 */
[----:B------:R-:W-:Y:S01]  /*13220*/  ULDC UR4, c[0x0][0x22c] ;  /* 0x00008b0000047ab9 */ /* 0x000fe20000000800 */
[----:B0-----:R-:W-:Y:S01]  /*13230*/  PRMT R244, R244, 0x7632, R244 ;  /* 0x00007632f4f47816 */ /* 0x001fe200000000f4 */
[----:B------:R-:W-:-:S05]  /*13240*/  IMAD.WIDE R248, R0, 0x2, R236 ;  /* 0x0000000200f87825 */ /* 0x000fca00078e02ec */
[----:B------:R0:W-:Y:S02]  /*13250*/  @P3 STG.E.U16 desc[UR6][R248.64], R244 ;  /* 0x000000f4f8003986 */ /* 0x0001e4000c101506 */
[----:B0-----:R-:W-:-:S05]  /*13260*/  IMAD.WIDE R248, R0, 0x2, R240 ;  /* 0x0000000200f87825 */ /* 0x001fca00078e02f0 */
[----:B------:R0:W-:Y:S02]  /*13270*/  @P2 STG.E.U16 desc[UR6][R248.64], R232 ;  /* 0x000000e8f8002986 */ /* 0x0001e4000c101506 */
        /* <DEDUP_REMOVED lines=11> */
[----:B------:R-:W-:Y:S01]  /*13330*/  ULDC UR4, c[0x0][0x228] ;  /* 0x00008a0000047ab9 */ /* 0x000fe20000000800 */
[----:B------:R-:W-:-:S04]  /*13340*/  PRMT R232, R228, 0x7632, R232 ;  /* 0x00007632e4e87816 */ /* 0x000fc800000000e8 */
[----:B------:R0:W-:Y:S01]  /*13350*/  @P2 STG.E.U16 desc[UR6][R248.64], R228 ;  /* 0x000000e4f8002986 */ /* 0x0001e2000c101506 */
[----:B------:R-:W-:Y:S01]  /*13360*/  ISETP.LT.AND P2, PT, R223, UR4, !P0 ;  /* 0x00000004df007c0c */ /* 0x000fe2000c741270 */
[----:B------:R-:W-:Y:S02]  /*13370*/  ULDC UR4, c[0x0][0x228] ;  /* 0x00008a0000047ab9 */ /* 0x000fe40000000800 */
[----:B------:R-:W-:Y:S01]  /*13380*/  ISETP.LT.AND P0, PT, R252, UR4, !P0 ;  /* 0x00000004fc007c0c */ /* 0x000fe2000c701270 */
[----:B------:R-:W-:Y:S01]  /*13390*/  ULDC UR4, c[0x0][0x22c] ;  /* 0x00008b0000047ab9 */ /* 0x000fe20000000800 */
[----:B0-----:R-:W-:-:S05]  /*133a0*/  IMAD.WIDE R248, R0, 0x2, R236 ;  /* 0x0000000200f87825 */ /* 0x001fca00078e02ec */
[----:B------:R0:W-:Y:S01]  /*133b0*/  @P3 STG.E.U16 desc[UR6][R248.64], R232 ;  /* 0x000000e8f8003986 */ /* 0x0001e2000c101506 */
[----:B------:R-:W-:Y:S01]  /*133c0*/  PRMT R244, R88, 0x7632, R244 ;  /* 0x0000763258f47816 */ /* 0x000fe200000000f4 */
[----:B------:R-:W-:Y:S02]  /*133d0*/  VIADD R228, R238, 0xa ;  /* 0x0000000aeee47836 */ /* 0x000fe40000000000 */
[----:B0-----:R-:W-:-:S05]  /*133e0*/  IMAD.WIDE R248, R0, 0x2, R240 ;  /* 0x0000000200f87825 */ /* 0x001fca00078e02f0 */
[----:B------:R0:W-:Y:S02]  /*133f0*/  @P2 STG.E.U16 desc[UR6][R248.64], R88 ;  /* 0x00000058f8002986 */ /* 0x0001e4000c101506 */
[----:B0-----:R-:W-:-:S05]  /*13400*/  IMAD.WIDE R248, R0, 0x2, R242 ;  /* 0x0000000200f87825 */ /* 0x001fca00078e02f2 */
        /* <DEDUP_REMOVED lines=10> */
[----:B------:R-:W-:Y:S02]  /*134b0*/  PRMT R228, R245, 0x7632, R228 ;  /* 0x00007632f5e47816 */ /* 0x000fe400000000e4 */
[----:B------:R-:W-:Y:S01]  /*134c0*/  ISETP.LT.AND P4, PT, R223, UR4, !P0 ;  /* 0x00000004df007c0c */ /* 0x000fe2000c781270 */
[----:B------:R-:W-:Y:S01]  /*134d0*/  ULDC UR4, c[0x0][0x228] ;  /* 0x00008a0000047ab9 */ /* 0x000fe20000000800 */
[----:B------:R0:W-:Y:S01]  /*134e0*/  @P2 STG.E.U16 desc[UR6][R248.64], R245 ;  /* 0x000000f5f8002986 */ /* 0x0001e2000c101506 */
[----:B------:R-:W-:Y:S01]  /*134f0*/  VIADD R88, R238, 0xb ;  /* 0x0000000bee587836 */ /* 0x000fe20000000000 */
[----:B------:R-:W-:Y:S01]  /*13500*/  ISETP.LT.AND P2, PT, R252, UR4, !P0 ;  /* 0x00000004fc007c0c */ /* 0x000fe2000c741270 */
[----:B------:R-:W-:Y:S01]  /*13510*/  ULDC UR4, c[0x0][0x22c] ;  /* 0x00008b0000047ab9 */ /* 0x000fe20000000800 */
[----:B0-----:R-:W-:-:S02]  /*13520*/  IMAD.WIDE R244, R0, 0x2, R236 ;  /* 0x0000000200f47825 */ /* 0x001fc400078e02ec */
[----:B------:R-:W-:Y:S01]  /*13530*/  ISETP.GE.AND P0, PT, R88, UR4, PT ;  /* 0x0000000458007c0c */ /* 0x000fe2000bf06270 */
[----:B------:R-:W-:Y:S02]  /*13540*/  ULDC UR4, c[0x0][0x228] ;  /* 0x00008a0000047ab9 */ /* 0x000fe40000000800 */
[----:B------:R0:W-:Y:S01]  /*13550*/  @P3 STG.E.U16 desc[UR6][R244.64], R228 ;  /* 0x000000e4f4003986 */ /* 0x0001e2000c101506 */
[----:B------:R-:W-:Y:S01]  /*13560*/  ISETP.LT.AND P3, PT, R239, UR4, !P0 ;  /* 0x00000004ef007c0c */ /* 0x000fe2000c761270 */
[----:B------:R-:W-:Y:S01]  /*13570*/  ULDC UR4, c[0x0][0x248] ;  /* 0x0000920000047ab9 */ /* 0x000fe20000000800 */
[----:B0-----:R-:W-:-:S05]  /*13580*/  IMAD.WIDE R244, R0, 0x2, R240 ;  /* 0x0000000200f47825 */ /* 0x001fca00078e02f0 */
[----:B------:R0:W-:Y:S01]  /*13590*/  @P4 STG.E.U16 desc[UR6][R244.64], R233 ;  /* 0x000000e9f4004986 */ /* 0x0001e2000c101506 */
[----:B------:R-:W-:Y:S01]  /*135a0*/  VIADD R88, R238, 0xc ;  /* 0x0000000cee587836 */ /* 0x000fe20000000000 */
[----:B0-----:R-:W-:Y:S01]  /*135b0*/  PRMT R245, R233, 0x7632, R245 ;  /* 0x00007632e9f57816 */ /* 0x001fe200000000f5 */
[----:B------:R-:W-:-:S04]  /*135c0*/  IMAD.WIDE R232, R0, 0x2, R242 ;  /* 0x0000000200e87825 */ /* 0x000fc800078e02f2 */
[----:B------:R-:W-:Y:S01]  /*135d0*/  VIADD R0, R0, UR4 ;  /* 0x0000000400007c36 */ /* 0x000fe20008000000 */
[----:B------:R-:W-:Y:S01]  /*135e0*/  ULDC UR4, c[0x0][0x228] ;  /* 0x00008a0000047ab9 */ /* 0x000fe20000000800 */
[----:B------:R0:W-:Y:S01]  /*135f0*/  @P2 STG.E.U16 desc[UR6][R232.64], R245 ;  /* 0x000000f5e8002986 */ /* 0x0001e2000c101506 */
[----:B------:R-:W-:Y:S01]  /*13600*/  ISETP.LT.AND P4, PT, R227, UR4, !P0 ;  /* 0x00000004e3007c0c */ /* 0x000fe2000c781270 */
[----:B------:R-:W-:Y:S02]  /*13610*/  ULDC UR4, c[0x0][0x22c] ;  /* 0x00008b0000047ab9 */ /* 0x000fe40000000800 */
[----:B------:R-:W-:Y:S01]  /*13620*/  ISETP.GE.AND P2, PT, R88, UR4, PT ;  /* 0x0000000458007c0c */ /* 0x000fe2000bf46270 */
[----:B------:R-:W-:Y:S01]  /*13630*/  ULDC UR4, c[0x0][0x228] ;  /* 0x00008a0000047ab9 */ /* 0x000fe20000000800 */
[----:B------:R-:W-:Y:S01]  /*13640*/  PRMT R88, R229, 0x7632, R88 ;  /* 0x00007632e5587816 */ /* 0x000fe20000000058 */
[----:B0-----:R-:W-:-:S05]  /*13650*/  IMAD.WIDE R232, R0, 0x2, R2 ;  /* 0x0000000200e87825 */ /* 0x001fca00078e0202 */
[----:B------:R0:W-:Y:S01]  /*13660*/  @P3 STG.E.U16 desc[UR6][R232.64], R229 ;  /* 0x000000e5e8003986 */ /* 0x0001e2000c101506 */
[----:B------:R-:W-:Y:S01]  /*13670*/  ISETP.LT.AND P3, PT, R223, UR4, !P0 ;  /* 0x00000004df007c0c */ /* 0x000fe2000c761270 */
[----:B------:R-:W-:Y:S01]  /*13680*/  ULDC UR4, c[0x0][0x248] ;  /* 0x0000920000047ab9 */ /* 0x000fe20000000800 */
[----:B------:R-:W-:Y:S01]  /*13690*/  ISETP.LT.AND P0, PT, R252, UR8, !P0 ;  /* 0x00000008fc007c0c */ /* 0x000fe2000c701270 */
[----:B------:R-:W-:Y:S01]  /*136a0*/  ULDC UR8, c[0x0][0x228] ;  /* 0x00008a0000087ab9 */ /* 0x000fe20000000800 */
[----:B0-----:R-:W-:-:S05]  /*136b0*/  IMAD.WIDE R228, R0, 0x2, R236 ;  /* 0x0000000200e47825 */ /* 0x001fca00078e02ec */
[----:B------:R0:W-:Y:S01]  /*136c0*/  @P4 STG.E.U16 desc[UR6][R228.64], R88 ;  /* 0x00000058e4004986 */ /* 0x0001e2000c101506 */
[----:B------:R-:W-:Y:S01]  /*136d0*/  ISETP.LT.AND P4, PT, R239, UR8, !P2 ;  /* 0x00000008ef007c0c */ /* 0x000fe2000d781270 */
[----:B------:R-:W-:Y:S01]  /*136e0*/  IMAD.WIDE R232, R0, 0x2, R240 ;  /* 0x0000000200e87825 */ /* 0x000fe200078e02f0 */
[----:B------:R-:W-:Y:S01]  /*136f0*/  PRMT R245, R89, 0x7632, R245 ;  /* 0x0000763259f57816 */ /* 0x000fe200000000f5 */
[----:B------:R-:W-:Y:S02]  /*13700*/  ULDC UR8, c[0x0][0x228] ;  /* 0x00008a0000087ab9 */ /* 0x000fe40000000800 */
[----:B------:R-:W-:Y:S01]  /*13710*/  VIADD R244, R238, 0xd ;  /* 0x0000000deef47836 */ /* 0x000fe20000000000 */
[----:B------:R-:W-:Y:S01]  /*13720*/  ISETP.LT.AND P5, PT, R227, UR10, !P2 ;  /* 0x0000000ae3007c0c */ /* 0x000fe2000d7a1270 */
[----:B------:R1:W-:Y:S01]  /*13730*/  @P3 STG.E.U16 desc[UR6][R232.64], R89 ;  /* 0x00000059e8003986 */ /* 0x0003e2000c101506 */
[----:B------:R-:W-:Y:S01]  /*13740*/  ULDC UR10, c[0x0][0x228] ;  /* 0x00008a00000a7ab9 */ /* 0x000fe20000000800 */
[----:B0-----:R-:W-:-:S04]  /*13750*/  IMAD.WIDE R228, R0, 0x2, R242 ;  /* 0x0000000200e47825 */ /* 0x001fc800078e02f2 */
[----:B------:R-:W-:Y:S01]  /*13760*/  VIADD R0, R0, UR4 ;  /* 0x0000000400007c36 */ /* 0x000fe20008000000 */
[----:B------:R-:W-:Y:S01]  /*13770*/  ULDC UR4, c[0x0][0x22c] ;  /* 0x00008b0000047ab9 */ /* 0x000fe20000000800 */
[----:B------:R0:W-:Y:S02]  /*13780*/  @P0 STG.E.U16 desc[UR6][R228.64], R245 ;  /* 0x000000f5e4000986 */ /* 0x0001e4000c101506 */
[----:B-1----:R-:W-:Y:S01]  /*13790*/  IMAD.WIDE R88, R0, 0x2, R2 ;  /* 0x0000000200587825 */ /* 0x002fe200078e0202 */
[----:B------:R-:W-:Y:S01]  /*137a0*/  ISETP.GE.AND P0, PT, R244, UR4, PT ;  /* 0x00000004f4007c0c */ /* 0x000fe2000bf06270 */
[----:B------:R-:W-:Y:S02]  /*137b0*/  ULDC UR4, c[0x0][0x228] ;  /* 0x00008a0000047ab9 */ /* 0x000fe40000000800 */
[----:B------:R-:W-:Y:S01]  /*137c0*/  ISETP.LT.AND P3, PT, R223, UR4, !P2 ;  /* 0x00000004df007c0c */ /* 0x000fe2000d761270 */
[----:B--2---:R1:W-:Y:S01]  /*137d0*/  @P4 STG.E.U16 desc[UR6][R88.64], R246 ;  /* 0x000000f658004986 */ /* 0x0043e2000c101506 */
[----:B------:R-:W-:Y:S01]  /*137e0*/  ISETP.LT.AND P4, PT, R252, UR8, !P2 ;  /* 0x00000008fc007c0c */ /* 0x000fe2000d781270 */
[----:B------:R-:W-:Y:S01]  /*137f0*/  ULDC UR8, c[0x0][0x228] ;  /* 0x00008a0000087ab9 */ /* 0x000fe20000000800 */
[----:B------:R-:W-:Y:S01]  /*13800*/  PRMT R233, R246, 0x7632, R233 ;  /* 0x00007632f6e97816 */ /* 0x000fe200000000e9 */
[----:B------:R-:W-:Y:S01]  /*13810*/  ULDC UR4, c[0x0][0x248] ;  /* 0x0000920000047ab9 */ /* 0x000fe20000000800 */
[----:B0-----:R-:W-:Y:S01]  /*13820*/  IMAD.WIDE R228, R0, 0x2, R236 ;  /* 0x0000000200e47825 */ /* 0x001fe200078e02ec */
[----:B------:R-:W-:Y:S01]  /*13830*/  ISETP.LT.AND P2, PT, R239, UR8, !P0 ;  /* 0x00000008ef007c0c */ /* 0x000fe2000c741270 */
[----:B------:R-:W-:-:S03]  /*13840*/  ULDC UR8, c[0x0][0x22c] ;  /* 0x00008b0000087ab9 */ /* 0x000fc60000000800 */
[----:B------:R0:W-:Y:S01]  /*13850*/  @P5 STG.E.U16 desc[UR6][R228.64], R233 ;  /* 0x000000e9e4005986 */ /* 0x0001e2000c101506 */
[----:B------:R-:W-:Y:S01]  /*13860*/  ISETP.LT.AND P5, PT, R227, UR10, !P0 ;  /* 0x0000000ae3007c0c */ /* 0x000fe2000c7a1270 */
[C---:B-1----:R-:W-:Y:S01]  /*13870*/  IMAD.WIDE R88, R0.reuse, 0x2, R240 ;  /* 0x0000000200587825 */ /* 0x042fe200078e02f0 */
[----:B------:R-:W-:Y:S01]  /*13880*/  ULDC UR10, c[0x0][0x228] ;  /* 0x00008a00000a7ab9 */ /* 0x000fe20000000800 */
[----:B------:R-:W-:Y:S01]  /*13890*/  ISETP.LT.AND P6, PT, R223, UR12, !P0 ;  /* 0x0000000cdf007c0c */ /* 0x000fe2000c7c1270 */
[----:B------:R-:W-:Y:S01]  /*138a0*/  ULDC UR12, c[0x0][0x228] ;  /* 0x00008a00000c7ab9 */ /* 0x000fe20000000800 */
[----:B------:R-:W-:Y:S01]  /*138b0*/  VIADD R245, R0, UR4 ;  /* 0x0000000400f57c36 */ /* 0x000fe20008000000 */
[----:B------:R1:W-:Y:S01]  /*138c0*/  @P3 STG.E.U16 desc[UR6][R88.64], R234 ;  /* 0x000000ea58003986 */ /* 0x0003e2000c101506 */
[----:B------:R-:W-:Y:S01]  /*138d0*/  ISETP.LT.AND P0, PT, R252, UR10, !P0 ;  /* 0x0000000afc007c0c */ /* 0x000fe2000c701270 */
[----:B------:R-:W-:Y:S01]  /*138e0*/  ULDC UR4, c[0x0][0x22c] ;  /* 0x00008b0000047ab9 */ /* 0x000fe20000000800 */
[----:B------:R-:W-:Y:S01]  /*138f0*/  PRMT R244, R230, 0x7632, R244 ;  /* 0x00007632e6f47816 */ /* 0x000fe200000000f4 */
[----:B------:R-:W-:Y:S01]  /*13900*/  ULDC UR10, c[0x0][0x228] ;  /* 0x00008a00000a7ab9 */ /* 0x000fe20000000800 */
[----:B0-----:R-:W-:Y:S01]  /*13910*/  IMAD.WIDE R228, R0, 0x2, R242 ;  /* 0x0000000200e47825 */ /* 0x001fe200078e02f2 */
[----:B------:R-:W-:-:S03]  /*13920*/  PRMT R233, R234, 0x7632, R233 ;  /* 0x00007632eae97816 */ /* 0x000fc600000000e9 */
[----:B------:R-:W-:Y:S02]  /*13930*/  VIADD R0, R238, 0xe ;  /* 0x0000000eee007836 */ /* 0x000fe40000000000 */
[----:B------:R0:W-:Y:S01]  /*13940*/  @P4 STG.E.U16 desc[UR6][R228.64], R233 ;  /* 0x000000e9e4004986 */ /* 0x0001e2000c101506 */
[C---:B-1----:R-:W-:Y:S02]  /*13950*/  IMAD.WIDE R88, R245.reuse, 0x2, R236 ;  /* 0x00000002f5587825 */ /* 0x042fe400078e02ec */
[----:B------:R-:W-:Y:S01]  /*13960*/  ISETP.GE.AND P4, PT, R0, UR4, PT ;  /* 0x0000000400007c0c */ /* 0x000fe2000bf86270 */
[----:B------:R-:W-:Y:S01]  /*13970*/  ULDC UR4, c[0x0][0x248] ;  /* 0x0000920000047ab9 */ /* 0x000fe20000000800 */
[----:B------:R-:W-:Y:S01]  /*13980*/  VIADD R234, R238, 0xf ;  /* 0x0000000feeea7836 */ /* 0x000fe20000000000 */
[----:B------:R-:W-:Y:S01]  /*13990*/  PRMT R0, R90, 0x7632, R0 ;  /* 0x000076325a007816 */ /* 0x000fe20000000000 */
[----:B0-----:R-:W-:-:S04]  /*139a0*/  IMAD.WIDE R232, R245, 0x2, R2 ;  /* 0x00000002f5e87825 */ /* 0x001fc800078e0202 */
[----:B------:R-:W-:Y:S01]  /*139b0*/  IMAD.WIDE R228, R245, 0x2, R240 ;  /* 0x00000002f5e47825 */ /* 0x000fe200078e02f0 */
[----:B------:R0:W-:Y:S01]  /*139c0*/  @P2 STG.E.U16 desc[UR6][R232.64], R230 ;  /* 0x000000e6e8002986 */ /* 0x0001e2000c101506 */
[----:B------:R-:W-:Y:S01]  /*139d0*/  ISETP.GE.AND P3, PT, R234, UR8, PT ;  /* 0x00000008ea007c0c */ /* 0x000fe2000bf66270 */
[----:B------:R-:W-:Y:S02]  /*139e0*/  ULDC UR8, c[0x0][0x228] ;  /* 0x00008a0000087ab9 */ /* 0x000fe40000000800 */
[----:B------:R1:W-:Y:S01]  /*139f0*/  @P5 STG.E.U16 desc[UR6][R88.64], R244 ;  /* 0x000000f458005986 */ /* 0x0003e2000c101506 */
[----:B------:R-:W-:Y:S01]  /*13a00*/  ISETP.LT.AND P5, PT, R239, UR12, !P4 ;  /* 0x0000000cef007c0c */ /* 0x000fe2000e7a1270 */
[C---:B------:R-:W-:Y:S01]  /*13a10*/  VIADD R249, R245.reuse, UR4 ;  /* 0x00000004f5f97c36 */ /* 0x040fe20008000000 */
[----:B------:R-:W-:Y:S01]  /*13a20*/  ULDC UR12, c[0x0][0x228] ;  /* 0x00008a00000c7ab9 */ /* 0x000fe20000000800 */
[----:B------:R4:W-:Y:S01]  /*13a30*/  @P6 STG.E.U16 desc[UR6][R228.64], R90 ;  /* 0x0000005ae4006986 */ /* 0x0009e2000c101506 */
[----:B0-----:R-:W-:Y:S01]  /*13a40*/  IMAD.WIDE R232, R245, 0x2, R242 ;  /* 0x00000002f5e87825 */ /* 0x001fe200078e02f2 */
[----:B------:R-:W-:Y:S01]  /*13a50*/  ISETP.LT.AND P6, PT, R227, UR14, !P4 ;  /* 0x0000000ee3007c0c */ /* 0x000fe2000e7c1270 */
[----:B------:R-:W-:Y:S01]  /*13a60*/  ULDC UR4, c[0x0][0x22c] ;  /* 0x00008b0000047ab9 */ /* 0x000fe20000000800 */
[----:B------:R-:W-:-:S02]  /*13a70*/  ULDC UR14, c[0x0][0x228] ;  /* 0x00008a00000e7ab9 */ /* 0x000fc40000000800 */
[----:B------:R0:W-:Y:S01]  /*13a80*/  @P0 STG.E.U16 desc[UR6][R232.64], R0 ;  /* 0x00000000e8000986 */ /* 0x0001e2000c101506 */
[----:B------:R-:W-:Y:S01]  /*13a90*/  ISETP.LT.AND P0, PT, R223, UR8, !P4 ;  /* 0x00000008df007c0c */ /* 0x000fe2000e701270 */
[----:B-1----:R-:W-:Y:S01]  /*13aa0*/  IMAD.WIDE R88, R249, 0x2, R2 ;  /* 0x00000002f9587825 */ /* 0x002fe200078e0202 */
[----:B------:R-:W-:Y:S01]  /*13ab0*/  ISETP.LT.AND P4, PT, R252, UR10, !P4 ;  /* 0x0000000afc007c0c */ /* 0x000fe2000e781270 */
[----:B------:R-:W-:Y:S01]  /*13ac0*/  ULDC UR8, c[0x0][0x228] ;  /* 0x00008a0000087ab9 */ /* 0x000fe20000000800 */
[----:B----4-:R-:W-:Y:S01]  /*13ad0*/  PRMT R90, R247, 0x7632, R90 ;  /* 0x00007632f75a7816 */ /* 0x010fe2000000005a */
[----:B------:R-:W-:Y:S01]  /*13ae0*/  VIADD R230, R238, 0x10 ;  /* 0x00000010eee67836 */ /* 0x000fe20000000000 */
[----:B------:R1:W-:Y:S01]  /*13af0*/  @P5 STG.E.U16 desc[UR6][R88.64], R247 ;  /* 0x000000f758005986 */ /* 0x0003e2000c101506 */
[----:B------:R-:W-:Y:S01]  /*13b00*/  IMAD.WIDE R228, R249, 0x2, R236 ;  /* 0x00000002f9e47825 */ /* 0x000fe200078e02ec */
[----:B------:R-:W-:Y:S01]  /*13b10*/  ISETP.LT.AND P5, PT, R239, UR12, !P3 ;  /* 0x0000000cef007c0c */ /* 0x000fe2000dfa1270 */
[----:B------:R-:W-:-:S02]  /*13b20*/  ULDC UR10, c[0x0][0x228] ;  /* 0x00008a00000a7ab9 */ /* 0x000fc40000000800 */
[----:B------:R-:W-:Y:S01]  /*13b30*/  IMAD.WIDE R244, R249, 0x2, R240 ;  /* 0x00000002f9f47825 */ /* 0x000fe200078e02f0 */
[----:B0-----:R-:W-:Y:S01]  /*13b40*/  PRMT R0, R235, 0x7632, R0 ;  /* 0x00007632eb007816 */ /* 0x001fe20000000000 */
[----:B------:R0:W-:Y:S01]  /*13b50*/  @P6 STG.E.U16 desc[UR6][R228.64], R90 ;  /* 0x0000005ae4006986 */ /* 0x0001e2000c101506 */
[----:B------:R-:W-:Y:S01]  /*13b60*/  ISETP.GE.AND P2, PT, R230, UR4, PT ;  /* 0x00000004e6007c0c */ /* 0x000fe2000bf46270 */
[----:B------:R-:W-:Y:S01]  /*13b70*/  ULDC UR4, c[0x0][0x248] ;  /* 0x0000920000047ab9 */ /* 0x000fe20000000800 */
[----:B-1----:R-:W-:Y:S01]  /*13b80*/  IMAD.WIDE R88, R249, 0x2, R242 ;  /* 0x00000002f9587825 */ /* 0x002fe200078e02f2 */
[----:B------:R-:W-:Y:S01]  /*13b90*/  ISETP.LT.AND P6, PT, R227, UR14, !P3 ;  /* 0x0000000ee3007c0c */ /* 0x000fe2000dfc1270 */
[----:B------:R-:W-:Y:S01]  /*13ba0*/  @P0 STG.E.U16 desc[UR6][R244.64], R235 ;  /* 0x000000ebf4000986 */ /* 0x000fe2000c101506 */
[----:B------:R-:W-:Y:S01]  /*13bb0*/  ULDC UR12, c[0x0][0x228] ;  /* 0x00008a00000c7ab9 */ /* 0x000fe20000000800 */
[----:B------:R-:W-:Y:S01]  /*13bc0*/  VIADD R247, R249, UR4 ;  /* 0x00000004f9f77c36 */ /* 0x000fe20008000000 */
[----:B------:R-:W-:Y:S01]  /*13bd0*/  ULDC UR4, c[0x0][0x22c] ;  /* 0x00008b0000047ab9 */ /* 0x000fe20000000800 */
[----:B------:R1:W-:Y:S01]  /*13be0*/  @P4 STG.E.U16 desc[UR6][R88.64], R0 ;  /* 0x0000000058004986 */ /* 0x0003e2000c101506 */
[----:B------:R-:W-:Y:S01]  /*13bf0*/  ISETP.LT.AND P4, PT, R223, UR8, !P3 ;  /* 0x00000008df007c0c */ /* 0x000fe2000df81270 */
[----:B0-----:R-:W-:Y:S01]  /*13c00*/  IMAD.WIDE R228, R247, 0x2, R2 ;  /* 0x00000002f7e47825 */ /* 0x001fe200078e0202 */
[----:B------:R-:W-:Y:S01]  /*13c10*/  ISETP.LT.AND P3, PT, R252, UR10, !P3 ;  /* 0x0000000afc007c0c */ /* 0x000fe2000df61270 */
[----:B------:R-:W-:Y:S01]  /*13c20*/  ULDC UR14, c[0x0][0x228] ;  /* 0x00008a00000e7ab9 */ /* 0x000fe20000000800 */
[----:B------:R-:W-:Y:S01]  /*13c30*/  PRMT R90, R231, 0x7632, R90 ;  /* 0x00007632e75a7816 */ /* 0x000fe2000000005a */
[----:B------:R-:W-:Y:S01]  /*13c40*/  IMAD.WIDE R232, R247, 0x2, R236 ;  /* 0x00000002f7e87825 */ /* 0x000fe200078e02ec */
[----:B------:R0:W-:Y:S03]  /*13c50*/  @P5 STG.E.U16 desc[UR6][R228.64], R231 ;  /* 0x000000e7e4005986 */ /* 0x0001e6000c101506 */
[----:B------:R-:W-:-:S02]  /*13c60*/  VIADD R230, R238, 0x11 ;  /* 0x00000011eee67836 */ /* 0x000fc40000000000 */
[----:B-1----:R-:W-:Y:S01]  /*13c70*/  IMAD.WIDE R88, R247, 0x2, R240 ;  /* 0x00000002f7587825 */ /* 0x002fe200078e02f0 */
[----:B------:R-:W-:Y:S01]  /*13c80*/  PRMT R0, R91, 0x7632, R0 ;  /* 0x000076325b007816 */ /* 0x000fe20000000000 */
[----:B------:R1:W-:Y:S01]  /*13c90*/  @P6 STG.E.U16 desc[UR6][R232.64], R90 ;  /* 0x0000005ae8006986 */ /* 0x0003e2000c101506 */
[----:B------:R-:W-:Y:S01]  /*13ca0*/  ISETP.LT.AND P5, PT, R239, UR12, !P2 ;  /* 0x0000000cef007c0c */ /* 0x000fe2000d7a1270 */
[----:B------:R-:W-:Y:S01]  /*13cb0*/  ULDC UR8, c[0x0][0x228] ;  /* 0x00008a0000087ab9 */ /* 0x000fe20000000800 */
[----:B------:R-:W-:Y:S01]  /*13cc0*/  ULDC UR10, c[0x0][0x228] ;  /* 0x00008a00000a7ab9 */ /* 0x000fe20000000800 */
[----:B0-----:R-:W-:Y:S01]  /*13cd0*/  IMAD.WIDE R228, R247, 0x2, R242 ;  /* 0x00000002f7e47825 */ /* 0x001fe200078e02f2 */
[----:B------:R-:W-:Y:S01]  /*13ce0*/  ISETP.GE.AND P0, PT, R230, UR4, PT ;  /* 0x00000004e6007c0c */ /* 0x000fe2000bf06270 */
[----:B------:R-:W-:Y:S01]  /*13cf0*/  ULDC UR4, c[0x0][0x248] ;  /* 0x0000920000047ab9 */ /* 0x000fe20000000800 */
[----:B------:R-:W-:Y:S01]  /*13d00*/  ISETP.LT.AND P6, PT, R227, UR14, !P2 ;  /* 0x0000000ee3007c0c */ /* 0x000fe2000d7c1270 */
[----:B------:R0:W-:Y:S01]  /*13d10*/  @P4 STG.E.U16 desc[UR6][R88.64], R91 ;  /* 0x0000005b58004986 */ /* 0x0001e2000c101506 */
[----:B------:R-:W-:Y:S01]  /*13d20*/  VIADD R235, R247, UR4 ;  /* 0x00000004f7eb7c36 */ /* 0x000fe20008000000 */
[----:B------:R-:W-:Y:S01]  /*13d30*/  ULDC UR12, c[0x0][0x228] ;  /* 0x00008a00000c7ab9 */ /* 0x000fe20000000800 */
[----:B-1----:R-:W-:Y:S01]  /*13d40*/  PRMT R90, R80, 0x7632, R90 ;  /* 0x00007632505a7816 */ /* 0x002fe2000000005a */
[----:B------:R1:W-:Y:S01]  /*13d50*/  @P3 STG.E.U16 desc[UR6][R228.64], R0 ;  /* 0x00000000e4003986 */ /* 0x0003e2000c101506 */
[----:B------:R-:W-:Y:S01]  /*13d60*/  ISETP.LT.AND P3, PT, R223, UR8, !P2 ;  /* 0x00000008df007c0c */ /* 0x000fe2000d761270 */
[C---:B------:R-:W-:Y:S01]  /*13d70*/  IMAD.WIDE R230, R235.reuse, 0x2, R2 ;  /* 0x00000002ebe67825 */ /* 0x040fe200078e0202 */
[----:B------:R-:W-:Y:S01]  /*13d80*/  ISETP.LT.AND P2, PT, R252, UR10, !P2 ;  /* 0x0000000afc007c0c */ /* 0x000fe2000d741270 */
[----:B------:R-:W-:Y:S01]  /*13d90*/  ULDC UR4, c[0x0][0x22c] ;  /* 0x00008b0000047ab9 */ /* 0x000fe20000000800 */
[----:B------:R-:W-:Y:S01]  /*13da0*/  ULDC UR14, c[0x0][0x228] ;  /* 0x00008a00000e7ab9 */ /* 0x000fe20000000800 */
[----:B------:R-:W-:Y:S01]  /*13db0*/  IMAD.WIDE R232, R235, 0x2, R236 ;  /* 0x00000002ebe87825 */ /* 0x000fe200078e02ec */
[----:B------:R-:W-:Y:S03]  /*13dc0*/  @P5 STG.E.U16 desc[UR6][R230.64], R80 ;  /* 0x00000050e6005986 */ /* 0x000fe6000c101506 */
[----:B------:R-:W-:-:S02]  /*13dd0*/  VIADD R234, R238, 0x12 ;  /* 0x00000012eeea7836 */ /* 0x000fc40000000000 */
[----:B0-----:R-:W-:Y:S01]  /*13de0*/  IMAD.WIDE R88, R235, 0x2, R240 ;  /* 0x00000002eb587825 */ /* 0x001fe200078e02f0 */
[----:B-1----:R-:W-:Y:S01]  /*13df0*/  PRMT R0, R84, 0x7632, R0 ;  /* 0x0000763254007816 */ /* 0x002fe20000000000 */
[----:B------:R0:W-:Y:S01]  /*13e00*/  @P6 STG.E.U16 desc[UR6][R232.64], R90 ;  /* 0x0000005ae8006986 */ /* 0x0001e2000c101506 */
[----:B------:R-:W-:Y:S01]  /*13e10*/  ISETP.LT.AND P5, PT, R239, UR12, !P0 ;  /* 0x0000000cef007c0c */ /* 0x000fe2000c7a1270 */
[----:B------:R-:W-:Y:S01]  /*13e20*/  IMAD.WIDE R228, R235, 0x2, R242 ;  /* 0x00000002ebe47825 */ /* 0x000fe200078e02f2 */
[----:B------:R-:W-:Y:S01]  /*13e30*/  ISETP.GE.AND P4, PT, R234, UR4, PT ;  /* 0x00000004ea007c0c */ /* 0x000fe2000bf86270 */
[----:B------:R-:W-:Y:S01]  /*13e40*/  ULDC UR4, c[0x0][0x248] ;  /* 0x0000920000047ab9 */ /* 0x000fe20000000800 */
[----:B------:R-:W-:Y:S01]  /*13e50*/  ISETP.LT.AND P6, PT, R227, UR14, !P0 ;  /* 0x0000000ee3007c0c */ /* 0x000fe2000c7c1270 */
[----:B------:R1:W-:Y:S01]  /*13e60*/  @P3 STG.E.U16 desc[UR6][R88.64], R84 ;  /* 0x0000005458003986 */ /* 0x0003e2000c101506 */
[----:B------:R-:W-:Y:S01]  /*13e70*/  ULDC UR8, c[0x0][0x228] ;  /* 0x00008a0000087ab9 */ /* 0x000fe20000000800 */
[----:B------:R-:W-:Y:S01]  /*13e80*/  VIADD R245, R235, UR4 ;  /* 0x00000004ebf57c36 */ /* 0x000fe20008000000 */
[----:B------:R-:W-:Y:S01]  /*13e90*/  ULDC UR10, c[0x0][0x228] ;  /* 0x00008a00000a7ab9 */ /* 0x000fe20000000800 */
[----:B------:R2:W-:Y:S01]  /*13ea0*/  @P2 STG.E.U16 desc[UR6][R228.64], R0 ;  /* 0x00000000e4002986 */ /* 0x0005e2000c101506 */
[----:B------:R-:W-:Y:S01]  /*13eb0*/  ISETP.LT.AND P2, PT, R223, UR8, !P0 ;  /* 0x00000008df007c0c */ /* 0x000fe2000c741270 */
[C---:B0-----:R-:W-:Y:S01]  /*13ec0*/  IMAD.WIDE R90, R245.reuse, 0x2, R2 ;  /* 0x00000002f55a7825 */ /* 0x041fe200078e0202 */
[----:B------:R-:W-:Y:S01]  /*13ed0*/  ISETP.LT.AND P0, PT, R252, UR10, !P0 ;  /* 0x0000000afc007c0c */ /* 0x000fe2000c701270 */
[----:B------:R-:W-:Y:S01]  /*13ee0*/  ULDC UR12, c[0x0][0x228] ;  /* 0x00008a00000c7ab9 */ /* 0x000fe20000000800 */
[----:B------:R-:W-:Y:S01]  /*13ef0*/  PRMT R80, R72, 0x7632, R80 ;  /* 0x0000763248507816 */ /* 0x000fe20000000050 */
[----:B------:R-:W-:Y:S01]  /*13f00*/  IMAD.WIDE R230, R245, 0x2, R236 ;  /* 0x00000002f5e67825 */ /* 0x000fe200078e02ec */
[----:B------:R-:W-:-:S03]  /*13f10*/  ULDC UR4, c[0x0][0x22c] ;  /* 0x00008b0000047ab9 */ /* 0x000fc60000000800 */
[----:B------:R-:W-:Y:S01]  /*13f20*/  VIADD R232, R238, 0x13 ;  /* 0x00000013eee87836 */ /* 0x000fe20000000000 */
[----:B------:R0:W-:Y:S01]  /*13f30*/  @P5 STG.E.U16 desc[UR6][R90.64], R72 ;  /* 0x000000485a005986 */ /* 0x0001e2000c101506 */
[----:B------:R-:W-:Y:S01]  /*13f40*/  ULDC UR14, c[0x0][0x228] ;  /* 0x00008a00000e7ab9 */ /* 0x000fe20000000800 */
[----:B-1----:R-:W-:Y:S01]  /*13f50*/  IMAD.WIDE R88, R245, 0x2, R240 ;  /* 0x00000002f5587825 */ /* 0x002fe200078e02f0 */
[----:B------:R-:W-:Y:S01]  /*13f60*/  ISETP.LT.AND P5, PT, R239, UR12, !P4 ;  /* 0x0000000cef007c0c */ /* 0x000fe2000e7a1270 */
[----:B------:R1:W-:Y:S01]  /*13f70*/  @P6 STG.E.U16 desc[UR6][R230.64], R80 ;  /* 0x00000050e6006986 */ /* 0x0003e2000c101506 */
[----:B--2---:R-:W-:Y:S01]  /*13f80*/  PRMT R0, R76, 0x7632, R0 ;  /* 0x000076324c007816 */ /* 0x004fe20000000000 */
[----:B------:R-:W-:Y:S01]  /*13f90*/  IMAD.WIDE R228, R245, 0x2, R242 ;  /* 0x00000002f5e47825 */ /* 0x000fe200078e02f2 */
[----:B------:R-:W-:Y:S01]  /*13fa0*/  ISETP.GE.AND P3, PT, R232, UR4, PT ;  /* 0x00000004e8007c0c */ /* 0x000fe2000bf66270 */
[----:B------:R-:W-:Y:S01]  /*13fb0*/  ULDC UR4, c[0x0][0x248] ;  /* 0x0000920000047ab9 */ /* 0x000fe20000000800 */
[----:B------:R-:W-:Y:S01]  /*13fc0*/  ISETP.LT.AND P6, PT, R227, UR14, !P4 ;  /* 0x0000000ee3007c0c */ /* 0x000fe2000e7c1270 */
[----:B------:R-:W-:Y:S01]  /*13fd0*/  VIADD R233, R245, UR4 ;  /* 0x00000004f5e97c36 */ /* 0x000fe20008000000 */
[----:B------:R-:W-:Y:S01]  /*13fe0*/  @P2 STG.E.U16 desc[UR6][R88.64], R76 ;  /* 0x0000004c58002986 */ /* 0x000fe2000c101506 */
[----:B------:R-:W-:Y:S01]  /*13ff0*/  ULDC UR8, c[0x0][0x228] ;  /* 0x00008a0000087ab9 */ /* 0x000fe20000000800 */
[----:B------:R-:W-:Y:S01]  /*14000*/  ULDC UR10, c[0x0][0x228] ;  /* 0x00008a00000a7ab9 */ /* 0x000fe20000000800 */
[----:B0-----:R-:W-:Y:S01]  /*14010*/  PRMT R72, R81, 0x7632, R72 ;  /* 0x0000763251487816 */ /* 0x001fe20000000048 */
[----:B------:R0:W-:Y:S01]  /*14020*/  @P0 STG.E.U16 desc[UR6][R228.64], R0 ;  /* 0x00000000e4000986 */ /* 0x0001e2000c101506 */
[----:B------:R-:W-:Y:S01]  /*14030*/  ISETP.LT.AND P0, PT, R223, UR8, !P4 ;  /* 0x00000008df007c0c */ /* 0x000fe2000e701270 */
[----:B-1----:R-:W-:Y:S01]  /*14040*/  VIADD R80, R238, 0x14 ;  /* 0x00000014ee507836 */ /* 0x002fe20000000000 */
[----:B------:R-:W-:Y:S01]  /*14050*/  ISETP.LT.AND P4, PT, R252, UR10, !P4 ;  /* 0x0000000afc007c0c */ /* 0x000fe2000e781270 */
[C---:B------:R-:W-:Y:S01]  /*14060*/  IMAD.WIDE R90, R233.reuse, 0x2, R2 ;  /* 0x00000002e95a7825 */ /* 0x040fe200078e0202 */
[----:B------:R-:W-:Y:S01]  /*14070*/  ULDC UR4, c[0x0][0x22c] ;  /* 0x00008b0000047ab9 */ /* 0x000fe20000000800 */
[----:B------:R-:W-:Y:S01]  /*14080*/  ULDC UR12, c[0x0][0x228] ;  /* 0x00008a00000c7ab9 */ /* 0x000fe20000000800 */
[----:B------:R-:W-:Y:S01]  /*14090*/  ULDC UR14, c[0x0][0x228] ;  /* 0x00008a00000e7ab9 */ /* 0x000fe20000000800 */
[----:B------:R-:W-:Y:S01]  /*140a0*/  IMAD.WIDE R230, R233, 0x2, R236 ;  /* 0x00000002e9e67825 */ /* 0x000fe200078e02ec */
[----:B------:R-:W-:Y:S01]  /*140b0*/  ISETP.GE.AND P2, PT, R80, UR4, PT ;  /* 0x0000000450007c0c */ /* 0x000fe2000bf46270 */
[----:B------:R1:W-:Y:S01]  /*140c0*/  @P5 STG.E.U16 desc[UR6][R90.64], R81 ;  /* 0x000000515a005986 */ /* 0x0003e2000c101506 */
[----:B------:R-:W-:Y:S01]  /*140d0*/  ISETP.LT.AND P5, PT, R239, UR12, !P3 ;  /* 0x0000000cef007c0c */ /* 0x000fe2000dfa1270 */
[----:B0-----:R-:W-:Y:S01]  /*140e0*/  IMAD.WIDE R228, R233, 0x2, R242 ;  /* 0x00000002e9e47825 */ /* 0x001fe200078e02f2 */
[----:B------:R-:W-:Y:S01]  /*140f0*/  PRMT R0, R85, 0x7632, R0 ;  /* 0x0000763255007816 */ /* 0x000fe20000000000 */
[----:B------:R0:W-:Y:S01]  /*14100*/  @P6 STG.E.U16 desc[UR6][R230.64], R72 ;  /* 0x00000048e6006986 */ /* 0x0001e2000c101506 */
[----:B------:R-:W-:Y:S01]  /*14110*/  ISETP.LT.AND P6, PT, R227, UR14, !P3 ;  /* 0x0000000ee3007c0c */ /* 0x000fe2000dfc1270 */
[----:B------:R-:W-:Y:S01]  /*14120*/  ULDC UR4, c[0x0][0x248] ;  /* 0x0000920000047ab9 */ /* 0x000fe20000000800 */
[----:B------:R-:W-:Y:S01]  /*14130*/  ULDC UR8, c[0x0][0x228] ;  /* 0x00008a0000087ab9 */ /* 0x000fe20000000800 */
[C---:B------:R-:W-:Y:S01]  /*14140*/  VIADD R235, R233.reuse, UR4 ;  /* 0x00000004e9eb7c36 */ /* 0x040fe20008000000 */
[----:B------:R-:W-:Y:S01]  /*14150*/  ULDC UR10, c[0x0][0x228] ;  /* 0x00008a00000a7ab9 */ /* 0x000fe20000000800 */
[----:B------:R-:W-:Y:S01]  /*14160*/  VIADD R76, R238, 0x15 ;  /* 0x00000015ee4c7836 */ /* 0x000fe20000000000 */
[----:B------:R-:W-:Y:S01]  /*14170*/  ULDC UR12, c[0x0][0x228] ;  /* 0x00008a00000c7ab9 */ /* 0x000fe20000000800 */
[----:B-1----:R-:W-:Y:S01]  /*14180*/  IMAD.WIDE R80, R233, 0x2, R240 ;  /* 0x00000002e9507825 */ /* 0x002fe200078e02f0 */
[----:B------:R-:W-:Y:S01]  /*14190*/  ULDC UR4, c[0x0][0x22c] ;  /* 0x00008b0000047ab9 */ /* 0x000fe20000000800 */
[----:B------:R-:W-:-:S03]  /*141a0*/  ULDC UR14, c[0x0][0x228] ;  /* 0x00008a00000e7ab9 */ /* 0x000fc60000000800 */
[----:B------:R1:W-:Y:S01]  /*141b0*/  @P0 STG.E.U16 desc[UR6][R80.64], R85 ;  /* 0x0000005550000986 */ /* 0x0003e2000c101506 */
[----:B------:R-:W-:-:S03]  /*141c0*/  IMAD.WIDE R90, R235, 0x2, R2 ;  /* 0x00000002eb5a7825 */ /* 0x000fc600078e0202 */
[----:B------:R2:W-:Y:S01]  /*141d0*/  @P4 STG.E.U16 desc[UR6][R228.64], R0 ;  /* 0x00000000e4004986 */ /* 0x0005e2000c101506 */
[----:B------:R-:W-:Y:S01]  /*141e0*/  ISETP.LT.AND P4, PT, R223, UR8, !P3 ;  /* 0x00000008df007c0c */ /* 0x000fe2000df81270 */
[----:B------:R-:W-:Y:S01]  /*141f0*/  IMAD.WIDE R88, R235, 0x2, R236 ;  /* 0x00000002eb587825 */ /* 0x000fe200078e02ec */
[----:B------:R-:W-:Y:S02]  /*14200*/  ISETP.LT.AND P3, PT, R252, UR10, !P3 ;  /* 0x0000000afc007c0c */ /* 0x000fe4000df61270 */
[----:B0-----:R-:W-:Y:S01]  /*14210*/  PRMT R72, R73, 0x7632, R72 ;  /* 0x0000763249487816 */ /* 0x001fe20000000048 */
[----:B------:R-:W-:Y:S01]  /*14220*/  @P5 STG.E.U16 desc[UR6][R90.64], R73 ;  /* 0x000000495a005986 */ /* 0x000fe2000c101506 */
[----:B------:R-:W-:Y:S01]  /*14230*/  ISETP.LT.AND P5, PT, R239, UR12, !P2 ;  /* 0x0000000cef007c0c */ /* 0x000fe2000d7a1270 */
[----:B-1----:R-:W-:Y:S01]  /*14240*/  IMAD.WIDE R80, R235, 0x2, R242 ;  /* 0x00000002eb507825 */ /* 0x002fe200078e02f2 */
[----:B------:R-:W-:Y:S01]  /*14250*/  ISETP.GE.AND P0, PT, R76, UR4, PT ;  /* 0x000000044c007c0c */ /* 0x000fe2000bf06270 */
[----:B------:R0:W-:Y:S01]  /*14260*/  @P6 STG.E.U16 desc[UR6][R88.64], R72 ;  /* 0x0000004858006986 */ /* 0x0001e2000c101506 */
[----:B------:R-:W-:Y:S01]  /*14270*/  ISETP.LT.AND P6, PT, R227, UR14, !P2 ;  /* 0x0000000ee3007c0c */ /* 0x000fe2000d7c1270 */
[----:B------:R-:W-:Y:S01]  /*14280*/  ULDC UR4, c[0x0][0x248] ;  /* 0x0000920000047ab9 */ /* 0x000fe20000000800 */
[----:B--2---:R-:W-:Y:S01]  /*14290*/  PRMT R0, R77, 0x7632, R0 ;  /* 0x000076324d007816 */ /* 0x004fe20000000000 */
[----:B------:R-:W-:Y:S01]  /*142a0*/  ULDC UR8, c[0x0][0x228] ;  /* 0x00008a0000087ab9 */ /* 0x000fe20000000800 */
[----:B------:R-:W-:Y:S01]  /*142b0*/  ULDC UR10, c[0x0][0x228] ;  /* 0x00008a00000a7ab9 */ /* 0x000fe20000000800 */
[----:B------:R-:W-:Y:S01]  /*142c0*/  PRMT R76, R82, 0x7632, R76 ;  /* 0x00007632524c7816 */ /* 0x000fe2000000004c */
[----:B------:R-:W-:Y:S01]  /*142d0*/  ULDC UR12, c[0x0][0x228] ;  /* 0x00008a00000c7ab9 */ /* 0x000fe20000000800 */
[----:B0-----:R-:W-:Y:S01]  /*142e0*/  IMAD.WIDE R72, R235, 0x2, R240 ;  /* 0x00000002eb487825 */ /* 0x001fe200078e02f0 */
[----:B------:R-:W-:-:S03]  /*142f0*/  ULDC UR14, c[0x0][0x228] ;  /* 0x00008a00000e7ab9 */ /* 0x000fc60000000800 */
[----:B------:R-:W-:Y:S01]  /*14300*/  VIADD R91, R235, UR4 ;  /* 0x00000004eb5b7c36 */ /* 0x000fe20008000000 */
[----:B------:R0:W-:Y:S01]  /*14310*/  @P4 STG.E.U16 desc[UR6][R72.64], R77 ;  /* 0x0000004d48004986 */ /* 0x0001e2000c101506 */
[----:B------:R-:W-:Y:S01]  /*14320*/  VIADD R90, R238, 0x16 ;  /* 0x00000016ee5a7836 */ /* 0x000fe20000000000 */
[----:B------:R-:W-:Y:S02]  /*14330*/  ULDC UR4, c[0x0][0x22c] ;  /* 0x00008b0000047ab9 */ /* 0x000fe40000000800 */
[----:B------:R1:W-:Y:S01]  /*14340*/  @P3 STG.E.U16 desc[UR6][R80.64], R0 ;  /* 0x0000000050003986 */ /* 0x0003e2000c101506 */
[----:B------:R-:W-:Y:S01]  /*14350*/  ISETP.LT.AND P3, PT, R223, UR8, !P2 ;  /* 0x00000008df007c0c */ /* 0x000fe2000d761270 */
[C---:B------:R-:W-:Y:S01]  /*14360*/  IMAD.WIDE R84, R91.reuse, 0x2, R2 ;  /* 0x000000025b547825 */ /* 0x040fe200078e0202 */
[----:B------:R-:W-:Y:S01]  /*14370*/  ISETP.LT.AND P2, PT, R252, UR10, !P2 ;  /* 0x0000000afc007c0c */ /* 0x000fe2000d741270 */
[----:B------:R-:W-:Y:S02]  /*14380*/  ULDC UR8, c[0x0][0x228] ;  /* 0x00008a0000087ab9 */ /* 0x000fe40000000800 */
[C---:B------:R-:W-:Y:S01]  /*14390*/  IMAD.WIDE R88, R91.reuse, 0x2, R236 ;  /* 0x000000025b587825 */ /* 0x040fe200078e02ec */
[----:B------:R-:W-:Y:S03]  /*143a0*/  @P5 STG.E.U16 desc[UR6][R84.64], R82 ;  /* 0x0000005254005986 */ /* 0x000fe6000c101506 */
[----:B0-----:R-:W-:Y:S01]  /*143b0*/  IMAD.WIDE R72, R91, 0x2, R240 ;  /* 0x000000025b487825 */ /* 0x001fe200078e02f0 */
[----:B------:R0:W-:Y:S01]  /*143c0*/  @P6 STG.E.U16 desc[UR6][R88.64], R76 ;  /* 0x0000004c58006986 */ /* 0x0001e2000c101506 */
[----:B-1----:R-:W-:Y:S01]  /*143d0*/  PRMT R0, R86, 0x7632, R0 ;  /* 0x0000763256007816 */ /* 0x002fe20000000000 */
[----:B------:R-:W-:Y:S01]  /*143e0*/  ULDC UR10, c[0x0][0x228] ;  /* 0x00008a00000a7ab9 */ /* 0x000fe20000000800 */
[----:B------:R-:W-:Y:S01]  /*143f0*/  ISETP.LT.AND P5, PT, R239, UR12, !P0 ;  /* 0x0000000cef007c0c */ /* 0x000fe2000c7a1270 */
[----:B------:R1:W-:Y:S01]  /*14400*/  @P3 STG.E.U16 desc[UR6][R72.64], R86 ;  /* 0x0000005648003986 */ /* 0x0003e2000c101506 */
[----:B------:R-:W-:Y:S01]  /*14410*/  ISETP.GE.AND P4, PT, R90, UR4, PT ;  /* 0x000000045a007c0c */ /* 0x000fe2000bf86270 */
[----:B------:R-:W-:Y:S01]  /*14420*/  ULDC UR4, c[0x0][0x248] ;  /* 0x0000920000047ab9 */ /* 0x000fe20000000800 */
[----:B------:R-:W-:Y:S01]  /*14430*/  ISETP.LT.AND P6, PT, R227, UR14, !P0 ;  /* 0x0000000ee3007c0c */ /* 0x000fe2000c7c1270 */
[C---:B0-----:R-:W-:Y:S01]  /*14440*/  IMAD.WIDE R76, R91.reuse, 0x2, R242 ;  /* 0x000000025b4c7825 */ /* 0x041fe200078e02f2 */
[----:B------:R-:W-:Y:S01]  /*14450*/  PRMT R82, R74, 0x7632, R82 ;  /* 0x000076324a527816 */ /* 0x000fe20000000052 */
[----:B------:R-:W-:Y:S01]  /*14460*/  ULDC UR12, c[0x0][0x228] ;  /* 0x00008a00000c7ab9 */ /* 0x000fe20000000800 */
[----:B------:R-:W-:Y:S01]  /*14470*/  ULDC UR14, c[0x0][0x228] ;  /* 0x00008a00000e7ab9 */ /* 0x000fe20000000800 */
[----:B------:R-:W-:Y:S01]  /*14480*/  VIADD R229, R91, UR4 ;  /* 0x000000045be57c36 */ /* 0x000fe20008000000 */
[----:B------:R0:W-:Y:S01]  /*14490*/  @P2 STG.E.U16 desc[UR6][R76.64], R0 ;  /* 0x000000004c002986 */ /* 0x0001e2000c101506 */
[----:B------:R-:W-:Y:S01]  /*144a0*/  ISETP.LT.AND P2, PT, R223, UR8, !P0 ;  /* 0x00000008df007c0c */ /* 0x000fe2000c741270 */
[----:B------:R-:W-:Y:S01]  /*144b0*/  VIADD R88, R238, 0x17 ;  /* 0x00000017ee587836 */ /* 0x000fe20000000000 */
[----:B------:R-:W-:Y:S01]  /*144c0*/  ISETP.LT.AND P0, PT, R252, UR10, !P0 ;  /* 0x0000000afc007c0c */ /* 0x000fe2000c701270 */
[----:B------:R-:W-:Y:S01]  /*144d0*/  IMAD.WIDE R80, R229, 0x2, R2 ;  /* 0x00000002e5507825 */ /* 0x000fe200078e0202 */
[----:B------:R-:W-:Y:S01]  /*144e0*/  ULDC UR4, c[0x0][0x22c] ;  /* 0x00008b0000047ab9 */ /* 0x000fe20000000800 */
[----:B------:R-:W-:-:S02]  /*144f0*/  ULDC UR8, c[0x0][0x228] ;  /* 0x00008a0000087ab9 */ /* 0x000fc40000000800 */
[----:B------:R-:W-:Y:S01]  /*14500*/  IMAD.WIDE R84, R229, 0x2, R236 ;  /* 0x00000002e5547825 */ /* 0x000fe200078e02ec */
[----:B------:R2:W-:Y:S01]  /*14510*/  @P5 STG.E.U16 desc[UR6][R80.64], R74 ;  /* 0x0000004a50005986 */ /* 0x0005e2000c101506 */
[----:B------:R-:W-:Y:S01]  /*14520*/  ISETP.LT.AND P5, PT, R239, UR12, !P4 ;  /* 0x0000000cef007c0c */ /* 0x000fe2000e7a1270 */
[----:B------:R-:W-:Y:S01]  /*14530*/  ULDC UR10, c[0x0][0x228] ;  /* 0x00008a00000a7ab9 */ /* 0x000fe20000000800 */
[C---:B-1----:R-:W-:Y:S01]  /*14540*/  IMAD.WIDE R72, R229.reuse, 0x2, R240 ;  /* 0x00000002e5487825 */ /* 0x042fe200078e02f0 */
[----:B0-----:R-:W-:Y:S01]  /*14550*/  PRMT R0, R78, 0x7632, R0 ;  /* 0x000076324e007816 */ /* 0x001fe20000000000 */
[----:B------:R0:W-:Y:S02]  /*14560*/  @P6 STG.E.U16 desc[UR6][R84.64], R82 ;  /* 0x0000005254006986 */ /* 0x0001e4000c101506 */
[----:B------:R-:W-:Y:S01]  /*14570*/  IMAD.WIDE R76, R229, 0x2, R242 ;  /* 0x00000002e54c7825 */ /* 0x000fe200078e02f2 */
[----:B------:R-:W-:Y:S01]  /*14580*/  ISETP.GE.AND P3, PT, R88, UR4, PT ;  /* 0x0000000458007c0c */ /* 0x000fe2000bf66270 */
[----:B------:R-:W-:Y:S01]  /*14590*/  ULDC UR4, c[0x0][0x248] ;  /* 0x0000920000047ab9 */ /* 0x000fe20000000800 */
[----:B------:R-:W-:Y:S01]  /*145a0*/  ISETP.LT.AND P6, PT, R227, UR14, !P4 ;  /* 0x0000000ee3007c0c */ /* 0x000fe2000e7c1270 */
[----:B------:R1:W-:Y:S01]  /*145b0*/  @P2 STG.E.U16 desc[UR6][R72.64], R78 ;  /* 0x0000004e48002986 */ /* 0x0003e2000c101506 */
[----:B------:R-:W-:Y:S01]  /*145c0*/  VIADD R89, R229, UR4 ;  /* 0x00000004e5597c36 */ /* 0x000fe20008000000 */
[----:B--2---:R-:W-:Y:S01]  /*145d0*/  PRMT R74, R83, 0x7632, R74 ;  /* 0x00007632534a7816 */ /* 0x004fe2000000004a */
[----:B------:R-:W-:Y:S01]  /*145e0*/  ULDC UR12, c[0x0][0x228] ;  /* 0x00008a00000c7ab9 */ /* 0x000fe20000000800 */
[----:B------:R2:W-:Y:S01]  /*145f0*/  @P0 STG.E.U16 desc[UR6][R76.64], R0 ;  /* 0x000000004c000986 */ /* 0x0005e2000c101506 */
[----:B------:R-:W-:Y:S01]  /*14600*/  ISETP.LT.AND P0, PT, R223, UR8, !P4 ;  /* 0x00000008df007c0c */ /* 0x000fe2000e701270 */
[C---:B------:R-:W-:Y:S01]  /*14610*/  IMAD.WIDE R80, R89.reuse, 0x2, R2 ;  /* 0x0000000259507825 */ /* 0x040fe200078e0202 */
[----:B------:R-:W-:Y:S01]  /*14620*/  ISETP.LT.AND P4, PT, R252, UR10, !P4 ;  /* 0x0000000afc007c0c */ /* 0x000fe2000e781270 */
[----:B------:R-:W-:Y:S01]  /*14630*/  ULDC UR4, c[0x0][0x22c] ;  /* 0x00008b0000047ab9 */ /* 0x000fe20000000800 */
[----:B------:R-:W-:Y:S01]  /*14640*/  ULDC UR14, c[0x0][0x228] ;  /* 0x00008a00000e7ab9 */ /* 0x000fe20000000800 */
[C---:B0-----:R-:W-:Y:S01]  /*14650*/  IMAD.WIDE R84, R89.reuse, 0x2, R236 ;  /* 0x0000000259547825 */ /* 0x041fe200078e02ec */
[----:B------:R-:W-:Y:S03]  /*14660*/  @P5 STG.E.U16 desc[UR6][R80.64], R83 ;  /* 0x0000005350005986 */ /* 0x000fe6000c101506 */
[----:B------:R-:W-:Y:S01]  /*14670*/  VIADD R82, R238, 0x18 ;  /* 0x00000018ee527836 */ /* 0x000fe20000000000 */
[----:B------:R0:W-:Y:S01]  /*14680*/  @P6 STG.E.U16 desc[UR6][R84.64], R74 ;  /* 0x0000004a54006986 */ /* 0x0001e2000c101506 */
[----:B-1----:R-:W-:Y:S01]  /*14690*/  IMAD.WIDE R72, R89, 0x2, R240 ;  /* 0x0000000259487825 */ /* 0x002fe200078e02f0 */
[----:B------:R-:W-:Y:S01]  /*146a0*/  ISETP.LT.AND P5, PT, R239, UR12, !P3 ;  /* 0x0000000cef007c0c */ /* 0x000fe2000dfa1270 */
[----:B------:R-:W-:Y:S01]  /*146b0*/  ULDC UR8, c[0x0][0x228] ;  /* 0x00008a0000087ab9 */ /* 0x000fe20000000800 */
[----:B--2---:R-:W-:Y:S01]  /*146c0*/  PRMT R0, R87, 0x7632, R0 ;  /* 0x0000763257007816 */ /* 0x004fe20000000000 */
[----:B------:R-:W-:Y:S01]  /*146d0*/  IMAD.WIDE R76, R89, 0x2, R242 ;  /* 0x00000002594c7825 */ /* 0x000fe200078e02f2 */
[----:B------:R-:W-:Y:S01]  /*146e0*/  ISETP.GE.AND P2, PT, R82, UR4, PT ;  /* 0x0000000452007c0c */ /* 0x000fe2000bf46270 */
[----:B------:R-:W-:Y:S01]  /*146f0*/  ULDC UR4, c[0x0][0x248] ;  /* 0x0000920000047ab9 */ /* 0x000fe20000000800 */
[----:B------:R-:W-:Y:S01]  /*14700*/  ISETP.LT.AND P6, PT, R227, UR14, !P3 ;  /* 0x0000000ee3007c0c */ /* 0x000fe2000dfc1270 */
[----:B------:R-:W-:Y:S01]  /*14710*/  VIADD R91, R89, UR4 ;  /* 0x00000004595b7c36 */ /* 0x000fe20008000000 */
[----:B------:R1:W-:Y:S01]  /*14720*/  @P0 STG.E.U16 desc[UR6][R72.64], R87 ;  /* 0x0000005748000986 */ /* 0x0003e2000c101506 */
[----:B------:R-:W-:Y:S01]  /*14730*/  ULDC UR10, c[0x0][0x228] ;  /* 0x00008a00000a7ab9 */ /* 0x000fe20000000800 */
[----:B0-----:R-:W-:Y:S01]  /*14740*/  PRMT R74, R75, 0x7632, R74 ;  /* 0x000076324b4a7816 */ /* 0x001fe2000000004a */
[----:B------:R-:W-:Y:S01]  /*14750*/  VIADD R78, R238, 0x19 ;  /* 0x00000019ee4e7836 */ /* 0x000fe20000000000 */
[----:B------:R0:W-:Y:S01]  /*14760*/  @P4 STG.E.U16 desc[UR6][R76.64], R0 ;  /* 0x000000004c004986 */ /* 0x0001e2000c101506 */
[----:B------:R-:W-:Y:S01]  /*14770*/  ISETP.LT.AND P4, PT, R223, UR8, !P3 ;  /* 0x00000008df007c0c */ /* 0x000fe2000df81270 */
[C---:B------:R-:W-:Y:S01]  /*14780*/  IMAD.WIDE R80, R91.reuse, 0x2, R2 ;  /* 0x000000025b507825 */ /* 0x040fe200078e0202 */
[----:B------:R-:W-:Y:S01]  /*14790*/  ISETP.LT.AND P3, PT, R252, UR10, !P3 ;  /* 0x0000000afc007c0c */ /* 0x000fe2000df61270 */
[----:B------:R-:W-:Y:S01]  /*147a0*/  ULDC UR12, c[0x0][0x228] ;  /* 0x00008a00000c7ab9 */ /* 0x000fe20000000800 */
[----:B------:R-:W-:Y:S01]  /*147b0*/  ULDC UR4, c[0x0][0x22c] ;  /* 0x00008b0000047ab9 */ /* 0x000fe20000000800 */
[C---:B------:R-:W-:Y:S01]  /*147c0*/  IMAD.WIDE R82, R91.reuse, 0x2, R236 ;  /* 0x000000025b527825 */ /* 0x040fe200078e02ec */
[----:B------:R-:W-:Y:S01]  /*147d0*/  @P5 STG.E.U16 desc[UR6][R80.64], R75 ;  /* 0x0000004b50005986 */ /* 0x000fe2000c101506 */
[----:B------:R-:W-:Y:S01]  /*147e0*/  ULDC UR14, c[0x0][0x228] ;  /* 0x00008a00000e7ab9 */ /* 0x000fe20000000800 */
[----:B------:R-:W-:Y:S01]  /*147f0*/  ULDC UR8, c[0x0][0x228] ;  /* 0x00008a0000087ab9 */ /* 0x000fe20000000800 */
[----:B-1----:R-:W-:Y:S01]  /*14800*/  IMAD.WIDE R72, R91, 0x2, R240 ;  /* 0x000000025b487825 */ /* 0x002fe200078e02f0 */
[----:B------:R1:W-:Y:S01]  /*14810*/  @P6 STG.E.U16 desc[UR6][R82.64], R74 ;  /* 0x0000004a52006986 */ /* 0x0003e2000c101506 */
[----:B0-----:R-:W-:Y:S01]  /*14820*/  PRMT R0, R79, 0x7632, R0 ;  /* 0x000076324f007816 */ /* 0x001fe20000000000 */
[----:B------:R-:W-:Y:S01]  /*14830*/  ULDC UR10, c[0x0][0x228] ;  /* 0x00008a00000a7ab9 */ /* 0x000fe20000000800 */
[----:B------:R-:W-:Y:S01]  /*14840*/  ISETP.LT.AND P5, PT, R239, UR12, !P2 ;  /* 0x0000000cef007c0c */ /* 0x000fe2000d7a1270 */
[----:B------:R0:W-:Y:S01]  /*14850*/  @P4 STG.E.U16 desc[UR6][R72.64], R79 ;  /* 0x0000004f48004986 */ /* 0x0001e2000c101506 */
[----:B------:R-:W-:Y:S01]  /*14860*/  ISETP.GE.AND P0, PT, R78, UR4, PT ;  /* 0x000000044e007c0c */ /* 0x000fe2000bf06270 */
[----:B------:R-:W-:Y:S01]  /*14870*/  ULDC UR4, c[0x0][0x248] ;  /* 0x0000920000047ab9 */ /* 0x000fe20000000800 */
[----:B------:R-:W-:Y:S01]  /*14880*/  ISETP.LT.AND P6, PT, R227, UR14, !P2 ;  /* 0x0000000ee3007c0c */ /* 0x000fe2000d7c1270 */
[C---:B-1----:R-:W-:Y:S01]  /*14890*/  IMAD.WIDE R74, R91.reuse, 0x2, R242 ;  /* 0x000000025b4a7825 */ /* 0x042fe200078e02f2 */
        /* <DEDUP_REMOVED lines=15> */
[C---:B0-----:R-:W-:Y:S01]  /*14990*/  IMAD.WIDE R72, R85.reuse, 0x2, R240 ;  /* 0x0000000255487825 */ /* 0x041fe200078e02f0 */
[----:B-1----:R-:W-:Y:S01]  /*149a0*/  PRMT R0, R36, 0x7632, R0 ;  /* 0x0000763224007816 */ /* 0x002fe20000000000 */
        /* <DEDUP_REMOVED lines=11> */
[----:B------:R-:W-:Y:S01]  /*14a60*/  IMAD.WIDE R76, R83, 0x2, R2 ;  /* 0x00000002534c7825 */ /* 0x000fe200078e0202 */
[----:B------:R-:W-:Y:S01]  /*14a70*/  ISETP.LT.AND P0, PT, R252, UR10, !P0 ;  /* 0x0000000afc007c0c */ /* 0x000fe2000c701270 */
[----:B------:R-:W-:Y:S01]  /*14a80*/  ULDC UR4, c[0x0][0x22c] ;  /* 0x00008b0000047ab9 */ /* 0x000fe20000000800 */
[----:B------:R-:W-:Y:S01]  /*14a90*/  ULDC UR14, c[0x0][0x228] ;  /* 0x00008a00000e7ab9 */ /* 0x000fe20000000800 */
[----:B0-----:R-:W-:-:S02]  /*14aa0*/  VIADD R80, R238, 0x1b ;  /* 0x0000001bee507836 */ /* 0x001fc40000000000 */
[----:B------:R-:W-:Y:S01]  /*14ab0*/  IMAD.WIDE R78, R83, 0x2, R236 ;  /* 0x00000002534e7825 */ /* 0x000fe200078e02ec */
[----:B------:R0:W-:Y:S01]  /*14ac0*/  @P5 STG.E.U16 desc[UR6][R76.64], R24 ;  /* 0x000000184c005986 */ /* 0x0001e2000c101506 */
[----:B------:R-:W-:Y:S01]  /*14ad0*/  ISETP.LT.AND P5, PT, R239, UR12, !P4 ;  /* 0x0000000cef007c0c */ /* 0x000fe2000e7a1270 */
[----:B------:R-:W-:Y:S01]  /*14ae0*/  ULDC UR8, c[0x0][0x228] ;  /* 0x00008a0000087ab9 */ /* 0x000fe20000000800 */
[C---:B-1----:R-:W-:Y:S01]  /*14af0*/  IMAD.WIDE R72, R83.reuse, 0x2, R240 ;  /* 0x0000000253487825 */ /* 0x042fe200078e02f0 */
[----:B--2---:R-:W-:Y:S01]  /*14b00*/  PRMT R0, R28, 0x7632, R0 ;  /* 0x000076321c007816 */ /* 0x004fe20000000000 */
[----:B------:R1:W-:Y:S01]  /*14b10*/  @P6 STG.E.U16 desc[UR6][R78.64], R32 ;  /* 0x000000204e006986 */ /* 0x0003e2000c101506 */
[----:B------:R-:W-:Y:S01]  /*14b20*/  ISETP.GE.AND P3, PT, R80, UR4, PT ;  /* 0x0000000450007c0c */ /* 0x000fe2000bf66270 */
[----:B------:R-:W-:Y:S01]  /*14b30*/  IMAD.WIDE R74, R83, 0x2, R242 ;  /* 0x00000002534a7825 */ /* 0x000fe200078e02f2 */
[----:B------:R-:W-:Y:S01]  /*14b40*/  ULDC UR4, c[0x0][0x248] ;  /* 0x0000920000047ab9 */ /* 0x000fe20000000800 */
[----:B------:R-:W-:Y:S01]  /*14b50*/  ISETP.LT.AND P6, PT, R227, UR14, !P4 ;  /* 0x0000000ee3007c0c */ /* 0x000fe2000e7c1270 */
[----:B------:R2:W-:Y:S01]  /*14b60*/  @P2 STG.E.U16 desc[UR6][R72.64], R28 ;  /* 0x0000001c48002986 */ /* 0x0005e2000c101506 */
[----:B------:R-:W-:Y:S01]  /*14b70*/  VIADD R81, R83, UR4 ;  /* 0x0000000453517c36 */ /* 0x000fe20008000000 */
[----:B------:R-:W-:Y:S01]  /*14b80*/  ULDC UR10, c[0x0][0x228] ;  /* 0x00008a00000a7ab9 */ /* 0x000fe20000000800 */
[----:B0-----:R-:W-:Y:S01]  /*14b90*/  PRMT R24, R33, 0x7632, R24 ;  /* 0x0000763221187816 */ /* 0x001fe20000000018 */
[----:B------:R-:W-:Y:S01]  /*14ba0*/  @P0 STG.E.U16 desc[UR6][R74.64], R0 ;  /* 0x000000004a000986 */ /* 0x000fe2000c101506 */
[----:B------:R-:W-:Y:S01]  /*14bb0*/  ISETP.LT.AND P0, PT, R223, UR8, !P4 ;  /* 0x00000008df007c0c */ /* 0x000fe2000e701270 */
[C---:B------:R-:W-:Y:S01]  /*14bc0*/  IMAD.WIDE R76, R81.reuse, 0x2, R2 ;  /* 0x00000002514c7825 */ /* 0x040fe200078e0202 */
[----:B------:R-:W-:Y:S01]  /*14bd0*/  ISETP.LT.AND P4, PT, R252, UR10, !P4 ;  /* 0x0000000afc007c0c */ /* 0x000fe2000e781270 */
[----:B------:R-:W-:Y:S01]  /*14be0*/  ULDC UR4, c[0x0][0x22c] ;  /* 0x00008b0000047ab9 */ /* 0x000fe20000000800 */
[----:B------:R-:W-:Y:S01]  /*14bf0*/  ULDC UR12, c[0x0][0x228] ;  /* 0x00008a00000c7ab9 */ /* 0x000fe20000000800 */
[----:B-1----:R-:W-:Y:S01]  /*14c00*/  VIADD R32, R238, 0x1c ;  /* 0x0000001cee207836 */ /* 0x002fe20000000000 */
[----:B------:R-:W-:Y:S01]  /*14c10*/  ULDC UR14, c[0x0][0x228] ;  /* 0x00008a00000e7ab9 */ /* 0x000fe20000000800 */
[----:B------:R-:W-:Y:S01]  /*14c20*/  IMAD.WIDE R78, R81, 0x2, R236 ;  /* 0x00000002514e7825 */ /* 0x000fe200078e02ec */
[----:B------:R0:W-:Y:S01]  /*14c30*/  @P5 STG.E.U16 desc[UR6][R76.64], R33 ;  /* 0x000000214c005986 */ /* 0x0001e2000c101506 */
[----:B------:R-:W-:Y:S01]  /*14c40*/  PRMT R36, R37, 0x7632, R36 ;  /* 0x0000763225247816 */ /* 0x000fe20000000024 */
[----:B------:R-:W-:Y:S01]  /*14c50*/  ULDC UR8, c[0x0][0x228] ;  /* 0x00008a0000087ab9 */ /* 0x000fe20000000800 */
[----:B------:R-:W-:Y:S01]  /*14c60*/  ISETP.GE.AND P2, PT, R32, UR4, PT ;  /* 0x0000000420007c0c */ /* 0x000fe2000bf46270 */
[----:B------:R1:W-:Y:S01]  /*14c70*/  @P6 STG.E.U16 desc[UR6][R78.64], R24 ;  /* 0x000000184e006986 */ /* 0x0003e2000c101506 */
[----:B------:R-:W-:Y:S01]  /*14c80*/  ISETP.LT.AND P5, PT, R239, UR12, !P3 ;  /* 0x0000000cef007c0c */ /* 0x000fe2000dfa1270 */
[----:B--2---:R-:W-:Y:S01]  /*14c90*/  IMAD.WIDE R72, R81, 0x2, R242 ;  /* 0x0000000251487825 */ /* 0x004fe200078e02f2 */
[----:B------:R-:W-:Y:S01]  /*14ca0*/  ISETP.LT.AND P6, PT, R227, UR14, !P3 ;  /* 0x0000000ee3007c0c */ /* 0x000fe2000dfc1270 */
[----:B------:R-:W-:Y:S01]  /*14cb0*/  ULDC UR4, c[0x0][0x248] ;  /* 0x0000920000047ab9 */ /* 0x000fe20000000800 */
[----:B------:R-:W-:Y:S01]  /*14cc0*/  ULDC UR10, c[0x0][0x228] ;  /* 0x00008a00000a7ab9 */ /* 0x000fe20000000800 */
[----:B0-----:R-:W-:Y:S01]  /*14cd0*/  IMAD.WIDE R32, R81, 0x2, R240 ;  /* 0x0000000251207825 */ /* 0x001fe200078e02f0 */
[----:B------:R-:W-:Y:S01]  /*14ce0*/  PRMT R0, R25, 0x7632, R0 ;  /* 0x0000763219007816 */ /* 0x000fe20000000000 */
[----:B------:R-:W-:Y:S01]  /*14cf0*/  ULDC UR12, c[0x0][0x228] ;  /* 0x00008a00000c7ab9 */ /* 0x000fe20000000800 */
[----:B------:R-:W-:Y:S01]  /*14d00*/  ULDC UR14, c[0x0][0x228] ;  /* 0x00008a00000e7ab9 */ /* 0x000fe20000000800 */
[----:B------:R-:W-:Y:S01]  /*14d10*/  VIADD R83, R81, UR4 ;  /* 0x0000000451537c36 */ /* 0x000fe20008000000 */
[----:B------:R0:W-:Y:S01]  /*14d20*/  @P0 STG.E.U16 desc[UR6][R32.64], R37 ;  /* 0x0000002520000986 */ /* 0x0001e2000c101506 */
[----:B-1----:R-:W-:Y:S01]  /*14d30*/  VIADD R24, R238, 0x1d ;  /* 0x0000001dee187836 */ /* 0x002fe20000000000 */
[----:B------:R-:W-:-:S02]  /*14d40*/  ULDC UR4, c[0x0][0x22c] ;  /* 0x00008b0000047ab9 */ /* 0x000fc40000000800 */
[----:B------:R-:W-:Y:S01]  /*14d50*/  @P4 STG.E.U16 desc[UR6][R72.64], R36 ;  /* 0x0000002448004986 */ /* 0x000fe2000c101506 */
[----:B------:R-:W-:Y:S01]  /*14d60*/  ISETP.LT.AND P4, PT, R223, UR8, !P3 ;  /* 0x00000008df007c0c */ /* 0x000fe2000df81270 */
[C---:B------:R-:W-:Y:S01]  /*14d70*/  IMAD.WIDE R74, R83.reuse, 0x2, R2 ;  /* 0x00000002534a7825 */ /* 0x040fe200078e0202 */
[----:B------:R-:W-:Y:S01]  /*14d80*/  ISETP.LT.AND P3, PT, R252, UR10, !P3 ;  /* 0x0000000afc007c0c */ /* 0x000fe2000df61270 */
[----:B------:R-:W-:Y:S02]  /*14d90*/  ULDC UR8, c[0x0][0x228] ;  /* 0x00008a0000087ab9 */ /* 0x000fe40000000800 */
[----:B------:R-:W-:Y:S01]  /*14da0*/  IMAD.WIDE R76, R83, 0x2, R236 ;  /* 0x00000002534c7825 */ /* 0x000fe200078e02ec */
[----:B------:R-:W-:Y:S01]  /*14db0*/  ISETP.GE.AND P0, PT, R24, UR4, PT ;  /* 0x0000000418007c0c */ /* 0x000fe2000bf06270 */
[----:B------:R1:W-:Y:S01]  /*14dc0*/  @P5 STG.E.U16 desc[UR6][R74.64], R25 ;  /* 0x000000194a005986 */ /* 0x0003e2000c101506 */
[----:B------:R-:W-:Y:S01]  /*14dd0*/  ISETP.LT.AND P5, PT, R239, UR12, !P2 ;  /* 0x0000000cef007c0c */ /* 0x000fe2000d7a1270 */
[----:B0-----:R-:W-:Y:S01]  /*14de0*/  IMAD.WIDE R32, R83, 0x2, R242 ;  /* 0x0000000253207825 */ /* 0x001fe200078e02f2 */
[----:B------:R-:W-:Y:S01]  /*14df0*/  ULDC UR4, c[0x0][0x248] ;  /* 0x0000920000047ab9 */ /* 0x000fe20000000800 */
[----:B------:R0:W-:Y:S01]  /*14e00*/  @P6 STG.E.U16 desc[UR6][R76.64], R0 ;  /* 0x000000004c006986 */ /* 0x0001e2000c101506 */
[----:B------:R-:W-:Y:S01]  /*14e10*/  ISETP.LT.AND P6, PT, R227, UR14, !P2 ;  /* 0x0000000ee3007c0c */ /* 0x000fe2000d7c1270 */
[----:B------:R-:W-:Y:S01]  /*14e20*/  ULDC UR10, c[0x0][0x228] ;  /* 0x00008a00000a7ab9 */ /* 0x000fe20000000800 */
[----:B------:R-:W-:Y:S01]  /*14e30*/  PRMT R28, R34, 0x7632, R28 ;  /* 0x00007632221c7816 */ /* 0x000fe2000000001c */
[----:B------:R-:W-:Y:S01]  /*14e40*/  ULDC UR12, c[0x0][0x228] ;  /* 0x00008a00000c7ab9 */ /* 0x000fe20000000800 */
[----:B------:R-:W-:Y:S01]  /*14e50*/  ULDC UR14, c[0x0][0x228] ;  /* 0x00008a00000e7ab9 */ /* 0x000fe20000000800 */
[----:B-1----:R-:W-:Y:S01]  /*14e60*/  IMAD.WIDE R24, R83, 0x2, R240 ;  /* 0x0000000253187825 */ /* 0x002fe200078e02f0 */
[----:B0-----:R-:W-:-:S03]  /*14e70*/  PRMT R0, R29, 0x7632, R0 ;  /* 0x000076321d007816 */ /* 0x001fc60000000000 */
        /* <DEDUP_REMOVED lines=85> */
[----:B------:R-:W-:Y:S01]  /*153d0*/  @P4 STG.E.U16 desc[UR6][R24.64], R31 ;  /* 0x0000001f18004986 */ /* 0x000fe2000c101506 */
[----:B------:R-:W-:Y:S01]  /*153e0*/  ISETP.GE.AND P0, PT, R30, UR4, PT ;  /* 0x000000041e007c0c */ /* 0x000fe2000bf06270 */
[----:B------:R-:W-:Y:S01]  /*153f0*/  ULDC UR4, c[0x0][0x248] ;  /* 0x0000920000047ab9 */ /* 0x000fe20000000800 */
[----:B------:R-:W-:Y:S01]  /*15400*/  ISETP.LT.AND P6, PT, R227, UR14, !P2 ;  /* 0x0000000ee3007c0c */ /* 0x000fe2000d7c1270 */
[----:B-1----:R-:W-:Y:S01]  /*15410*/  IMAD.WIDE R26, R75, 0x2, R242 ;  /* 0x000000024b1a7825 */ /* 0x002fe200078e02f2 */
[----:B------:R-:W-:Y:S01]  /*15420*/  PRMT R30, R68, 0x7632, R30 ;  /* 0x00007632441e7816 */ /* 0x000fe2000000001e */
[----:B------:R-:W-:Y:S01]  /*15430*/  ULDC UR12, c[0x0][0x228] ;  /* 0x00008a00000c7ab9 */ /* 0x000fe20000000800 */
[----:B------:R-:W-:-:S02]  /*15440*/  ULDC UR14, c[0x0][0x228] ;  /* 0x00008a00000e7ab9 */ /* 0x000fc40000000800 */
[----:B------:R0:W-:Y:S01]  /*15450*/  @P3 STG.E.U16 desc[UR6][R26.64], R0 ;  /* 0x000000001a003986 */ /* 0x0001e2000c101506 */
[----:B------:R-:W-:Y:S01]  /*15460*/  ISETP.LT.AND P3, PT, R223, UR8, !P2 ;  /* 0x00000008df007c0c */ /* 0x000fe2000d761270 */
[----:B------:R-:W-:Y:S01]  /*15470*/  VIADD R37, R75, UR4 ;  /* 0x000000044b257c36 */ /* 0x000fe20008000000 */
[----:B------:R-:W-:Y:S01]  /*15480*/  ISETP.LT.AND P2, PT, R252, UR10, !P2 ;  /* 0x0000000afc007c0c */ /* 0x000fe2000d741270 */
[----:B------:R-:W-:Y:S01]  /*15490*/  VIADD R34, R238, 0x22 ;  /* 0x00000022ee227836 */ /* 0x000fe20000000000 */
[----:B------:R-:W-:Y:S01]  /*154a0*/  ULDC UR4, c[0x0][0x22c] ;  /* 0x00008b0000047ab9 */ /* 0x000fe20000000800 */
[C---:B------:R-:W-:Y:S01]  /*154b0*/  IMAD.WIDE R28, R37.reuse, 0x2, R2 ;  /* 0x00000002251c7825 */ /* 0x040fe200078e0202 */
[----:B------:R-:W-:Y:S01]  /*154c0*/  ULDC UR8, c[0x0][0x228] ;  /* 0x00008a0000087ab9 */ /* 0x000fe20000000800 */
[----:B------:R-:W-:Y:S02]  /*154d0*/  ULDC UR10, c[0x0][0x228] ;  /* 0x00008a00000a7ab9 */ /* 0x000fe40000000800 */
[----:B------:R-:W-:Y:S01]  /*154e0*/  IMAD.WIDE R32, R37, 0x2, R236 ;  /* 0x0000000225207825 */ /* 0x000fe200078e02ec */
[----:B0-----:R-:W-:-:S03]  /*154f0*/  PRMT R0, R40, 0x7632, R0 ;  /* 0x0000763228007816 */ /* 0x001fc60000000000 */
[C---:B------:R-:W-:Y:S01]  /*15500*/  IMAD.WIDE R24, R37.reuse, 0x2, R240 ;  /* 0x0000000225187825 */ /* 0x040fe200078e02f0 */
[----:B------:R-:W-:Y:S03]  /*15510*/  @P5 STG.E.U16 desc[UR6][R28.64], R68 ;  /* 0x000000441c005986 */ /* 0x000fe6000c101506 */
[----:B------:R-:W-:Y:S01]  /*15520*/  IMAD.WIDE R26, R37, 0x2, R242 ;  /* 0x00000002251a7825 */ /* 0x000fe200078e02f2 */
[----:B------:R0:W-:Y:S01]  /*15530*/  @P6 STG.E.U16 desc[UR6][R32.64], R30 ;  /* 0x0000001e20006986 */ /* 0x0001e2000c101506 */
[----:B------:R-:W-:Y:S01]  /*15540*/  ISETP.LT.AND P5, PT, R239, UR12, !P0 ;  /* 0x0000000cef007c0c */ /* 0x000fe2000c7a1270 */
[----:B------:R-:W-:Y:S01]  /*15550*/  ULDC UR12, c[0x0][0x228] ;  /* 0x00008a00000c7ab9 */ /* 0x000fe20000000800 */
[----:B------:R-:W-:Y:S01]  /*15560*/  ISETP.GE.AND P4, PT, R34, UR4, PT ;  /* 0x0000000422007c0c */ /* 0x000fe2000bf86270 */
[----:B------:R-:W-:Y:S01]  /*15570*/  @P3 STG.E.U16 desc[UR6][R24.64], R40 ;  /* 0x0000002818003986 */ /* 0x000fe2000c101506 */
[----:B------:R-:W-:Y:S01]  /*15580*/  ISETP.LT.AND P6, PT, R227, UR14, !P0 ;  /* 0x0000000ee3007c0c */ /* 0x000fe2000c7c1270 */
[----:B------:R-:W-:Y:S01]  /*15590*/  ULDC UR4, c[0x0][0x248] ;  /* 0x0000920000047ab9 */ /* 0x000fe20000000800 */
[----:B------:R-:W-:Y:S01]  /*155a0*/  ULDC UR14, c[0x0][0x228] ;  /* 0x00008a00000e7ab9 */ /* 0x000fe20000000800 */
[----:B------:R1:W-:Y:S01]  /*155b0*/  @P2 STG.E.U16 desc[UR6][R26.64], R0 ;  /* 0x000000001a002986 */ /* 0x0003e2000c101506 */
[----:B------:R-:W-:Y:S01]  /*155c0*/  ISETP.LT.AND P2, PT, R223, UR8, !P0 ;  /* 0x00000008df007c0c */ /* 0x000fe2000c741270 */
[----:B------:R-:W-:Y:S01]  /*155d0*/  VIADD R35, R37, UR4 ;  /* 0x0000000425237c36 */ /* 0x000fe20008000000 */
[----:B------:R-:W-:Y:S01]  /*155e0*/  ISETP.LT.AND P0, PT, R252, UR10, !P0 ;  /* 0x0000000afc007c0c */ /* 0x000fe2000c701270 */
[----:B0-----:R-:W-:Y:S01]  /*155f0*/  VIADD R33, R238, 0x23 ;  /* 0x00000023ee217836 */ /* 0x001fe20000000000 */
[----:B------:R-:W-:Y:S01]  /*15600*/  PRMT R32, R64, 0x7632, R32 ;  /* 0x0000763240207816 */ /* 0x000fe20000000020 */
[C---:B------:R-:W-:Y:S01]  /*15610*/  IMAD.WIDE R28, R35.reuse, 0x2, R2 ;  /* 0x00000002231c7825 */ /* 0x040fe200078e0202 */
[----:B------:R-:W-:Y:S01]  /*15620*/  ULDC UR4, c[0x0][0x22c] ;  /* 0x00008b0000047ab9 */ /* 0x000fe20000000800 */
[----:B------:R-:W-:Y:S01]  /*15630*/  ULDC UR8, c[0x0][0x228] ;  /* 0x00008a0000087ab9 */ /* 0x000fe20000000800 */
[----:B------:R-:W-:Y:S01]  /*15640*/  ULDC UR10, c[0x0][0x228] ;  /* 0x00008a00000a7ab9 */ /* 0x000fe20000000800 */
[----:B------:R-:W-:Y:S01]  /*15650*/  IMAD.WIDE R30, R35, 0x2, R236 ;  /* 0x00000002231e7825 */ /* 0x000fe200078e02ec */
[----:B-1----:R-:W-:-:S03]  /*15660*/  PRMT R0, R60, 0x7632, R0 ;  /* 0x000076323c007816 */ /* 0x002fc60000000000 */
        /* <DEDUP_REMOVED lines=10> */
[----:B------:R-:W-:Y:S01]  /*15710*/  VIADD R34, R238, 0x24 ;  /* 0x00000024ee227836 */ /* 0x000fe20000000000 */
[----:B------:R1:W-:Y:S01]  /*15720*/  @P0 STG.E.U16 desc[UR6][R26.64], R0 ;  /* 0x000000001a000986 */ /* 0x0003e2000c101506 */
[----:B------:R-:W-:Y:S01]  /*15730*/  ISETP.LT.AND P0, PT, R223, UR8, !P4 ;  /* 0x00000008df007c0c */ /* 0x000fe2000e701270 */
[----:B------:R-:W-:Y:S01]  /*15740*/  VIADD R33, R35, UR4 ;  /* 0x0000000423217c36 */ /* 0x000fe20008000000 */
[----:B------:R-:W-:Y:S01]  /*15750*/  ISETP.LT.AND P4, PT, R252, UR10, !P4 ;  /* 0x0000000afc007c0c */ /* 0x000fe2000e781270 */
[----:B------:R-:W-:Y:S01]  /*15760*/  ULDC UR4, c[0x0][0x22c] ;  /* 0x00008b0000047ab9 */ /* 0x000fe20000000800 */
[----:B0-----:R-:W-:Y:S01]  /*15770*/  PRMT R32, R69, 0x7632, R32 ;  /* 0x0000763245207816 */ /* 0x001fe20000000020 */
        /* <DEDUP_REMOVED lines=276> */
[----:B------:R-:W-:Y:S01]  /*168c0*/  IMAD.WIDE R28, R33, 0x2, R2 ;  /* 0x00000002211c7825 */ /* 0x000fe200078e0202 */
[----:B------:R-:W-:Y:S01]  /*168d0*/  ULDC UR14, c[0x0][0x228] ;  /* 0x00008a00000e7ab9 */ /* 0x000fe20000000800 */
[----:B------:R-:W-:-:S02]  /*168e0*/  ULDC UR8, c[0x0][0x228] ;  /* 0x00008a0000087ab9 */ /* 0x000fc40000000800 */
        /* <DEDUP_REMOVED lines=10> */
[----:B------:R-:W-:Y:S01]  /*16990*/  ULDC UR4, c[0x0][0x248] ;  /* 0x0000920000047ab9 */ /* 0x000fe20000000800 */
[----:B------:R-:W-:Y:S01]  /*169a0*/  ISETP.LT.AND P6, PT, R227, UR14, !P3 ;  /* 0x0000000ee3007c0c */ /* 0x000fe2000dfc1270 */
[----:B------:R-:W-:Y:S01]  /*169b0*/  ULDC UR12, c[0x0][0x228] ;  /* 0x00008a00000c7ab9 */ /* 0x000fe20000000800 */
[----:B------:R1:W-:Y:S01]  /*169c0*/  @P4 STG.E.U16 desc[UR6][R26.64], R0 ;  /* 0x000000001a004986 */ /* 0x0003e2000c101506 */
[----:B------:R-:W-:Y:S01]  /*169d0*/  ISETP.LT.AND P4, PT, R223, UR8, !P3 ;  /* 0x00000008df007c0c */ /* 0x000fe2000df81270 */
[----:B------:R-:W-:Y:S01]  /*169e0*/  VIADD R35, R33, UR4 ;  /* 0x0000000421237c36 */ /* 0x000fe20008000000 */
[----:B------:R-:W-:Y:S01]  /*169f0*/  ISETP.LT.AND P3, PT, R252, UR10, !P3 ;  /* 0x0000000afc007c0c */ /* 0x000fe2000df61270 */
[----:B------:R-:W-:Y:S01]  /*16a00*/  VIADD R34, R238, 0x31 ;  /* 0x00000031ee227836 */ /* 0x000fe20000000000 */
[----:B0-----:R-:W-:Y:S01]  /*16a10*/  PRMT R32, R51, 0x7632, R32 ;  /* 0x0000763233207816 */ /* 0x001fe20000000020 */
[C---:B------:R-:W-:Y:S01]  /*16a20*/  IMAD.WIDE R28, R35.reuse, 0x2, R2 ;  /* 0x00000002231c7825 */ /* 0x040fe200078e0202 */
[----:B------:R-:W-:Y:S01]  /*16a30*/  ULDC UR4, c[0x0][0x22c] ;  /* 0x00008b0000047ab9 */ /* 0x000fe20000000800 */
[----:B------:R-:W-:Y:S01]  /*16a40*/  ULDC UR14, c[0x0][0x228] ;  /* 0x00008a00000e7ab9 */ /* 0x000fe20000000800 */
[----:B------:R-:W-:Y:S01]  /*16a50*/  ULDC UR8, c[0x0][0x228] ;  /* 0x00008a0000087ab9 */ /* 0x000fe20000000800 */
[----:B------:R-:W-:Y:S01]  /*16a60*/  IMAD.WIDE R30, R35, 0x2, R236 ;  /* 0x00000002231e7825 */ /* 0x000fe200078e02ec */
[----:B------:R0:W-:Y:S01]  /*16a70*/  @P5 STG.E.U16 desc[UR6][R28.64], R51 ;  /* 0x000000331c005986 */ /* 0x0001e2000c101506 */
[----:B-1----:R-:W-:Y:S01]  /*16a80*/  PRMT R0, R55, 0x7632, R0 ;  /* 0x0000763237007816 */ /* 0x002fe20000000000 */
[----:B------:R-:W-:Y:S01]  /*16a90*/  ULDC UR10, c[0x0][0x228] ;  /* 0x00008a00000a7ab9 */ /* 0x000fe20000000800 */
[----:B------:R-:W-:Y:S01]  /*16aa0*/  IMAD.WIDE R24, R35, 0x2, R240 ;  /* 0x0000000223187825 */ /* 0x000fe200078e02f0 */
[----:B------:R-:W-:-:S03]  /*16ab0*/  ISETP.LT.AND P5, PT, R239, UR12, !P2 ;  /* 0x0000000cef007c0c */ /* 0x000fc6000d7a1270 */
[----:B------:R-:W-:Y:S01]  /*16ac0*/  IMAD.WIDE R26, R35, 0x2, R242 ;  /* 0x00000002231a7825 */ /* 0x000fe200078e02f2 */
[----:B------:R-:W-:Y:S01]  /*16ad0*/  ISETP.GE.AND P0, PT, R34, UR4, PT ;  /* 0x0000000422007c0c */ /* 0x000fe2000bf06270 */
[----:B------:R1:W-:Y:S01]  /*16ae0*/  @P6 STG.E.U16 desc[UR6][R30.64], R32 ;  /* 0x000000201e006986 */ /* 0x0003e2000c101506 */
[----:B------:R-:W-:Y:S01]  /*16af0*/  ULDC UR4, c[0x0][0x248] ;  /* 0x0000920000047ab9 */ /* 0x000fe20000000800 */
[----:B------:R-:W-:Y:S01]  /*16b00*/  ISETP.LT.AND P6, PT, R227, UR14, !P2 ;  /* 0x0000000ee3007c0c */ /* 0x000fe2000d7c1270 */
[----:B------:R-:W-:Y:S01]  /*16b10*/  ULDC UR12, c[0x0][0x228] ;  /* 0x00008a00000c7ab9 */ /* 0x000fe20000000800 */
[----:B------:R2:W-:Y:S01]  /*16b20*/  @P4 STG.E.U16 desc[UR6][R24.64], R55 ;  /* 0x0000003718004986 */ /* 0x0005e2000c101506 */
[----:B------:R-:W-:Y:S01]  /*16b30*/  VIADD R33, R35, UR4 ;  /* 0x0000000423217c36 */ /* 0x000fe20008000000 */
[----:B------:R-:W-:Y:S01]  /*16b40*/  ULDC UR4, c[0x0][0x22c] ;  /* 0x00008b0000047ab9 */ /* 0x000fe20000000800 */
[----:B------:R-:W-:Y:S01]  /*16b50*/  VIADD R34, R238, 0x32 ;  /* 0x00000032ee227836 */ /* 0x000fe20000000000 */
[----:B------:R3:W-:Y:S01]  /*16b60*/  @P3 STG.E.U16 desc[UR6][R26.64], R0 ;  /* 0x000000001a003986 */ /* 0x0007e2000c101506 */
[----:B------:R-:W-:Y:S01]  /*16b70*/  ISETP.LT.AND P3, PT, R223, UR8, !P2 ;  /* 0x00000008df007c0c */ /* 0x000fe2000d761270 */
[C---:B0-----:R-:W-:Y:S01]  /*16b80*/  IMAD.WIDE R28, R33.reuse, 0x2, R2 ;  /* 0x00000002211c7825 */ /* 0x041fe200078e0202 */
[----:B------:R-:W-:Y:S01]  /*16b90*/  ISETP.LT.AND P2, PT, R252, UR10, !P2 ;  /* 0x0000000afc007c0c */ /* 0x000fe2000d741270 */
[----:B------:R-:W-:Y:S01]  /*16ba0*/  ULDC UR14, c[0x0][0x228] ;  /* 0x00008a00000e7ab9 */ /* 0x000fe20000000800 */
[----:B-1----:R-:W-:Y:S01]  /*16bb0*/  PRMT R32, R20, 0x7632, R32 ;  /* 0x0000763214207816 */ /* 0x002fe20000000020 */
[----:B------:R-:W-:Y:S01]  /*16bc0*/  IMAD.WIDE R30, R33, 0x2, R236 ;  /* 0x00000002211e7825 */ /* 0x000fe200078e02ec */
[----:B------:R0:W-:Y:S01]  /*16bd0*/  @P5 STG.E.U16 desc[UR6][R28.64], R20 ;  /* 0x000000141c005986 */ /* 0x0001e2000c101506 */
[----:B------:R-:W-:Y:S01]  /*16be0*/  ISETP.LT.AND P5, PT, R239, UR12, !P0 ;  /* 0x0000000cef007c0c */ /* 0x000fe2000c7a1270 */
[----:B------:R-:W-:Y:S01]  /*16bf0*/  ULDC UR8, c[0x0][0x228] ;  /* 0x00008a0000087ab9 */ /* 0x000fe20000000800 */
[----:B--2---:R-:W-:Y:S01]  /*16c00*/  IMAD.WIDE R24, R33, 0x2, R240 ;  /* 0x0000000221187825 */ /* 0x004fe200078e02f0 */
[----:B---3--:R-:W-:-:S03]  /*16c10*/  PRMT R0, R12, 0x7632, R0 ;  /* 0x000076320c007816 */ /* 0x008fc60000000000 */
[----:B------:R-:W-:Y:S01]  /*16c20*/  IMAD.WIDE R26, R33, 0x2, R242 ;  /* 0x00000002211a7825 */ /* 0x000fe200078e02f2 */
[----:B------:R-:W-:Y:S01]  /*16c30*/  ISETP.GE.AND P4, PT, R34, UR4, PT ;  /* 0x0000000422007c0c */ /* 0x000fe2000bf86270 */
[----:B------:R1:W-:Y:S01]  /*16c40*/  @P6 STG.E.U16 desc[UR6][R30.64], R32 ;  /* 0x000000201e006986 */ /* 0x0003e2000c101506 */
[----:B------:R-:W-:Y:S01]  /*16c50*/  ULDC UR4, c[0x0][0x248] ;  /* 0x0000920000047ab9 */ /* 0x000fe20000000800 */
[----:B------:R-:W-:Y:S01]  /*16c60*/  ISETP.LT.AND P6, PT, R227, UR14, !P0 ;  /* 0x0000000ee3007c0c */ /* 0x000fe2000c7c1270 */
[----:B------:R-:W-:Y:S01]  /*16c70*/  VIADD R35, R33, UR4 ;  /* 0x0000000421237c36 */ /* 0x000fe20008000000 */
[----:B------:R2:W-:Y:S01]  /*16c80*/  @P3 STG.E.U16 desc[UR6][R24.64], R12 ;  /* 0x0000000c18003986 */ /* 0x0005e2000c101506 */
[----:B------:R-:W-:Y:S01]  /*16c90*/  ULDC UR10, c[0x0][0x228] ;  /* 0x00008a00000a7ab9 */ /* 0x000fe20000000800 */
[----:B0-----:R-:W-:Y:S01]  /*16ca0*/  PRMT R20, R8, 0x7632, R20 ;  /* 0x0000763208147816 */ /* 0x001fe20000000014 */
[----:B------:R-:W-:Y:S01]  /*16cb0*/  ULDC UR12, c[0x0][0x228] ;  /* 0x00008a00000c7ab9 */ /* 0x000fe20000000800 */
[----:B------:R0:W-:Y:S01]  /*16cc0*/  @P2 STG.E.U16 desc[UR6][R26.64], R0 ;  /* 0x000000001a002986 */ /* 0x0001e2000c101506 */
[----:B------:R-:W-:Y:S01]  /*16cd0*/  ISETP.LT.AND P2, PT, R223, UR8, !P0 ;  /* 0x00000008df007c0c */ /* 0x000fe2000c741270 */
[----:B------:R-:W-:Y:S01]  /*16ce0*/  IMAD.WIDE R28, R35, 0x2, R2 ;  /* 0x00000002231c7825 */ /* 0x000fe200078e0202 */
[----:B------:R-:W-:Y:S01]  /*16cf0*/  ISETP.LT.AND P0, PT, R252, UR10, !P0 ;  /* 0x0000000afc007c0c */ /* 0x000fe2000c701270 */
[----:B------:R-:W-:Y:S01]  /*16d00*/  ULDC UR4, c[0x0][0x22c] ;  /* 0x00008b0000047ab9 */ /* 0x000fe20000000800 */
[----:B------:R-:W-:Y:S01]  /*16d10*/  ULDC UR14, c[0x0][0x228] ;  /* 0x00008a00000e7ab9 */ /* 0x000fe20000000800 */
[----:B-1----:R-:W-:-:S02]  /*16d20*/  VIADD R32, R238, 0x33 ;  /* 0x00000033ee207836 */ /* 0x002fc40000000000 */
[----:B------:R-:W-:Y:S01]  /*16d30*/  IMAD.WIDE R30, R35, 0x2, R236 ;  /* 0x00000002231e7825 */ /* 0x000fe200078e02ec */
[----:B------:R1:W-:Y:S01]  /*16d40*/  @P5 STG.E.U16 desc[UR6][R28.64], R8 ;  /* 0x000000081c005986 */ /* 0x0003e2000c101506 */
[----:B------:R-:W-:Y:S01]  /*16d50*/  ISETP.LT.AND P5, PT, R239, UR12, !P4 ;  /* 0x0000000cef007c0c */ /* 0x000fe2000e7a1270 */
[----:B------:R-:W-:Y:S01]  /*16d60*/  ULDC UR8, c[0x0][0x228] ;  /* 0x00008a0000087ab9 */ /* 0x000fe20000000800 */
[C---:B--2---:R-:W-:Y:S01]  /*16d70*/  IMAD.WIDE R24, R35.reuse, 0x2, R240 ;  /* 0x0000000223187825 */ /* 0x044fe200078e02f0 */
[----:B0-----:R-:W-:Y:S01]  /*16d80*/  PRMT R0, R4, 0x7632, R0 ;  /* 0x0000763204007816 */ /* 0x001fe20000000000 */
        /* <DEDUP_REMOVED lines=8> */
[----:B------:R-:W-:Y:S01]  /*16e10*/  VIADD R12, R238, 0x34 ;  /* 0x00000034ee0c7836 */ /* 0x000fe20000000000 */
[----:B------:R-:W-:Y:S01]  /*16e20*/  @P0 STG.E.U16 desc[UR6][R26.64], R0 ;  /* 0x000000001a000986 */ /* 0x000fe2000c101506 */
[----:B------:R-:W-:Y:S01]  /*16e30*/  ISETP.LT.AND P0, PT, R223, UR8, !P4 ;  /* 0x00000008df007c0c */ /* 0x000fe2000e701270 */
[----:B-1----:R-:W-:Y:S01]  /*16e40*/  IMAD.WIDE R28, R33, 0x2, R2 ;  /* 0x00000002211c7825 */ /* 0x002fe200078e0202 */
[----:B------:R-:W-:Y:S01]  /*16e50*/  ISETP.LT.AND P4, PT, R252, UR10, !P4 ;  /* 0x0000000afc007c0c */ /* 0x000fe2000e781270 */
[----:B------:R-:W-:Y:S01]  /*16e60*/  ULDC UR4, c[0x0][0x22c] ;  /* 0x00008b0000047ab9 */ /* 0x000fe20000000800 */
[----:B------:R-:W-:Y:S01]  /*16e70*/  PRMT R8, R21, 0x7632, R8 ;  /* 0x0000763215087816 */ /* 0x000fe20000000008 */
[----:B0-----:R-:W-:Y:S01]  /*16e80*/  IMAD.WIDE R30, R33, 0x2, R236 ;  /* 0x00000002211e7825 */ /* 0x001fe200078e02ec */
[----:B------:R0:W-:Y:S01]  /*16e90*/  @P5 STG.E.U16 desc[UR6][R28.64], R21 ;  /* 0x000000151c005986 */ /* 0x0001e2000c101506 */
[----:B------:R-:W-:Y:S01]  /*16ea0*/  ULDC UR12, c[0x0][0x228] ;  /* 0x00008a00000c7ab9 */ /* 0x000fe20000000800 */
[----:B------:R-:W-:Y:S01]  /*16eb0*/  ISETP.GE.AND P2, PT, R12, UR4, PT ;  /* 0x000000040c007c0c */ /* 0x000fe2000bf46270 */
[----:B------:R-:W-:Y:S01]  /*16ec0*/  ULDC UR14, c[0x0][0x228] ;  /* 0x00008a00000e7ab9 */ /* 0x000fe20000000800 */
[----:B------:R-:W-:Y:S01]  /*16ed0*/  @P6 STG.E.U16 desc[UR6][R30.64], R8 ;  /* 0x000000081e006986 */ /* 0x000fe2000c101506 */
[----:B------:R-:W-:Y:S01]  /*16ee0*/  ISETP.LT.AND P5, PT, R239, UR12, !P3 ;  /* 0x0000000cef007c0c */ /* 0x000fe2000dfa1270 */
[----:B--2---:R-:W-:Y:S01]  /*16ef0*/  IMAD.WIDE R24, R33, 0x2, R242 ;  /* 0x0000000221187825 */ /* 0x004fe200078e02f2 */
[----:B------:R-:W-:Y:S01]  /*16f00*/  PRMT R12, R13, 0x7632, R12 ;  /* 0x000076320d0c7816 */ /* 0x000fe2000000000c */
[----:B------:R-:W-:Y:S01]  /*16f10*/  ULDC UR4, c[0x0][0x248] ;  /* 0x0000920000047ab9 */ /* 0x000fe20000000800 */
        /* <DEDUP_REMOVED lines=8> */
[----:B------:R-:W-:Y:S01]  /*16fa0*/  @P0 STG.E.U16 desc[UR6][R20.64], R13 ;  /* 0x0000000d14000986 */ /* 0x000fe2000c101506 */
[----:B------:R-:W-:Y:S01]  /*16fb0*/  VIADD R4, R238, 0x35 ;  /* 0x00000035ee047836 */ /* 0x000fe20000000000 */
[----:B------:R-:W-:-:S02]  /*16fc0*/  ULDC UR4, c[0x0][0x22c] ;  /* 0x00008b0000047ab9 */ /* 0x000fc40000000800 */
[----:B------:R0:W-:Y:S01]  /*16fd0*/  @P4 STG.E.U16 desc[UR6][R24.64], R12 ;  /* 0x0000000c18004986 */ /* 0x0001e2000c101506 */
[----:B------:R-:W-:Y:S01]  /*16fe0*/  ISETP.LT.AND P4, PT, R223, UR8, !P3 ;  /* 0x00000008df007c0c */ /* 0x000fe2000df81270 */
[C---:B------:R-:W-:Y:S01]  /*16ff0*/  IMAD.WIDE R26, R35.reuse, 0x2, R2 ;  /* 0x00000002231a7825 */ /* 0x040fe200078e0202 */
[----:B------:R-:W-:Y:S01]  /*17000*/  ISETP.LT.AND P3, PT, R252, UR10, !P3 ;  /* 0x0000000afc007c0c */ /* 0x000fe2000df61270 */
[----:B------:R-:W-:Y:S02]  /*17010*/  ULDC UR8, c[0x0][0x228] ;  /* 0x00008a0000087ab9 */ /* 0x000fe40000000800 */
[----:B------:R-:W-:Y:S01]  /*17020*/  IMAD.WIDE R28, R35, 0x2, R236 ;  /* 0x00000002231c7825 */ /* 0x000fe200078e02ec */
[----:B------:R1:W-:Y:S01]  /*17030*/  @P5 STG.E.U16 desc[UR6][R26.64], R9 ;  /* 0x000000091a005986 */ /* 0x0003e2000c101506 */
[----:B------:R-:W-:Y:S01]  /*17040*/  ISETP.LT.AND P5, PT, R239, UR12, !P2 ;  /* 0x0000000cef007c0c */ /* 0x000fe2000d7a1270 */
[----:B------:R-:W-:Y:S01]  /*17050*/  ULDC UR10, c[0x0][0x228] ;  /* 0x00008a00000a7ab9 */ /* 0x000fe20000000800 */
[----:B------:R-:W-:Y:S01]  /*17060*/  ISETP.GE.AND P0, PT, R4, UR4, PT ;  /* 0x0000000404007c0c */ /* 0x000fe2000bf06270 */
[----:B------:R2:W-:Y:S01]  /*17070*/  @P6 STG.E.U16 desc[UR6][R28.64], R0 ;  /* 0x000000001c006986 */ /* 0x0005e2000c101506 */
[----:B------:R-:W-:Y:S01]  /*17080*/  ISETP.LT.AND P6, PT, R227, UR14, !P2 ;  /* 0x0000000ee3007c0c */ /* 0x000fe2000d7c1270 */
[----:B0-----:R-:W-:Y:S01]  /*17090*/  IMAD.WIDE R12, R35, 0x2, R242 ;  /* 0x00000002230c7825 */ /* 0x001fe200078e02f2 */
[----:B------:R-:W-:-:S03]  /*170a0*/  ULDC UR4, c[0x0][0x248] ;  /* 0x0000920000047ab9 */ /* 0x000fc60000000800 */
[----:B-1----:R-:W-:Y:S01]  /*170b0*/  IMAD.WIDE R8, R35, 0x2, R240 ;  /* 0x0000000223087825 */ /* 0x002fe200078e02f0 */
[----:B------:R-:W-:Y:S01]  /*170c0*/  PRMT R4, R22, 0x7632, R4 ;  /* 0x0000763216047816 */ /* 0x000fe20000000004 */
[----:B------:R-:W-:Y:S01]  /*170d0*/  ULDC UR12, c[0x0][0x228] ;  /* 0x00008a00000c7ab9 */ /* 0x000fe20000000800 */
[----:B------:R-:W-:Y:S01]  /*170e0*/  ULDC UR14, c[0x0][0x228] ;  /* 0x00008a00000e7ab9 */ /* 0x000fe20000000800 */
[----:B--2---:R-:W-:Y:S01]  /*170f0*/  PRMT R0, R5, 0x7632, R0 ;  /* 0x0000763205007816 */ /* 0x004fe20000000000 */
[----:B------:R-:W-:Y:S01]  /*17100*/  VIADD R27, R35, UR4 ;  /* 0x00000004231b7c36 */ /* 0x000fe20008000000 */
[----:B------:R0:W-:Y:S01]  /*17110*/  @P4 STG.E.U16 desc[UR6][R8.64], R5 ;  /* 0x0000000508004986 */ /* 0x0001e2000c101506 */
[----:B------:R-:W-:Y:S01]  /*17120*/  VIADD R26, R238, 0x36 ;  /* 0x00000036ee1a7836 */ /* 0x000fe20000000000 */
[----:B------:R-:W-:Y:S02]  /*17130*/  ULDC UR4, c[0x0][0x22c] ;  /* 0x00008b0000047ab9 */ /* 0x000fe40000000800 */
[----:B------:R1:W-:Y:S01]  /*17140*/  @P3 STG.E.U16 desc[UR6][R12.64], R0 ;  /* 0x000000000c003986 */ /* 0x0003e2000c101506 */
[----:B------:R-:W-:Y:S01]  /*17150*/  ISETP.LT.AND P3, PT, R223, UR8, !P2 ;  /* 0x00000008df007c0c */ /* 0x000fe2000d761270 */
[----:B------:R-:W-:Y:S01]  /*17160*/  IMAD.WIDE R20, R27, 0x2, R2 ;  /* 0x000000021b147825 */ /* 0x000fe200078e0202 */
[----:B------:R-:W-:Y:S01]  /*17170*/  ISETP.LT.AND P2, PT, R252, UR10, !P2 ;  /* 0x0000000afc007c0c */ /* 0x000fe2000d741270 */
[----:B------:R-:W-:-:S02]  /*17180*/  ULDC UR8, c[0x0][0x228] ;  /* 0x00008a0000087ab9 */ /* 0x000fc40000000800 */
[C---:B------:R-:W-:Y:S01]  /*17190*/  IMAD.WIDE R24, R27.reuse, 0x2, R236 ;  /* 0x000000021b187825 */ /* 0x040fe200078e02ec */
[----:B------:R-:W-:Y:S03]  /*171a0*/  @P5 STG.E.U16 desc[UR6][R20.64], R22 ;  /* 0x0000001614005986 */ /* 0x000fe6000c101506 */
[----:B0-----:R-:W-:Y:S01]  /*171b0*/  IMAD.WIDE R8, R27, 0x2, R242 ;  /* 0x000000021b087825 */ /* 0x001fe200078e02f2 */
[----:B------:R0:W-:Y:S01]  /*171c0*/  @P6 STG.E.U16 desc[UR6][R24.64], R4 ;  /* 0x0000000418006986 */ /* 0x0001e2000c101506 */
[----:B-1----:R-:W-:Y:S01]  /*171d0*/  PRMT R0, R14, 0x7632, R0 ;  /* 0x000076320e007816 */ /* 0x002fe20000000000 */
[----:B------:R-:W-:Y:S01]  /*171e0*/  ULDC UR10, c[0x0][0x228] ;  /* 0x00008a00000a7ab9 */ /* 0x000fe20000000800 */
[----:B------:R-:W-:Y:S01]  /*171f0*/  ISETP.LT.AND P5, PT, R239, UR12, !P0 ;  /* 0x0000000cef007c0c */ /* 0x000fe2000c7a1270 */
[----:B------:R-:W-:Y:S01]  /*17200*/  ULDC UR12, c[0x0][0x228] ;  /* 0x00008a00000c7ab9 */ /* 0x000fe20000000800 */
[----:B------:R-:W-:Y:S01]  /*17210*/  ISETP.GE.AND P4, PT, R26, UR4, PT ;  /* 0x000000041a007c0c */ /* 0x000fe2000bf86270 */
[----:B------:R-:W-:Y:S01]  /*17220*/  ULDC UR4, c[0x0][0x248] ;  /* 0x0000920000047ab9 */ /* 0x000fe20000000800 */
[----:B------:R-:W-:Y:S01]  /*17230*/  ISETP.LT.AND P6, PT, R227, UR14, !P0 ;  /* 0x0000000ee3007c0c */ /* 0x000fe2000c7c1270 */
[----:B0-----:R-:W-:Y:S01]  /*17240*/  IMAD.WIDE R4, R27, 0x2, R240 ;  /* 0x000000021b047825 */ /* 0x001fe200078e02f0 */
[----:B------:R-:W-:Y:S01]  /*17250*/  PRMT R22, R10, 0x7632, R22 ;  /* 0x000076320a167816 */ /* 0x000fe20000000016 */
[----:B------:R-:W-:-:S03]  /*17260*/  ULDC UR14, c[0x0][0x228] ;  /* 0x00008a00000e7ab9 */ /* 0x000fc60000000800 */
[----:B------:R0:W-:Y:S01]  /*17270*/  @P3 STG.E.U16 desc[UR6][R4.64], R14 ;  /* 0x0000000e04003986 */ /* 0x0001e2000c101506 */
[----:B------:R-:W-:Y:S01]  /*17280*/  VIADD R29, R27, UR4 ;  /* 0x000000041b1d7c36 */ /* 0x000fe20008000000 */
[----:B------:R-:W-:Y:S02]  /*17290*/  ULDC UR4, c[0x0][0x22c] ;  /* 0x00008b0000047ab9 */ /* 0x000fe40000000800 */
[----:B------:R1:W-:Y:S01]  /*172a0*/  @P2 STG.E.U16 desc[UR6][R8.64], R0 ;  /* 0x0000000008002986 */ /* 0x0003e2000c101506 */
[----:B------:R-:W-:Y:S01]  /*172b0*/  ISETP.LT.AND P2, PT, R223, UR8, !P0 ;  /* 0x00000008df007c0c */ /* 0x000fe2000c741270 */
[C---:B------:R-:W-:Y:S01]  /*172c0*/  IMAD.WIDE R12, R29.reuse, 0x2, R2 ;  /* 0x000000021d0c7825 */ /* 0x040fe200078e0202 */
[----:B------:R-:W-:Y:S01]  /*172d0*/  ISETP.LT.AND P0, PT, R252, UR10, !P0 ;  /* 0x0000000afc007c0c */ /* 0x000fe2000c701270 */
[----:B------:R-:W-:Y:S01]  /*172e0*/  ULDC UR8, c[0x0][0x228] ;  /* 0x00008a0000087ab9 */ /* 0x000fe20000000800 */
[----:B------:R-:W-:Y:S01]  /*172f0*/  ULDC UR10, c[0x0][0x228] ;  /* 0x00008a00000a7ab9 */ /* 0x000fe20000000800 */
[----:B------:R-:W-:Y:S01]  /*17300*/  IMAD.WIDE R20, R29, 0x2, R236 ;  /* 0x000000021d147825 */ /* 0x000fe200078e02ec */
[----:B------:R2:W-:Y:S03]  /*17310*/  @P5 STG.E.U16 desc[UR6][R12.64], R10 ;  /* 0x0000000a0c005986 */ /* 0x0005e6000c101506 */
[----:B------:R-:W-:-:S02]  /*17320*/  VIADD R24, R238, 0x37 ;  /* 0x00000037ee187836 */ /* 0x000fc40000000000 */
[C---:B0-----:R-:W-:Y:S01]  /*17330*/  IMAD.WIDE R4, R29.reuse, 0x2, R240 ;  /* 0x000000021d047825 */ /* 0x041fe200078e02f0 */
[----:B-1----:R-:W-:Y:S01]  /*17340*/  PRMT R0, R6, 0x7632, R0 ;  /* 0x0000763206007816 */ /* 0x002fe20000000000 */
[----:B------:R0:W-:Y:S02]  /*17350*/  @P6 STG.E.U16 desc[UR6][R20.64], R22 ;  /* 0x0000001614006986 */ /* 0x0001e4000c101506 */
[----:B------:R-:W-:Y:S01]  /*17360*/  IMAD.WIDE R8, R29, 0x2, R242 ;  /* 0x000000021d087825 */ /* 0x000fe200078e02f2 */
[----:B------:R-:W-:Y:S01]  /*17370*/  ISETP.LT.AND P5, PT, R239, UR12, !P4 ;  /* 0x0000000cef007c0c */ /* 0x000fe2000e7a1270 */
[----:B------:R-:W-:Y:S01]  /*17380*/  @P2 STG.E.U16 desc[UR6][R4.64], R6 ;  /* 0x0000000604002986 */ /* 0x000fe2000c101506 */
[----:B------:R-:W-:Y:S01]  /*17390*/  ISETP.GE.AND P3, PT, R24, UR4, PT ;  /* 0x0000000418007c0c */ /* 0x000fe2000bf66270 */
[----:B------:R-:W-:Y:S01]  /*173a0*/  ULDC UR4, c[0x0][0x248] ;  /* 0x0000920000047ab9 */ /* 0x000fe20000000800 */
[----:B------:R-:W-:Y:S01]  /*173b0*/  ISETP.LT.AND P6, PT, R227, UR14, !P4 ;  /* 0x0000000ee3007c0c */ /* 0x000fe2000e7c1270 */
[----:B------:R1:W-:Y:S01]  /*173c0*/  @P0 STG.E.U16 desc[UR6][R8.64], R0 ;  /* 0x0000000008000986 */ /* 0x0003e2000c101506 */
[----:B------:R-:W-:Y:S01]  /*173d0*/  VIADD R25, R29, UR4 ;  /* 0x000000041d197c36 */ /* 0x000fe20008000000 */
[----:B------:R-:W-:Y:S01]  /*173e0*/  ISETP.LT.AND P0, PT, R223, UR8, !P4 ;  /* 0x00000008df007c0c */ /* 0x000fe2000e701270 */
[----:B------:R-:W-:Y:S01]  /*173f0*/  VIADD R14, R238, 0x38 ;  /* 0x00000038ee0e7836 */ /* 0x000fe20000000000 */
[----:B------:R-:W-:Y:S01]  /*17400*/  ISETP.LT.AND P4, PT, R252, UR10, !P4 ;  /* 0x0000000afc007c0c */ /* 0x000fe2000e781270 */
[----:B--2---:R-:W-:Y:S01]  /*17410*/  IMAD.WIDE R12, R25, 0x2, R2 ;  /* 0x00000002190c7825 */ /* 0x004fe200078e0202 */
[----:B------:R-:W-:Y:S01]  /*17420*/  PRMT R10, R23, 0x7632, R10 ;  /* 0x00007632170a7816 */ /* 0x000fe2000000000a */
[----:B------:R-:W-:Y:S01]  /*17430*/  ULDC UR12, c[0x0][0x228] ;  /* 0x00008a00000c7ab9 */ /* 0x000fe20000000800 */
[----:B------:R-:W-:Y:S01]  /*17440*/  ULDC UR4, c[0x0][0x22c] ;  /* 0x00008b0000047ab9 */ /* 0x000fe20000000800 */
[----:B0-----:R-:W-:Y:S01]  /*17450*/  IMAD.WIDE R20, R25, 0x2, R236 ;  /* 0x0000000219147825 */ /* 0x001fe200078e02ec */
[----:B------:R0:W-:Y:S01]  /*17460*/  @P5 STG.E.U16 desc[UR6][R12.64], R23 ;  /* 0x000000170c005986 */ /* 0x0001e2000c101506 */
[----:B------:R-:W-:Y:S01]  /*17470*/  ULDC UR14, c[0x0][0x228] ;  /* 0x00008a00000e7ab9 */ /* 0x000fe20000000800 */
[----:B-1----:R-:W-:Y:S01]  /*17480*/  PRMT R0, R15, 0x7632, R0 ;  /* 0x000076320f007816 */ /* 0x002fe20000000000 */
[----:B------:R-:W-:Y:S01]  /*17490*/  IMAD.WIDE R4, R25, 0x2, R240 ;  /* 0x0000000219047825 */ /* 0x000fe200078e02f0 */
[----:B------:R1:W-:Y:S01]  /*174a0*/  @P6 STG.E.U16 desc[UR6][R20.64], R10 ;  /* 0x0000000a14006986 */ /* 0x0003e2000c101506 */
[----:B------:R-:W-:Y:S01]  /*174b0*/  ISETP.LT.AND P5, PT, R239, UR12, !P3 ;  /* 0x0000000cef007c0c */ /* 0x000fe2000dfa1270 */
[----:B------:R-:W-:Y:S01]  /*174c0*/  ULDC UR8, c[0x0][0x228] ;  /* 0x00008a0000087ab9 */ /* 0x000fe20000000800 */
[----:B------:R-:W-:Y:S01]  /*174d0*/  IMAD.WIDE R8, R25, 0x2, R242 ;  /* 0x0000000219087825 */ /* 0x000fe200078e02f2 */
[----:B------:R-:W-:Y:S01]  /*174e0*/  ISETP.GE.AND P2, PT, R14, UR4, PT ;  /* 0x000000040e007c0c */ /* 0x000fe2000bf46270 */
[----:B------:R-:W-:Y:S01]  /*174f0*/  ULDC UR4, c[0x0][0x248] ;  /* 0x0000920000047ab9 */ /* 0x000fe20000000800 */
[----:B------:R-:W-:Y:S01]  /*17500*/  ISETP.LT.AND P6, PT, R227, UR14, !P3 ;  /* 0x0000000ee3007c0c */ /* 0x000fe2000dfc1270 */
[----:B------:R2:W-:Y:S01]  /*17510*/  @P0 STG.E.U16 desc[UR6][R4.64], R15 ;  /* 0x0000000f04000986 */ /* 0x0005e2000c101506 */
[----:B0-----:R-:W-:Y:S01]  /*17520*/  VIADD R23, R25, UR4 ;  /* 0x0000000419177c36 */ /* 0x001fe20008000000 */
[----:B------:R-:W-:Y:S01]  /*17530*/  ULDC UR10, c[0x0][0x228] ;  /* 0x00008a00000a7ab9 */ /* 0x000fe20000000800 */
[----:B------:R-:W-:Y:S01]  /*17540*/  VIADD R6, R238, 0x39 ;  /* 0x00000039ee067836 */ /* 0x000fe20000000000 */
[----:B------:R0:W-:Y:S01]  /*17550*/  @P4 STG.E.U16 desc[UR6][R8.64], R0 ;  /* 0x0000000008004986 */ /* 0x0001e2000c101506 */
[----:B------:R-:W-:Y:S01]  /*17560*/  ISETP.LT.AND P4, PT, R223, UR8, !P3 ;  /* 0x00000008df007c0c */ /* 0x000fe2000df81270 */
[----:B------:R-:W-:Y:S01]  /*17570*/  IMAD.WIDE R12, R23, 0x2, R2 ;  /* 0x00000002170c7825 */ /* 0x000fe200078e0202 */
[----:B------:R-:W-:Y:S01]  /*17580*/  ISETP.LT.AND P3, PT, R252, UR10, !P3 ;  /* 0x0000000afc007c0c */ /* 0x000fe2000df61270 */
[----:B------:R-:W-:Y:S01]  /*17590*/  ULDC UR12, c[0x0][0x228] ;  /* 0x00008a00000c7ab9 */ /* 0x000fe20000000800 */
[----:B-1----:R-:W-:Y:S01]  /*175a0*/  PRMT R10, R11, 0x7632, R10 ;  /* 0x000076320b0a7816 */ /* 0x002fe2000000000a */
[C---:B------:R-:W-:Y:S01]  /*175b0*/  IMAD.WIDE R20, R23.reuse, 0x2, R236 ;  /* 0x0000000217147825 */ /* 0x040fe200078e02ec */
[----:B------:R-:W-:Y:S01]  /*175c0*/  ULDC UR4, c[0x0][0x22c] ;  /* 0x00008b0000047ab9 */ /* 0x000fe20000000800 */
[----:B------:R-:W-:Y:S01]  /*175d0*/  @P5 STG.E.U16 desc[UR6][R12.64], R11 ;  /* 0x0000000b0c005986 */ /* 0x000fe2000c101506 */
[----:B------:R-:W-:Y:S01]  /*175e0*/  ULDC UR14, c[0x0][0x228] ;  /* 0x00008a00000e7ab9 */ /* 0x000fe20000000800 */
[----:B--2---:R-:W-:Y:S01]  /*175f0*/  IMAD.WIDE R4, R23, 0x2, R240 ;  /* 0x0000000217047825 */ /* 0x004fe200078e02f0 */
[----:B------:R-:W-:Y:S01]  /*17600*/  ISETP.LT.AND P5, PT, R239, UR12, !P2 ;  /* 0x0000000cef007c0c */ /* 0x000fe2000d7a1270 */
[----:B------:R1:W-:Y:S01]  /*17610*/  @P6 STG.E.U16 desc[UR6][R20.64], R10 ;  /* 0x0000000a14006986 */ /* 0x0003e2000c101506 */
[----:B0-----:R-:W-:Y:S01]  /*17620*/  PRMT R0, R7, 0x7632, R0 ;  /* 0x0000763207007816 */ /* 0x001fe20000000000 */
[----:B------:R-:W-:Y:S01]  /*17630*/  IMAD.WIDE R8, R23, 0x2, R242 ;  /* 0x0000000217087825 */ /* 0x000fe200078e02f2 */
[----:B------:R-:W-:Y:S01]  /*17640*/  ISETP.GE.AND P0, PT, R6, UR4, PT ;  /* 0x0000000406007c0c */ /* 0x000fe2000bf06270 */
[----:B------:R-:W-:Y:S01]  /*17650*/  ULDC UR4, c[0x0][0x248] ;  /* 0x0000920000047ab9 */ /* 0x000fe20000000800 */
[----:B------:R-:W-:Y:S01]  /*17660*/  ISETP.LT.AND P6, PT, R227, UR14, !P2 ;  /* 0x0000000ee3007c0c */ /* 0x000fe2000d7c1270 */
[----:B------:R-:W-:Y:S01]  /*17670*/  VIADD R15, R23, UR4 ;  /* 0x00000004170f7c36 */ /* 0x000fe20008000000 */
[----:B------:R0:W-:Y:S01]  /*17680*/  @P4 STG.E.U16 desc[UR6][R4.64], R7 ;  /* 0x0000000704004986 */ /* 0x0001e2000c101506 */
[----:B------:R-:W-:Y:S01]  /*17690*/  ULDC UR8, c[0x0][0x228] ;  /* 0x00008a0000087ab9 */ /* 0x000fe20000000800 */
[----:B------:R-:W-:Y:S01]  /*176a0*/  ULDC UR10, c[0x0][0x228] ;  /* 0x00008a00000a7ab9 */ /* 0x000fe20000000800 */
[----:B------:R-:W-:Y:S01]  /*176b0*/  PRMT R6, R16, 0x7632, R6 ;  /* 0x0000763210067816 */ /* 0x000fe20000000006 */
[----:B------:R2:W-:Y:S01]  /*176c0*/  @P3 STG.E.U16 desc[UR6][R8.64], R0 ;  /* 0x0000000008003986 */ /* 0x0005e2000c101506 */
[----:B------:R-:W-:Y:S01]  /*176d0*/  ISETP.LT.AND P3, PT, R223, UR8, !P2 ;  /* 0x00000008df007c0c */ /* 0x000fe2000d761270 */
[C---:B-1----:R-:W-:Y:S01]  /*176e0*/  IMAD.WIDE R10, R15.reuse, 0x2, R2 ;  /* 0x000000020f0a7825 */ /* 0x042fe200078e0202 */
[----:B------:R-:W-:Y:S01]  /*176f0*/  ISETP.LT.AND P2, PT, R252, UR10, !P2 ;  /* 0x0000000afc007c0c */ /* 0x000fe2000d741270 */
[----:B------:R-:W-:Y:S01]  /*17700*/  ULDC UR12, c[0x0][0x228] ;  /* 0x00008a00000c7ab9 */ /* 0x000fe20000000800 */
[----:B------:R-:W-:Y:S01]  /*17710*/  ULDC UR4, c[0x0][0x22c] ;  /* 0x00008b0000047ab9 */ /* 0x000fe20000000800 */
[C---:B------:R-:W-:Y:S01]  /*17720*/  IMAD.WIDE R12, R15.reuse, 0x2, R236 ;  /* 0x000000020f0c7825 */ /* 0x040fe200078e02ec */
[----:B------:R-:W-:Y:S01]  /*17730*/  @P5 STG.E.U16 desc[UR6][R10.64], R16 ;  /* 0x000000100a005986 */ /* 0x000fe2000c101506 */
[----:B------:R-:W-:Y:S01]  /*17740*/  ULDC UR14, c[0x0][0x228] ;  /* 0x00008a00000e7ab9 */ /* 0x000fe20000000800 */
[----:B------:R-:W-:Y:S01]  /*17750*/  ULDC UR8, c[0x0][0x228] ;  /* 0x00008a0000087ab9 */ /* 0x000fe20000000800 */
[----:B0-----:R-:W-:Y:S01]  /*17760*/  IMAD.WIDE R4, R15, 0x2, R240 ;  /* 0x000000020f047825 */ /* 0x001fe200078e02f0 */
[----:B------:R0:W-:Y:S01]  /*17770*/  @P6 STG.E.U16 desc[UR6][R12.64], R6 ;  /* 0x000000060c006986 */ /* 0x0001e2000c101506 */
[----:B--2---:R-:W-:Y:S01]  /*17780*/  PRMT R0, R92, 0x7632, R0 ;  /* 0x000076325c007816 */ /* 0x004fe20000000000 */
[----:B------:R-:W-:Y:S01]  /*17790*/  ULDC UR10, c[0x0][0x228] ;  /* 0x00008a00000a7ab9 */ /* 0x000fe20000000800 */
[----:B------:R-:W-:Y:S01]  /*177a0*/  VIADD R14, R238, 0x3a ;  /* 0x0000003aee0e7836 */ /* 0x000fe20000000000 */
[----:B------:R-:W-:Y:S01]  /*177b0*/  ISETP.LT.AND P5, PT, R239, UR12, !P0 ;  /* 0x0000000cef007c0c */ /* 0x000fe2000c7a1270 */
[----:B------:R-:W-:Y:S01]  /*177c0*/  @P3 STG.E.U16 desc[UR6][R4.64], R92 ;  /* 0x0000005c04003986 */ /* 0x000fe2000c101506 */
[----:B------:R-:W-:Y:S01]  /*177d0*/  ISETP.LT.AND P6, PT, R227, UR14, !P0 ;  /* 0x0000000ee3007c0c */ /* 0x000fe2000c7c1270 */
[----:B------:R-:W-:Y:S01]  /*177e0*/  ULDC UR12, c[0x0][0x228] ;  /* 0x00008a00000c7ab9 */ /* 0x000fe20000000800 */
[----:B0-----:R-:W-:Y:S01]  /*177f0*/  IMAD.WIDE R6, R15, 0x2, R242 ;  /* 0x000000020f067825 */ /* 0x001fe200078e02f2 */
[----:B------:R-:W-:Y:S01]  /*17800*/  ISETP.GE.AND P4, PT, R14, UR4, PT ;  /* 0x000000040e007c0c */ /* 0x000fe2000bf86270 */
[----:B------:R-:W-:Y:S01]  /*17810*/  ULDC UR4, c[0x0][0x248] ;  /* 0x0000920000047ab9 */ /* 0x000fe20000000800 */
[----:B------:R-:W-:Y:S01]  /*17820*/  PRMT R12, R96, 0x7632, R12 ;  /* 0x00007632600c7816 */ /* 0x000fe2000000000c */
[----:B------:R-:W-:Y:S01]  /*17830*/  VIADD R13, R238, 0x3b ;  /* 0x0000003bee0d7836 */ /* 0x000fe20000000000 */
[----:B------:R0:W-:Y:S01]  /*17840*/  @P2 STG.E.U16 desc[UR6][R6.64], R0 ;  /* 0x0000000006002986 */ /* 0x0001e2000c101506 */
[----:B------:R-:W-:Y:S01]  /*17850*/  ISETP.LT.AND P2, PT, R223, UR8, !P0 ;  /* 0x00000008df007c0c */ /* 0x000fe2000c741270 */
[----:B------:R-:W-:Y:S01]  /*17860*/  VIADD R21, R15, UR4 ;  /* 0x000000040f157c36 */ /* 0x000fe20008000000 */
[----:B------:R-:W-:Y:S01]  /*17870*/  ISETP.LT.AND P0, PT, R252, UR10, !P0 ;  /* 0x0000000afc007c0c */ /* 0x000fe2000c701270 */
[----:B------:R-:W-:Y:S01]  /*17880*/  ULDC UR4, c[0x0][0x22c] ;  /* 0x00008b0000047ab9 */ /* 0x000fe20000000800 */
[----:B------:R-:W-:Y:S01]  /*17890*/  ULDC UR14, c[0x0][0x228] ;  /* 0x00008a00000e7ab9 */ /* 0x000fe20000000800 */
[----:B------:R-:W-:Y:S01]  /*178a0*/  IMAD.WIDE R8, R21, 0x2, R2 ;  /* 0x0000000215087825 */ /* 0x000fe200078e0202 */
[----:B------:R-:W-:-:S03]  /*178b0*/  ULDC UR8, c[0x0][0x228] ;  /* 0x00008a0000087ab9 */ /* 0x000fc60000000800 */
        /* <DEDUP_REMOVED lines=1094> */
[----:B------:R-:W-:Y:S01]  /*1bd20*/  VIADD R14, R238, 0x6b ;  /* 0x0000006bee0e7836 */ /* 0x000fe20000000000 */
[----:B------:R-:W-:Y:S01]  /*1bd30*/  ULDC UR12, c[0x0][0x228] ;  /* 0x00008a00000c7ab9 */ /* 0x000fe20000000800 */
        /* <DEDUP_REMOVED lines=8> */
[----:B------:R-:W-:Y:S01]  /*1bdc0*/  ULDC UR14, c[0x0][0x228] ;  /* 0x00008a00000e7ab9 */ /* 0x000fe20000000800 */
[----:B------:R-:W-:Y:S01]  /*1bdd0*/  ISETP.LT.AND P6, PT, R239, UR12, !P4 ;  /* 0x0000000cef007c0c */ /* 0x000fe2000e7c1270 */
[C---:B--2---:R-:W-:Y:S01]  /*1bde0*/  IMAD.WIDE R4, R15.reuse, 0x2, R240 ;  /* 0x000000020f047825 */ /* 0x044fe200078e02f0 */
[----:B------:R-:W-:Y:S01]  /*1bdf0*/  ISETP.GE.AND P3, PT, R14, UR4, PT ;  /* 0x000000040e007c0c */ /* 0x000fe2000bf66270 */
[----:B------:R1:W-:Y:S01]  /*1be00*/  @P5 STG.E.U16 desc[UR6][R10.64], R12 ;  /* 0x0000000c0a005986 */ /* 0x0003e2000c101506 */
[----:B---3--:R-:W-:Y:S01]  /*1be10*/  PRMT R0, R196, 0x7632, R0 ;  /* 0x00007632c4007816 */ /* 0x008fe20000000000 */
[----:B------:R-:W-:Y:S01]  /*1be20*/  IMAD.WIDE R6, R15, 0x2, R242 ;  /* 0x000000020f067825 */ /* 0x000fe200078e02f2 */
[----:B------:R-:W-:Y:S01]  /*1be30*/  ULDC UR4, c[0x0][0x248] ;  /* 0x0000920000047ab9 */ /* 0x000fe20000000800 */
[----:B------:R-:W-:Y:S01]  /*1be40*/  ISETP.LT.AND P5, PT, R227, UR14, !P4 ;  /* 0x0000000ee3007c0c */ /* 0x000fe2000e7a1270 */
[----:B------:R2:W-:Y:S01]  /*1be50*/  @P2 STG.E.U16 desc[UR6][R4.64], R196 ;  /* 0x000000c404002986 */ /* 0x0005e2000c101506 */
[----:B------:R-:W-:Y:S01]  /*1be60*/  VIADD R13, R15, UR4 ;  /* 0x000000040f0d7c36 */ /* 0x000fe20008000000 */
[----:B------:R-:W-:Y:S01]  /*1be70*/  ULDC UR8, c[0x0][0x228] ;  /* 0x00008a0000087ab9 */ /* 0x000fe20000000800 */
[----:B------:R-:W-:Y:S01]  /*1be80*/  ULDC UR10, c[0x0][0x228] ;  /* 0x00008a00000a7ab9 */ /* 0x000fe20000000800 */
[----:B------:R3:W-:Y:S01]  /*1be90*/  @P0 STG.E.U16 desc[UR6][R6.64], R0 ;  /* 0x0000000006000986 */ /* 0x0007e2000c101506 */
[----:B------:R-:W-:Y:S01]  /*1bea0*/  ISETP.LT.AND P0, PT, R223, UR8, !P4 ;  /* 0x00000008df007c0c */ /* 0x000fe2000e701270 */
[----:B0-----:R-:W-:Y:S01]  /*1beb0*/  IMAD.WIDE R8, R13, 0x2, R2 ;  /* 0x000000020d087825 */ /* 0x001fe200078e0202 */
[----:B------:R-:W-:Y:S01]  /*1bec0*/  ISETP.LT.AND P4, PT, R252, UR10, !P4 ;  /* 0x0000000afc007c0c */ /* 0x000fe2000e781270 */
[----:B------:R-:W-:Y:S01]  /*1bed0*/  ULDC UR12, c[0x0][0x228] ;  /* 0x00008a00000c7ab9 */ /* 0x000fe20000000800 */
[----:B-1----:R-:W-:Y:S01]  /*1bee0*/  PRMT R12, R185, 0x7632, R12 ;  /* 0x00007632b90c7816 */ /* 0x002fe2000000000c */
[----:B------:R-:W-:Y:S01]  /*1bef0*/  VIADD R14, R238, 0x6c ;  /* 0x0000006cee0e7836 */ /* 0x000fe20000000000 */
[----:B------:R-:W-:Y:S01]  /*1bf00*/  ULDC UR4, c[0x0][0x22c] ;  /* 0x00008b0000047ab9 */ /* 0x000fe20000000800 */
[----:B------:R-:W-:Y:S01]  /*1bf10*/  IMAD.WIDE R10, R13, 0x2, R236 ;  /* 0x000000020d0a7825 */ /* 0x000fe200078e02ec */
[----:B------:R0:W-:Y:S01]  /*1bf20*/  @P6 STG.E.U16 desc[UR6][R8.64], R185 ;  /* 0x000000b908006986 */ /* 0x0001e2000c101506 */
[----:B------:R-:W-:Y:S01]  /*1bf30*/  ULDC UR14, c[0x0][0x228] ;  /* 0x00008a00000e7ab9 */ /* 0x000fe20000000800 */
[----:B------:R-:W-:Y:S01]  /*1bf40*/  ISETP.LT.AND P6, PT, R239, UR12, !P3 ;  /* 0x0000000cef007c0c */ /* 0x000fe2000dfc1270 */
[----:B--2---:R-:W-:Y:S01]  /*1bf50*/  IMAD.WIDE R4, R13, 0x2, R240 ;  /* 0x000000020d047825 */ /* 0x004fe200078e02f0 */
        /* <DEDUP_REMOVED lines=25> */
[----:B------:R-:W-:Y:S01]  /*1c0f0*/  ULDC UR4, c[0x0][0x248] ;  /* 0x0000920000047ab9 */ /* 0x000fe20000000800 */
[----:B------:R-:W-:Y:S01]  /*1c100*/  ISETP.LT.AND P5, PT, R227, UR14, !P2 ;  /* 0x0000000ee3007c0c */ /* 0x000fe2000d7a1270 */
[----:B---3--:R-:W-:Y:S01]  /*1c110*/  IMAD.WIDE R6, R15, 0x2, R242 ;  /* 0x000000020f067825 */ /* 0x008fe200078e02f2 */
[----:B------:R-:W-:Y:S01]  /*1c120*/  PRMT R0, R197, 0x7632, R0 ;  /* 0x00007632c5007816 */ /* 0x000fe20000000000 */
        /* <DEDUP_REMOVED lines=21> */
[C---:B---3--:R-:W-:Y:S01]  /*1c280*/  IMAD.WIDE R6, R13.reuse, 0x2, R242 ;  /* 0x000000020d067825 */ /* 0x048fe200078e02f2 */
[----:B------:R-:W-:Y:S01]  /*1c290*/  PRMT R0, R190, 0x7632, R0 ;  /* 0x00007632be007816 */ /* 0x000fe20000000000 */
[----:B------:R-:W-:Y:S01]  /*1c2a0*/  ULDC UR8, c[0x0][0x228] ;  /* 0x00008a0000087ab9 */ /* 0x000fe20000000800 */
[----:B------:R-:W-:Y:S01]  /*1c2b0*/  ULDC UR10, c[0x0][0x228] ;  /* 0x00008a00000a7ab9 */ /* 0x000fe20000000800 */
[----:B------:R-:W-:Y:S01]  /*1c2c0*/  VIADD R15, R13, UR4 ;  /* 0x000000040d0f7c36 */ /* 0x000fe20008000000 */
[----:B------:R2:W-:Y:S01]  /*1c2d0*/  @P3 STG.E.U16 desc[UR6][R4.64], R190 ;  /* 0x000000be04003986 */ /* 0x0005e2000c101506 */
[----:B------:R-:W-:Y:S01]  /*1c2e0*/  VIADD R14, R238, 0x6f ;  /* 0x0000006fee0e7836 */ /* 0x000fe20000000000 */
[----:B------:R-:W-:Y:S01]  /*1c2f0*/  ULDC UR4, c[0x0][0x22c] ;  /* 0x00008b0000047ab9 */ /* 0x000fe20000000800 */
[----:B0-----:R-:W-:Y:S01]  /*1c300*/  IMAD.WIDE R8, R15, 0x2, R2 ;  /* 0x000000020f087825 */ /* 0x001fe200078e0202 */
[----:B------:R0:W-:Y:S01]  /*1c310*/  @P2 STG.E.U16 desc[UR6][R6.64], R0 ;  /* 0x0000000006002986 */ /* 0x0001e2000c101506 */
[----:B------:R-:W-:Y:S01]  /*1c320*/  ISETP.LT.AND P2, PT, R223, UR8, !P0 ;  /* 0x00000008df007c0c */ /* 0x000fe2000c741270 */
[----:B------:R-:W-:Y:S01]  /*1c330*/  ULDC UR8, c[0x0][0x228] ;  /* 0x00008a0000087ab9 */ /* 0x000fe20000000800 */
[----:B-1----:R-:W-:Y:S01]  /*1c340*/  IMAD.WIDE R10, R15, 0x2, R236 ;  /* 0x000000020f0a7825 */ /* 0x002fe200078e02ec */
[----:B------:R-:W-:Y:S01]  /*1c350*/  PRMT R12, R194, 0x7632, R12 ;  /* 0x00007632c20c7816 */ /* 0x000fe2000000000c */
[----:B------:R-:W-:Y:S01]  /*1c360*/  ULDC UR12, c[0x0][0x228] ;  /* 0x00008a00000c7ab9 */ /* 0x000fe20000000800 */
[----:B------:R-:W-:Y:S01]  /*1c370*/  ISETP.LT.AND P0, PT, R252, UR10, !P0 ;  /* 0x0000000afc007c0c */ /* 0x000fe2000c701270 */
[----:B------:R-:W-:Y:S01]  /*1c380*/  @P6 STG.E.U16 desc[UR6][R8.64], R194 ;  /* 0x000000c208006986 */ /* 0x000fe2000c101506 */
[----:B------:R-:W-:Y:S01]  /*1c390*/  ULDC UR10, c[0x0][0x228] ;  /* 0x00008a00000a7ab9 */ /* 0x000fe20000000800 */
[----:B------:R-:W-:Y:S01]  /*1c3a0*/  ISETP.LT.AND P6, PT, R239, UR8, !P4 ;  /* 0x00000008ef007c0c */ /* 0x000fe2000e7c1270 */
[----:B--2---:R-:W-:Y:S01]  /*1c3b0*/  IMAD.WIDE R4, R15, 0x2, R240 ;  /* 0x000000020f047825 */ /* 0x004fe200078e02f0 */
[----:B------:R-:W-:Y:S01]  /*1c3c0*/  ISETP.GE.AND P3, PT, R14, UR4, PT ;  /* 0x000000040e007c0c */ /* 0x000fe2000bf66270 */
[----:B------:R1:W-:Y:S01]  /*1c3d0*/  @P5 STG.E.U16 desc[UR6][R10.64], R12 ;  /* 0x0000000c0a005986 */ /* 0x0003e2000c101506 */
[----:B------:R-:W-:Y:S01]  /*1c3e0*/  ULDC UR4, c[0x0][0x248] ;  /* 0x0000920000047ab9 */ /* 0x000fe20000000800 */
[----:B------:R-:W-:Y:S01]  /*1c3f0*/  ISETP.LT.AND P5, PT, R227, UR10, !P4 ;  /* 0x0000000ae3007c0c */ /* 0x000fe2000e7a1270 */
[----:B------:R-:W-:-:S02]  /*1c400*/  VIADD R13, R15, UR4 ;  /* 0x000000040f0d7c36 */ /* 0x000fc40008000000 */
[----:B0-----:R-:W-:Y:S01]  /*1c410*/  IMAD.WIDE R6, R15, 0x2, R242 ;  /* 0x000000020f067825 */ /* 0x001fe200078e02f2 */
[----:B------:R0:W-:Y:S01]  /*1c420*/  @P2 STG.E.U16 desc[UR6][R4.64], R198 ;  /* 0x000000c604002986 */ /* 0x0001e2000c101506 */
[----:B------:R-:W-:Y:S01]  /*1c430*/  ULDC UR8, c[0x0][0x22c] ;  /* 0x00008b0000087ab9 */ /* 0x000fe20000000800 */
[----:B------:R-:W-:Y:S01]  /*1c440*/  ULDC UR4, c[0x0][0x228] ;  /* 0x00008a0000047ab9 */ /* 0x000fe20000000800 */
[----:B------:R-:W-:Y:S01]  /*1c450*/  VIADD R0, R238, 0x70 ;  /* 0x00000070ee007836 */ /* 0x000fe20000000000 */
[----:B------:R-:W-:Y:S01]  /*1c460*/  ULDC UR10, c[0x0][0x228] ;  /* 0x00008a00000a7ab9 */ /* 0x000fe20000000800 */
[----:B-1----:R-:W-:Y:S01]  /*1c470*/  PRMT R11, R198, 0x7632, R11 ;  /* 0x00007632c60b7816 */ /* 0x002fe2000000000b */
[----:B------:R-:W-:Y:S02]  /*1c480*/  IMAD.WIDE R8, R13, 0x2, R2 ;  /* 0x000000020d087825 */ /* 0x000fe400078e0202 */
[----:B------:R-:W-:Y:S01]  /*1c490*/  ISETP.GE.AND P2, PT, R0, UR8, PT ;  /* 0x0000000800007c0c */ /* 0x000fe2000bf46270 */
[----:B------:R-:W-:Y:S01]  /*1c4a0*/  ULDC UR8, c[0x0][0x228] ;  /* 0x00008a0000087ab9 */ /* 0x000fe20000000800 */
[----:B------:R1:W-:Y:S01]  /*1c4b0*/  @P0 STG.E.U16 desc[UR6][R6.64], R11 ;  /* 0x0000000b06000986 */ /* 0x0003e2000c101506 */
[----:B0-----:R-:W-:-:S03]  /*1c4c0*/  PRMT R5, R187, 0x7632, R5 ;  /* 0x00007632bb057816 */ /* 0x001fc60000000005 */
[----:B------:R0:W-:Y:S01]  /*1c4d0*/  @P6 STG.E.U16 desc[UR6][R8.64], R187 ;  /* 0x000000bb08006986 */ /* 0x0001e2000c101506 */
[----:B------:R-:W-:Y:S01]  /*1c4e0*/  ISETP.LT.AND P6, PT, R223, UR4, !P4 ;  /* 0x00000004df007c0c */ /* 0x000fe2000e7c1270 */
[----:B------:R-:W-:Y:S01]  /*1c4f0*/  ULDC UR4, c[0x0][0x248] ;  /* 0x0000920000047ab9 */ /* 0x000fe20000000800 */
[----:B------:R-:W-:Y:S01]  /*1c500*/  ISETP.LT.AND P4, PT, R252, UR8, !P4 ;  /* 0x00000008fc007c0c */ /* 0x000fe2000e781270 */
[----:B-1----:R-:W-:Y:S01]  /*1c510*/  IMAD.WIDE R10, R13, 0x2, R236 ;  /* 0x000000020d0a7825 */ /* 0x002fe200078e02ec */
[----:B------:R-:W-:-:S04]  /*1c520*/  ULDC UR8, c[0x0][0x228] ;  /* 0x00008a0000087ab9 */ /* 0x000fc80000000800 */
[----:B------:R1:W-:Y:S01]  /*1c530*/  @P5 STG.E.U16 desc[UR6][R10.64], R5 ;  /* 0x000000050a005986 */ /* 0x0003e2000c101506 */
[----:B------:R-:W-:Y:S01]  /*1c540*/  ISETP.LT.AND P5, PT, R239, UR10, !P3 ;  /* 0x0000000aef007c0c */ /* 0x000fe2000dfa1270 */
[C---:B------:R-:W-:Y:S01]  /*1c550*/  VIADD R15, R13.reuse, UR4 ;  /* 0x000000040d0f7c36 */ /* 0x040fe20008000000 */
[----:B------:R-:W-:Y:S01]  /*1c560*/  ULDC UR10, c[0x0][0x228] ;  /* 0x00008a00000a7ab9 */ /* 0x000fe20000000800 */
[----:B------:R-:W-:Y:S01]  /*1c570*/  IMAD.WIDE R6, R13, 0x2, R242 ;  /* 0x000000020d067825 */ /* 0x000fe200078e02f2 */
[----:B------:R-:W-:-:S03]  /*1c580*/  ULDC UR4, c[0x0][0x22c] ;  /* 0x00008b0000047ab9 */ /* 0x000fc60000000800 */
[----:B0-----:R-:W-:-:S04]  /*1c590*/  IMAD.WIDE R8, R15, 0x2, R2 ;  /* 0x000000020f087825 */ /* 0x001fc800078e0202 */
[----:B-1----:R-:W-:Y:S01]  /*1c5a0*/  IMAD.WIDE R4, R13, 0x2, R240 ;  /* 0x000000020d047825 */ /* 0x002fe200078e02f0 */
[----:B------:R-:W-:-:S04]  /*1c5b0*/  PRMT R11, R191, 0x7632, R11 ;  /* 0x00007632bf0b7816 */ /* 0x000fc8000000000b */
[----:B------:R0:W-:Y:S04]  /*1c5c0*/  @P6 STG.E.U16 desc[UR6][R4.64], R191 ;  /* 0x000000bf04006986 */ /* 0x0001e8000c101506 */
[----:B------:R1:W-:Y:S01]  /*1c5d0*/  @P4 STG.E.U16 desc[UR6][R6.64], R11 ;  /* 0x0000000b06004986 */ /* 0x0003e2000c101506 */
[----:B------:R-:W-:-:S03]  /*1c5e0*/  VIADD R0, R238, 0x71 ;  /* 0x00000071ee007836 */ /* 0x000fc60000000000 */
[----:B------:R2:W-:Y:S01]  /*1c5f0*/  @P5 STG.E.U16 desc[UR6][R8.64], R195 ;  /* 0x000000c308005986 */ /* 0x0005e2000c101506 */
[----:B------:R-:W-:Y:S01]  /*1c600*/  ISETP.LT.AND P5, PT, R227, UR8, !P3 ;  /* 0x00000008e3007c0c */ /* 0x000fe2000dfa1270 */
[----:B------:R-:W-:Y:S01]  /*1c610*/  ULDC UR8, c[0x0][0x228] ;  /* 0x00008a0000087ab9 */ /* 0x000fe20000000800 */
[----:B------:R-:W-:Y:S01]  /*1c620*/  ISETP.LT.AND P4, PT, R223, UR10, !P3 ;  /* 0x0000000adf007c0c */ /* 0x000fe2000df81270 */
[----:B0-----:R-:W-:Y:S01]  /*1c630*/  IMAD.WIDE R4, R15, 0x2, R236 ;  /* 0x000000020f047825 */ /* 0x001fe200078e02ec */
[----:B------:R-:W-:Y:S01]  /*1c640*/  ISETP.LT.AND P3, PT, R252, UR12, !P3 ;  /* 0x0000000cfc007c0c */ /* 0x000fe2000df61270 */
[----:B------:R-:W-:Y:S01]  /*1c650*/  ULDC UR10, c[0x0][0x228] ;  /* 0x00008a00000a7ab9 */ /* 0x000fe20000000800 */
[----:B------:R-:W-:Y:S01]  /*1c660*/  ISETP.GE.AND P0, PT, R0, UR4, PT ;  /* 0x0000000400007c0c */ /* 0x000fe2000bf06270 */
[----:B------:R-:W-:Y:S01]  /*1c670*/  VIADD R14, R238, 0x72 ;  /* 0x00000072ee0e7836 */ /* 0x000fe20000000000 */
[----:B------:R-:W-:Y:S01]  /*1c680*/  PRMT R0, R195, 0x7632, R0 ;  /* 0x00007632c3007816 */ /* 0x000fe20000000000 */
[----:B-1----:R-:W-:Y:S01]  /*1c690*/  IMAD.WIDE R6, R15, 0x2, R240 ;  /* 0x000000020f067825 */ /* 0x002fe200078e02f0 */
[----:B------:R-:W-:Y:S01]  /*1c6a0*/  ISETP.LT.AND P6, PT, R239, UR8, !P2 ;  /* 0x00000008ef007c0c */ /* 0x000fe2000d7c1270 */
[----:B------:R-:W-:Y:S01]  /*1c6b0*/  ULDC UR8, c[0x0][0x22c] ;  /* 0x00008b0000087ab9 */ /* 0x000fe20000000800 */
[----:B------:R-:W-:Y:S01]  /*1c6c0*/  PRMT R12, R199, 0x7632, R12 ;  /* 0x00007632c70c7816 */ /* 0x000fe2000000000c */
[----:B------:R0:W-:Y:S01]  /*1c6d0*/  @P5 STG.E.U16 desc[UR6][R4.64], R0 ;  /* 0x0000000004005986 */ /* 0x0001e2000c101506 */
[----:B--2---:R-:W-:Y:S01]  /*1c6e0*/  IMAD.WIDE R8, R15, 0x2, R242 ;  /* 0x000000020f087825 */ /* 0x004fe200078e02f2 */
[----:B------:R-:W-:Y:S01]  /*1c6f0*/  ISETP.GE.AND P5, PT, R14, UR8, PT ;  /* 0x000000080e007c0c */ /* 0x000fe2000bfa6270 */
[----:B------:R-:W-:Y:S01]  /*1c700*/  ULDC UR8, c[0x0][0x228] ;  /* 0x00008a0000087ab9 */ /* 0x000fe20000000800 */
[----:B------:R-:W-:Y:S01]  /*1c710*/  ULDC UR4, c[0x0][0x248] ;  /* 0x0000920000047ab9 */ /* 0x000fe20000000800 */
[----:B------:R1:W-:Y:S01]  /*1c720*/  @P4 STG.E.U16 desc[UR6][R6.64], R199 ;  /* 0x000000c706004986 */ /* 0x0003e2000c101506 */
[----:B------:R-:W-:Y:S01]  /*1c730*/  ISETP.LT.AND P4, PT, R227, UR8, !P2 ;  /* 0x00000008e3007c0c */ /* 0x000fe2000d781270 */
[----:B------:R-:W-:Y:S01]  /*1c740*/  VIADD R13, R15, UR4 ;  /* 0x000000040f0d7c36 */ /* 0x000fe20008000000 */
[----:B------:R-:W-:Y:S01]  /*1c750*/  ULDC UR12, c[0x0][0x228] ;  /* 0x00008a00000c7ab9 */ /* 0x000fe20000000800 */
[----:B------:R2:W-:Y:S01]  /*1c760*/  @P3 STG.E.U16 desc[UR6][R8.64], R12 ;  /* 0x0000000c08003986 */ /* 0x0005e2000c101506 */
[----:B------:R-:W-:Y:S01]  /*1c770*/  ISETP.LT.AND P3, PT, R223, UR10, !P2 ;  /* 0x0000000adf007c0c */ /* 0x000fe2000d761270 */
[C---:B------:R-:W-:Y:S01]  /*1c780*/  IMAD.WIDE R10, R13.reuse, 0x2, R2 ;  /* 0x000000020d0a7825 */ /* 0x040fe200078e0202 */
[----:B------:R-:W-:Y:S01]  /*1c790*/  ISETP.LT.AND P2, PT, R252, UR12, !P2 ;  /* 0x0000000cfc007c0c */ /* 0x000fe2000d741270 */
[----:B------:R-:W-:Y:S01]  /*1c7a0*/  ULDC UR8, c[0x0][0x228] ;  /* 0x00008a0000087ab9 */ /* 0x000fe20000000800 */
[----:B------:R-:W-:Y:S01]  /*1c7b0*/  PRMT R14, R200, 0x7632, R14 ;  /* 0x00007632c80e7816 */ /* 0x000fe2000000000e */
[----:B0-----:R-:W-:Y:S01]  /*1c7c0*/  IMAD.WIDE R4, R13, 0x2, R236 ;  /* 0x000000020d047825 */ /* 0x001fe200078e02ec */
[----:B------:R0:W-:Y:S01]  /*1c7d0*/  @P6 STG.E.U16 desc[UR6][R10.64], R200 ;  /* 0x000000c80a006986 */ /* 0x0001e2000c101506 */
[----:B------:R-:W-:Y:S01]  /*1c7e0*/  ISETP.LT.AND P6, PT, R239, UR8, !P0 ;  /* 0x00000008ef007c0c */ /* 0x000fe2000c7c1270 */
[----:B------:R-:W-:Y:S01]  /*1c7f0*/  ULDC UR8, c[0x0][0x22c] ;  /* 0x00008b0000087ab9 */ /* 0x000fe20000000800 */
[----:B-1----:R-:W-:Y:S01]  /*1c800*/  IMAD.WIDE R6, R13, 0x2, R240 ;  /* 0x000000020d067825 */ /* 0x002fe200078e02f0 */
[----:B------:R-:W-:Y:S01]  /*1c810*/  PRMT R0, R204, 0x7632, R0 ;  /* 0x00007632cc007816 */ /* 0x000fe20000000000 */
[----:B------:R-:W-:-:S02]  /*1c820*/  ULDC UR4, c[0x0][0x248] ;  /* 0x0000920000047ab9 */ /* 0x000fc40000000800 */
[----:B--2---:R-:W-:Y:S01]  /*1c830*/  VIADD R12, R238, 0x73 ;  /* 0x00000073ee0c7836 */ /* 0x004fe20000000000 */
[----:B------:R1:W-:Y:S01]  /*1c840*/  @P4 STG.E.U16 desc[UR6][R4.64], R14 ;  /* 0x0000000e04004986 */ /* 0x0003e2000c101506 */
[----:B------:R-:W-:Y:S01]  /*1c850*/  IMAD.WIDE R8, R13, 0x2, R242 ;  /* 0x000000020d087825 */ /* 0x000fe200078e02f2 */
[----:B------:R-:W-:Y:S01]  /*1c860*/  ULDC UR10, c[0x0][0x228] ;  /* 0x00008a00000a7ab9 */ /* 0x000fe20000000800 */
[----:B------:R-:W-:Y:S01]  /*1c870*/  ULDC UR12, c[0x0][0x228] ;  /* 0x00008a00000c7ab9 */ /* 0x000fe20000000800 */
[----:B------:R-:W-:Y:S01]  /*1c880*/  ISETP.GE.AND P4, PT, R12, UR8, PT ;  /* 0x000000080c007c0c */ /* 0x000fe2000bf86270 */
[----:B------:R-:W-:Y:S01]  /*1c890*/  ULDC UR8, c[0x0][0x228] ;  /* 0x00008a0000087ab9 */ /* 0x000fe20000000800 */
[----:B------:R2:W-:Y:S01]  /*1c8a0*/  @P3 STG.E.U16 desc[UR6][R6.64], R204 ;  /* 0x000000cc06003986 */ /* 0x0005e2000c101506 */
[----:B------:R-:W-:Y:S01]  /*1c8b0*/  ISETP.LT.AND P3, PT, R227, UR8, !P0 ;  /* 0x00000008e3007c0c */ /* 0x000fe2000c761270 */
[----:B------:R-:W-:Y:S01]  /*1c8c0*/  VIADD R15, R13, UR4 ;  /* 0x000000040d0f7c36 */ /* 0x000fe20008000000 */
[----:B------:R-:W-:Y:S01]  /*1c8d0*/  PRMT R12, R208, 0x7632, R12 ;  /* 0x00007632d00c7816 */ /* 0x000fe2000000000c */
[----:B------:R3:W-:Y:S01]  /*1c8e0*/  @P2 STG.E.U16 desc[UR6][R8.64], R0 ;  /* 0x0000000008002986 */ /* 0x0007e2000c101506 */
[----:B------:R-:W-:Y:S01]  /*1c8f0*/  ISETP.LT.AND P2, PT, R223, UR10, !P0 ;  /* 0x0000000adf007c0c */ /* 0x000fe2000c741270 */
[C---:B0-----:R-:W-:Y:S01]  /*1c900*/  IMAD.WIDE R10, R15.reuse, 0x2, R2 ;  /* 0x000000020f0a7825 */ /* 0x041fe200078e0202 */
[----:B------:R-:W-:Y:S01]  /*1c910*/  ISETP.LT.AND P0, PT, R252, UR12, !P0 ;  /* 0x0000000cfc007c0c */ /* 0x000fe2000c701270 */
[----:B------:R-:W-:Y:S01]  /*1c920*/  ULDC UR8, c[0x0][0x228] ;  /* 0x00008a0000087ab9 */ /* 0x000fe20000000800 */
[----:B------:R-:W-:Y:S01]  /*1c930*/  ULDC UR4, c[0x0][0x248] ;  /* 0x0000920000047ab9 */ /* 0x000fe20000000800 */
[----:B-1----:R-:W-:Y:S01]  /*1c940*/  IMAD.WIDE R4, R15, 0x2, R236 ;  /* 0x000000020f047825 */ /* 0x002fe200078e02ec */
[----:B------:R0:W-:Y:S01]  /*1c950*/  @P6 STG.E.U16 desc[UR6][R10.64], R208 ;  /* 0x000000d00a006986 */ /* 0x0001e2000c101506 */
[----:B------:R-:W-:Y:S01]  /*1c960*/  ISETP.LT.AND P6, PT, R239, UR8, !P5 ;  /* 0x00000008ef007c0c */ /* 0x000fe2000efc1270 */
[----:B------:R-:W-:Y:S01]  /*1c970*/  ULDC UR8, c[0x0][0x22c] ;  /* 0x00008b0000087ab9 */ /* 0x000fe20000000800 */
[----:B------:R-:W-:-:S02]  /*1c980*/  VIADD R14, R238, 0x74 ;  /* 0x00000074ee0e7836 */ /* 0x000fc40000000000 */
[C---:B--2---:R-:W-:Y:S01]  /*1c990*/  IMAD.WIDE R6, R15.reuse, 0x2, R240 ;  /* 0x000000020f067825 */ /* 0x044fe200078e02f0 */
[----:B---3--:R-:W-:Y:S01]  /*1c9a0*/  PRMT R0, R212, 0x7632, R0 ;  /* 0x00007632d4007816 */ /* 0x008fe20000000000 */
[----:B------:R1:W-:Y:S02]  /*1c9b0*/  @P3 STG.E.U16 desc[UR6][R4.64], R12 ;  /* 0x0000000c04003986 */ /* 0x0003e4000c101506 */
[C---:B------:R-:W-:Y:S01]  /*1c9c0*/  IMAD.WIDE R8, R15.reuse, 0x2, R242 ;  /* 0x000000020f087825 */ /* 0x040fe200078e02f2 */
[----:B------:R-:W-:Y:S01]  /*1c9d0*/  ISETP.GE.AND P3, PT, R14, UR8, PT ;  /* 0x000000080e007c0c */ /* 0x000fe2000bf66270 */
[----:B------:R-:W-:Y:S01]  /*1c9e0*/  @P2 STG.E.U16 desc[UR6][R6.64], R212 ;  /* 0x000000d406002986 */ /* 0x000fe2000c101506 */
[----:B------:R-:W-:Y:S01]  /*1c9f0*/  ULDC UR8, c[0x0][0x228] ;  /* 0x00008a0000087ab9 */ /* 0x000fe20000000800 */
[----:B------:R-:W-:Y:S01]  /*1ca00*/  VIADD R13, R15, UR4 ;  /* 0x000000040f0d7c36 */ /* 0x000fe20008000000 */
[----:B------:R-:W-:Y:S01]  /*1ca10*/  ULDC UR4, c[0x0][0x228] ;  /* 0x00008a0000047ab9 */ /* 0x000fe20000000800 */
[----:B------:R2:W-:Y:S01]  /*1ca20*/  @P0 STG.E.U16 desc[UR6][R8.64], R0 ;  /* 0x0000000008000986 */ /* 0x0005e2000c101506 */
[----:B------:R-:W-:Y:S01]  /*1ca30*/  ULDC UR10, c[0x0][0x228] ;  /* 0x00008a00000a7ab9 */ /* 0x000fe20000000800 */
[----:B------:R-:W-:Y:S01]  /*1ca40*/  ISETP.LT.AND P2, PT, R227, UR4, !P5 ;  /* 0x00000004e3007c0c */ /* 0x000fe2000ef41270 */
[----:B0-----:R-:W-:Y:S01]  /*1ca50*/  IMAD.WIDE R10, R13, 0x2, R2 ;  /* 0x000000020d0a7825 */ /* 0x001fe200078e0202 */
[----:B------:R-:W-:Y:S01]  /*1ca60*/  ISETP.LT.AND P0, PT, R223, UR8, !P5 ;  /* 0x00000008df007c0c */ /* 0x000fe2000ef01270 */
[----:B------:R-:W-:Y:S01]  /*1ca70*/  ULDC UR4, c[0x0][0x228] ;  /* 0x00008a0000047ab9 */ /* 0x000fe20000000800 */
[----:B------:R-:W-:Y:S01]  /*1ca80*/  ISETP.LT.AND P5, PT, R252, UR10, !P5 ;  /* 0x0000000afc007c0c */ /* 0x000fe2000efa1270 */
[----:B-1----:R-:W-:Y:S01]  /*1ca90*/  IMAD.WIDE R4, R13, 0x2, R236 ;  /* 0x000000020d047825 */ /* 0x002fe200078e02ec */
[----:B------:R-:W-:Y:S01]  /*1caa0*/  PRMT R14, R201, 0x7632, R14 ;  /* 0x00007632c90e7816 */ /* 0x000fe2000000000e */
[----:B------:R0:W-:Y:S01]  /*1cab0*/  @P6 STG.E.U16 desc[UR6][R10.64], R201 ;  /* 0x000000c90a006986 */ /* 0x0001e2000c101506 */
[----:B------:R-:W-:Y:S01]  /*1cac0*/  ISETP.LT.AND P6, PT, R239, UR4, !P4 ;  /* 0x00000004ef007c0c */ /* 0x000fe2000e7c1270 */
[----:B------:R-:W-:Y:S01]  /*1cad0*/  VIADD R12, R238, 0x75 ;  /* 0x00000075ee0c7836 */ /* 0x000fe20000000000 */
[----:B--2---:R-:W-:Y:S01]  /*1cae0*/  PRMT R0, R205, 0x7632, R0 ;  /* 0x00007632cd007816 */ /* 0x004fe20000000000 */
[----:B------:R-:W-:Y:S01]  /*1caf0*/  IMAD.WIDE R6, R13, 0x2, R240 ;  /* 0x000000020d067825 */ /* 0x000fe200078e02f0 */
[----:B------:R-:W-:-:S03]  /*1cb00*/  ULDC UR4, c[0x0][0x248] ;  /* 0x0000920000047ab9 */ /* 0x000fc60000000800 */
[C---:B------:R-:W-:Y:S01]  /*1cb10*/  IMAD.WIDE R8, R13.reuse, 0x2, R242 ;  /* 0x000000020d087825 */ /* 0x040fe200078e02f2 */
[----:B------:R1:W-:Y:S01]  /*1cb20*/  @P2 STG.E.U16 desc[UR6][R4.64], R14 ;  /* 0x0000000e04002986 */ /* 0x0003e2000c101506 */
[----:B------:R-:W-:Y:S01]  /*1cb30*/  ISETP.GE.AND P2, PT, R12, UR5, PT ;  /* 0x000000050c007c0c */ /* 0x000fe2000bf46270 */
[----:B------:R-:W-:Y:S01]  /*1cb40*/  ULDC UR5, c[0x0][0x228] ;  /* 0x00008a0000057ab9 */ /* 0x000fe20000000800 */
[----:B------:R-:W-:Y:S01]  /*1cb50*/  VIADD R15, R13, UR4 ;  /* 0x000000040d0f7c36 */ /* 0x000fe20008000000 */
[----:B------:R2:W-:Y:S01]  /*1cb60*/  @P0 STG.E.U16 desc[UR6][R6.64], R205 ;  /* 0x000000cd06000986 */ /* 0x0005e2000c101506 */
[----:B------:R-:W-:Y:S01]  /*1cb70*/  ULDC UR4, c[0x0][0x228] ;  /* 0x00008a0000047ab9 */ /* 0x000fe20000000800 */
[----:B------:R-:W-:Y:S02]  /*1cb80*/  ULDC UR8, c[0x0][0x228] ;  /* 0x00008a0000087ab9 */ /* 0x000fe40000000800 */
[----:B------:R3:W-:Y:S01]  /*1cb90*/  @P5 STG.E.U16 desc[UR6][R8.64], R0 ;  /* 0x0000000008005986 */ /* 0x0007e2000c101506 */
        /* <DEDUP_REMOVED lines=9> */
[----:B--2---:R-:W-:Y:S01]  /*1cc30*/  IMAD.WIDE R6, R15, 0x2, R240 ;  /* 0x000000020f067825 */ /* 0x004fe200078e02f0 */
[----:B------:R-:W-:Y:S01]  /*1cc40*/  ULDC UR4, c[0x0][0x248] ;  /* 0x0000920000047ab9 */ /* 0x000fe20000000800 */
[----:B---3--:R-:W-:Y:S01]  /*1cc50*/  PRMT R0, R213, 0x7632, R0 ;  /* 0x00007632d5007816 */ /* 0x008fe20000000000 */
[----:B------:R-:W-:Y:S01]  /*1cc60*/  ULDC UR5, c[0x0][0x228] ;  /* 0x00008a0000057ab9 */ /* 0x000fe20000000800 */
[----:B------:R-:W-:Y:S01]  /*1cc70*/  IMAD.WIDE R8, R15, 0x2, R242 ;  /* 0x000000020f087825 */ /* 0x000fe200078e02f2 */
[----:B------:R1:W-:Y:S01]  /*1cc80*/  @P5 STG.E.U16 desc[UR6][R4.64], R12 ;  /* 0x0000000c04005986 */ /* 0x0003e2000c101506 */
[----:B------:R-:W-:-:S02]  /*1cc90*/  ULDC UR8, c[0x0][0x228] ;  /* 0x00008a0000087ab9 */ /* 0x000fc40000000800 */
[----:B------:R-:W-:Y:S01]  /*1cca0*/  VIADD R13, R15, UR4 ;  /* 0x000000040f0d7c36 */ /* 0x000fe20008000000 */
[----:B------:R2:W-:Y:S01]  /*1ccb0*/  @P0 STG.E.U16 desc[UR6][R6.64], R213 ;  /* 0x000000d506000986 */ /* 0x0005e2000c101506 */
[----:B------:R-:W-:Y:S01]  /*1ccc0*/  ULDC UR4, c[0x0][0x228] ;  /* 0x00008a0000047ab9 */ /* 0x000fe20000000800 */
[----:B------:R-:W-:Y:S01]  /*1ccd0*/  ISETP.LT.AND P0, PT, R223, UR5, !P3 ;  /* 0x00000005df007c0c */ /* 0x000fe2000df01270 */
[----:B------:R-:W-:Y:S01]  /*1cce0*/  VIADD R14, R238, 0x76 ;  /* 0x00000076ee0e7836 */ /* 0x000fe20000000000 */
[----:B------:R3:W-:Y:S01]  /*1ccf0*/  @P4 STG.E.U16 desc[UR6][R8.64], R0 ;  /* 0x0000000008004986 */ /* 0x0007e2000c101506 */
[----:B------:R-:W-:Y:S01]  /*1cd00*/  ISETP.LT.AND P4, PT, R227, UR4, !P3 ;  /* 0x00000004e3007c0c */ /* 0x000fe2000df81270 */
[C---:B0-----:R-:W-:Y:S01]  /*1cd10*/  IMAD.WIDE R10, R13.reuse, 0x2, R2 ;  /* 0x000000020d0a7825 */ /* 0x041fe200078e0202 */
[----:B------:R-:W-:Y:S01]  /*1cd20*/  ISETP.LT.AND P3, PT, R252, UR8, !P3 ;  /* 0x00000008fc007c0c */ /* 0x000fe2000df61270 */
[----:B------:R-:W-:Y:S01]  /*1cd30*/  ULDC UR4, c[0x0][0x228] ;  /* 0x00008a0000047ab9 */ /* 0x000fe20000000800 */
[----:B------:R-:W-:Y:S01]  /*1cd40*/  ISETP.GE.AND P5, PT, R14, UR9, PT ;  /* 0x000000090e007c0c */ /* 0x000fe2000bfa6270 */
[----:B-1----:R-:W-:Y:S01]  /*1cd50*/  IMAD.WIDE R4, R13, 0x2, R236 ;  /* 0x000000020d047825 */ /* 0x002fe200078e02ec */
[----:B------:R-:W-:Y:S01]  /*1cd60*/  PRMT R14, R202, 0x7632, R14 ;  /* 0x00007632ca0e7816 */ /* 0x000fe2000000000e */
[----:B------:R0:W-:Y:S01]  /*1cd70*/  @P6 STG.E.U16 desc[UR6][R10.64], R202 ;  /* 0x000000ca0a006986 */ /* 0x0001e2000c101506 */
[----:B------:R-:W-:Y:S01]  /*1cd80*/  ISETP.LT.AND P6, PT, R239, UR4, !P2 ;  /* 0x00000004ef007c0c */ /* 0x000fe2000d7c1270 */
[C---:B--2---:R-:W-:Y:S01]  /*1cd90*/  IMAD.WIDE R6, R13.reuse, 0x2, R240 ;  /* 0x000000020d067825 */ /* 0x044fe200078e02f0 */
[----:B------:R-:W-:Y:S01]  /*1cda0*/  ULDC UR4, c[0x0][0x248] ;  /* 0x0000920000047ab9 */ /* 0x000fe20000000800 */
[----:B---3--:R-:W-:Y:S01]  /*1cdb0*/  PRMT R0, R206, 0x7632, R0 ;  /* 0x00007632ce007816 */ /* 0x008fe20000000000 */
[----:B------:R-:W-:Y:S01]  /*1cdc0*/  ULDC UR5, c[0x0][0x228] ;  /* 0x00008a0000057ab9 */ /* 0x000fe20000000800 */
[----:B------:R-:W-:Y:S01]  /*1cdd0*/  IMAD.WIDE R8, R13, 0x2, R242 ;  /* 0x000000020d087825 */ /* 0x000fe200078e02f2 */
[----:B------:R1:W-:Y:S01]  /*1cde0*/  @P4 STG.E.U16 desc[UR6][R4.64], R14 ;  /* 0x0000000e04004986 */ /* 0x0003e2000c101506 */
[----:B------:R-:W-:Y:S01]  /*1cdf0*/  ULDC UR8, c[0x0][0x228] ;  /* 0x00008a0000087ab9 */ /* 0x000fe20000000800 */
[----:B------:R-:W-:Y:S01]  /*1ce00*/  PRMT R16, R215, 0x7632, R16 ;  /* 0x00007632d7107816 */ /* 0x000fe20000000010 */
[----:B------:R-:W-:Y:S01]  /*1ce10*/  VIADD R15, R13, UR4 ;  /* 0x000000040d0f7c36 */ /* 0x000fe20008000000 */
[----:B------:R2:W-:Y:S01]  /*1ce20*/  @P0 STG.E.U16 desc[UR6][R6.64], R206 ;  /* 0x000000ce06000986 */ /* 0x0005e2000c101506 */
[----:B------:R-:W-:Y:S01]  /*1ce30*/  ULDC UR4, c[0x0][0x228] ;  /* 0x00008a0000047ab9 */ /* 0x000fe20000000800 */
[----:B------:R-:W-:Y:S01]  /*1ce40*/  VIADD R12, R238, 0x77 ;  /* 0x00000077ee0c7836 */ /* 0x000fe20000000000 */
[----:B------:R-:W-:Y:S01]  /*1ce50*/  PRMT R18, R216, 0x7632, R18 ;  /* 0x00007632d8127816 */ /* 0x000fe20000000012 */
[----:B------:R3:W-:Y:S01]  /*1ce60*/  @P3 STG.E.U16 desc[UR6][R8.64], R0 ;  /* 0x0000000008003986 */ /* 0x0007e2000c101506 */
[----:B------:R-:W-:Y:S01]  /*1ce70*/  ISETP.LT.AND P3, PT, R227, UR4, !P2 ;  /* 0x00000004e3007c0c */ /* 0x000fe2000d761270 */
[----:B------:R-:W-:Y:S01]  /*1ce80*/  ULDC UR4, c[0x0][0x228] ;  /* 0x00008a0000047ab9 */ /* 0x000fe20000000800 */
[----:B------:R-:W-:Y:S01]  /*1ce90*/  ISETP.LT.AND P0, PT, R223, UR5, !P2 ;  /* 0x00000005df007c0c */ /* 0x000fe2000d701270 */
[C---:B0-----:R-:W-:Y:S01]  /*1cea0*/  IMAD.WIDE R10, R15.reuse, 0x2, R2 ;  /* 0x000000020f0a7825 */ /* 0x041fe200078e0202 */
[----:B------:R-:W-:Y:S01]  /*1ceb0*/  ISETP.LT.AND P2, PT, R252, UR4, !P2 ;  /* 0x00000004fc007c0c */ /* 0x000fe2000d741270 */
[----:B------:R-:W-:Y:S01]  /*1cec0*/  ULDC UR4, c[0x0][0x248] ;  /* 0x0000920000047ab9 */ /* 0x000fe20000000800 */
[----:B------:R-:W-:Y:S01]  /*1ced0*/  ULDC UR5, c[0x0][0x228] ;  /* 0x00008a0000057ab9 */ /* 0x000fe20000000800 */
[----:B-1----:R-:W-:Y:S01]  /*1cee0*/  IMAD.WIDE R4, R15, 0x2, R236 ;  /* 0x000000020f047825 */ /* 0x002fe200078e02ec */
[----:B------:R0:W-:Y:S01]  /*1cef0*/  @P6 STG.E.U16 desc[UR6][R10.64], R210 ;  /* 0x000000d20a006986 */ /* 0x0001e2000c101506 */
[----:B------:R-:W-:-:S02]  /*1cf00*/  ULDC UR9, c[0x0][0x228] ;  /* 0x00008a0000097ab9 */ /* 0x000fc40000000800 */
[----:B--2---:R-:W-:Y:S01]  /*1cf10*/  IMAD.WIDE R6, R15, 0x2, R240 ;  /* 0x000000020f067825 */ /* 0x004fe200078e02f0 */
[----:B---3--:R-:W-:-:S03]  /*1cf20*/  PRMT R0, R214, 0x7632, R0 ;  /* 0x00007632d6007816 */ /* 0x008fc60000000000 */
[----:B------:R-:W-:Y:S01]  /*1cf30*/  IMAD.WIDE R8, R15, 0x2, R242 ;  /* 0x000000020f087825 */ /* 0x000fe200078e02f2 */
[----:B0-----:R-:W-:-:S03]  /*1cf40*/  PRMT R11, R210, 0x7632, R11 ;  /* 0x00007632d20b7816 */ /* 0x001fc6000000000b */
[----:B------:R-:W-:Y:S01]  /*1cf50*/  VIADD R13, R15, UR4 ;  /* 0x000000040f0d7c36 */ /* 0x000fe20008000000 */
[----:B------:R-:W-:Y:S01]  /*1cf60*/  ULDC UR4, c[0x0][0x228] ;  /* 0x00008a0000047ab9 */ /* 0x000fe20000000800 */
[----:B------:R-:W-:Y:S01]  /*1cf70*/  ISETP.LT.AND P6, PT, R239, UR8, !P5 ;  /* 0x00000008ef007c0c */ /* 0x000fe2000efc1270 */
[----:B------:R-:W-:Y:S01]  /*1cf80*/  ULDC UR8, c[0x0][0x228] ;  /* 0x00008a0000087ab9 */ /* 0x000fe20000000800 */
[----:B------:R0:W-:Y:S01]  /*1cf90*/  @P3 STG.E.U16 desc[UR6][R4.64], R11 ;  /* 0x0000000b04003986 */ /* 0x0001e2000c101506 */
[----:B------:R-:W-:-:S03]  /*1cfa0*/  ISETP.GE.AND P4, PT, R12, UR11, PT ;  /* 0x0000000b0c007c0c */ /* 0x000fc6000bf86270 */
[----:B------:R1:W-:Y:S01]  /*1cfb0*/  @P0 STG.E.U16 desc[UR6][R6.64], R214 ;  /* 0x000000d606000986 */ /* 0x0003e2000c101506 */
[----:B------:R-:W-:Y:S01]  /*1cfc0*/  ISETP.LT.AND P0, PT, R223, UR5, !P5 ;  /* 0x00000005df007c0c */ /* 0x000fe2000ef01270 */
[----:B------:R-:W-:Y:S01]  /*1cfd0*/  VIADD R12, R238, 0x78 ;  /* 0x00000078ee0c7836 */ /* 0x000fe20000000000 */
[----:B------:R-:W-:Y:S01]  /*1cfe0*/  ULDC UR5, c[0x0][0x228] ;  /* 0x00008a0000057ab9 */ /* 0x000fe20000000800 */
[----:B------:R-:W-:Y:S01]  /*1cff0*/  @P2 STG.E.U16 desc[UR6][R8.64], R0 ;  /* 0x0000000008002986 */ /* 0x000fe2000c101506 */
[----:B------:R-:W-:Y:S01]  /*1d000*/  ISETP.LT.AND P2, PT, R227, UR4, !P5 ;  /* 0x00000004e3007c0c */ /* 0x000fe2000ef41270 */
[----:B------:R-:W-:Y:S01]  /*1d010*/  ULDC UR4, c[0x0][0x228] ;  /* 0x00008a0000047ab9 */ /* 0x000fe20000000800 */
[----:B------:R-:W-:Y:S01]  /*1d020*/  ISETP.GE.AND P3, PT, R12, UR13, PT ;  /* 0x0000000d0c007c0c */ /* 0x000fe2000bf66270 */
[----:B0-----:R-:W-:Y:S01]  /*1d030*/  IMAD.WIDE R10, R13, 0x2, R2 ;  /* 0x000000020d0a7825 */ /* 0x001fe200078e0202 */
[----:B------:R-:W-:-:S03]  /*1d040*/  PRMT R12, R203, 0x7632, R12 ;  /* 0x00007632cb0c7816 */ /* 0x000fc6000000000c */
[C---:B------:R-:W-:Y:S01]  /*1d050*/  IMAD.WIDE R4, R13.reuse, 0x2, R236 ;  /* 0x000000020d047825 */ /* 0x040fe200078e02ec */
[----:B------:R-:W-:Y:S03]  /*1d060*/  @P6 STG.E.U16 desc[UR6][R10.64], R203 ;  /* 0x000000cb0a006986 */ /* 0x000fe6000c101506 */
[C---:B-1----:R-:W-:Y:S02]  /*1d070*/  IMAD.WIDE R6, R13.reuse, 0x2, R240 ;  /* 0x000000020d067825 */ /* 0x042fe400078e02f0 */
[----:B------:R-:W-:Y:S04]  /*1d080*/  @P2 STG.E.U16 desc[UR6][R4.64], R12 ;  /* 0x0000000c04002986 */ /* 0x000fe8000c101506 */
[----:B------:R-:W-:Y:S04]  /*1d090*/  @P0 STG.E.U16 desc[UR6][R6.64], R207 ;  /* 0x000000cf06000986 */ /* 0x000fe8000c101506 */
[----:B------:R0:W1:Y:S04]  /*1d0a0*/  LDS.128 R4, [R219] ;  /* 0x00000000db047984 */ /* 0x0000680000000c00 */
[----:B0-----:R-:W2:Y:S01]  /*1d0b0*/  LDL.LU R219, [R1+0xc0c] ;  /* 0x000c0c0001db7983 */ /* 0x001ea20000300800 */
[----:B------:R-:W-:Y:S01]  /*1d0c0*/  ISETP.LT.AND P5, PT, R252, UR8, !P5 ;  /* 0x00000008fc007c0c */ /* 0x000fe2000efa1270 */
[----:B------:R-:W-:Y:S01]  /*1d0d0*/  IMAD.WIDE R8, R13, 0x2, R242 ;  /* 0x000000020d087825 */ /* 0x000fe200078e02f2 */
[----:B------:R-:W-:Y:S01]  /*1d0e0*/  ISETP.LT.AND P6, PT, R239, UR4, !P4 ;  /* 0x00000004ef007c0c */ /* 0x000fe2000e7c1270 */
[----:B------:R-:W-:Y:S01]  /*1d0f0*/  ULDC UR4, c[0x0][0x248] ;  /* 0x0000920000047ab9 */ /* 0x000fe20000000800 */
[----:B------:R-:W-:Y:S01]  /*1d100*/  ULDC UR8, c[0x0][0x228] ;  /* 0x00008a0000087ab9 */ /* 0x000fe20000000800 */
[----:B------:R-:W-:Y:S01]  /*1d110*/  VIADD R15, R13, UR4 ;  /* 0x000000040d0f7c36 */ /* 0x000fe20008000000 */
[----:B------:R-:W-:Y:S01]  /*1d120*/  PRMT R13, R207, 0x7632, R13 ;  /* 0x00007632cf0d7816 */ /* 0x000fe2000000000d */
[----:B------:R-:W-:Y:S01]  /*1d130*/  ULDC UR4, c[0x0][0x228] ;  /* 0x00008a0000047ab9 */ /* 0x000fe20000000800 */
[----:B------:R-:W-:Y:S01]  /*1d140*/  ISETP.LT.AND P0, PT, R223, UR5, !P4 ;  /* 0x00000005df007c0c */ /* 0x000fe2000e701270 */
[----:B------:R-:W-:Y:S01]  /*1d150*/  VIADD R0, R238, 0x79 ;  /* 0x00000079ee007836 */ /* 0x000fe20000000000 */
[----:B------:R-:W-:-:S03]  /*1d160*/  ULDC UR5, c[0x0][0x228] ;  /* 0x00008a0000057ab9 */ /* 0x000fc60000000800 */
[----:B------:R0:W-:Y:S01]  /*1d170*/  @P5 STG.E.U16 desc[UR6][R8.64], R13 ;  /* 0x0000000d08005986 */ /* 0x0001e2000c101506 */
[----:B------:R-:W-:Y:S01]  /*1d180*/  ISETP.LT.AND P5, PT, R227, UR4, !P4 ;  /* 0x00000004e3007c0c */ /* 0x000fe2000e7a1270 */
[----:B------:R-:W-:Y:S01]  /*1d190*/  IMAD.WIDE R10, R15, 0x2, R2 ;  /* 0x000000020f0a7825 */ /* 0x000fe200078e0202 */
[----:B------:R-:W-:Y:S01]  /*1d1a0*/  ISETP.LT.AND P4, PT, R252, UR8, !P4 ;  /* 0x00000008fc007c0c */ /* 0x000fe2000e781270 */
[----:B------:R-:W-:Y:S01]  /*1d1b0*/  ULDC UR4, c[0x0][0x228] ;  /* 0x00008a0000047ab9 */ /* 0x000fe20000000800 */
[----:B------:R-:W-:Y:S01]  /*1d1c0*/  ISETP.GE.AND P2, PT, R0, UR21, PT ;  /* 0x0000001500007c0c */ /* 0x000fe2000bf46270 */
[----:B------:R-:W-:Y:S01]  /*1d1d0*/  ULDC UR8, c[0x0][0x228] ;  /* 0x00008a0000087ab9 */ /* 0x000fe20000000800 */
[----:B------:R3:W-:Y:S01]  /*1d1e0*/  @P6 STG.E.U16 desc[UR6][R10.64], R211 ;  /* 0x000000d30a006986 */ /* 0x0007e2000c101506 */
[----:B------:R-:W-:Y:S02]  /*1d1f0*/  PRMT R0, R211, 0x7632, R0 ;  /* 0x00007632d3007816 */ /* 0x000fe40000000000 */
[----:B------:R-:W-:Y:S01]  /*1d200*/  ISETP.LT.AND P6, PT, R239, UR4, !P3 ;  /* 0x00000004ef007c0c */ /* 0x000fe2000dfc1270 */
[----:B------:R-:W-:Y:S01]  /*1d210*/  ULDC UR4, c[0x0][0x248] ;  /* 0x0000920000047ab9 */ /* 0x000fe20000000800 */
[----:B0-----:R-:W-:-:S04]  /*1d220*/  IMAD.WIDE R8, R15, 0x2, R236 ;  /* 0x000000020f087825 */ /* 0x001fc800078e02ec */
[----:B------:R-:W-:-:S04]  /*1d230*/  IMAD.WIDE R12, R15, 0x2, R242 ;  /* 0x000000020f0c7825 */ /* 0x000fc800078e02f2 */
[C---:B---3--:R-:W-:Y:S01]  /*1d240*/  IMAD.WIDE R10, R15.reuse, 0x2, R240 ;  /* 0x000000020f0a7825 */ /* 0x048fe200078e02f0 */
[----:B------:R0:W-:Y:S03]  /*1d250*/  @P5 STG.E.U16 desc[UR6][R8.64], R0 ;  /* 0x0000000008005986 */ /* 0x0001e6000c101506 */
[----:B------:R-:W-:Y:S01]  /*1d260*/  VIADD R17, R15, UR4 ;  /* 0x000000040f117c36 */ /* 0x000fe20008000000 */
[----:B------:R3:W-:Y:S01]  /*1d270*/  @P0 STG.E.U16 desc[UR6][R10.64], R215 ;  /* 0x000000d70a000986 */ /* 0x0007e2000c101506 */
[----:B------:R-:W-:Y:S01]  /*1d280*/  ULDC UR4, c[0x0][0x228] ;  /* 0x00008a0000047ab9 */ /* 0x000fe20000000800 */
[----:B------:R-:W-:Y:S01]  /*1d290*/  ISETP.LT.AND P5, PT, R223, UR5, !P3 ;  /* 0x00000005df007c0c */ /* 0x000fe2000dfa1270 */
[----:B------:R-:W-:Y:S01]  /*1d2a0*/  IMAD.WIDE R14, R17, 0x2, R2 ;  /* 0x00000002110e7825 */ /* 0x000fe200078e0202 */
[----:B------:R4:W-:Y:S01]  /*1d2b0*/  @P4 STG.E.U16 desc[UR6][R12.64], R16 ;  /* 0x000000100c004986 */ /* 0x0009e2000c101506 */
[----:B------:R-:W-:Y:S01]  /*1d2c0*/  ISETP.LT.AND P4, PT, R227, UR4, !P3 ;  /* 0x00000004e3007c0c */ /* 0x000fe2000df81270 */
[----:B------:R-:W-:Y:S01]  /*1d2d0*/  ULDC UR4, c[0x0][0x248] ;  /* 0x0000920000047ab9 */ /* 0x000fe20000000800 */
[----:B------:R-:W-:Y:S01]  /*1d2e0*/  ISETP.LT.AND P3, PT, R252, UR8, !P3 ;  /* 0x00000008fc007c0c */ /* 0x000fe2000df61270 */
[C---:B0-----:R-:W-:Y:S01]  /*1d2f0*/  IMAD.WIDE R8, R17.reuse, 0x2, R236 ;  /* 0x0000000211087825 */ /* 0x041fe200078e02ec */
[----:B------:R0:W-:Y:S01]  /*1d300*/  @P6 STG.E.U16 desc[UR6][R14.64], R216 ;  /* 0x000000d80e006986 */ /* 0x0001e2000c101506 */
[----:B------:R-:W-:Y:S01]  /*1d310*/  PRMT R0, R220, 0x7632, R0 ;  /* 0x00007632dc007816 */ /* 0x000fe20000000000 */
[----:B------:R-:W-:Y:S01]  /*1d320*/  ULDC UR5, c[0x0][0x228] ;  /* 0x00008a0000057ab9 */ /* 0x000fe20000000800 */
[----:B---3--:R-:W-:Y:S01]  /*1d330*/  IMAD.WIDE R10, R17, 0x2, R240 ;  /* 0x00000002110a7825 */ /* 0x008fe200078e02f0 */
[----:B------:R-:W-:Y:S01]  /*1d340*/  ISETP.LT.AND P6, PT, R239, UR9, !P2 ;  /* 0x00000009ef007c0c */ /* 0x000fe2000d7c1270 */
[----:B------:R-:W-:Y:S01]  /*1d350*/  ULDC UR8, c[0x0][0x228] ;  /* 0x00008a0000087ab9 */ /* 0x000fe20000000800 */
[----:B------:R-:W-:Y:S01]  /*1d360*/  ULDC UR9, c[0x0][0x228] ;  /* 0x00008a0000097ab9 */ /* 0x000fe20000000800 */
[----:B----4-:R-:W-:-:S02]  /*1d370*/  IMAD.WIDE R12, R17, 0x2, R242 ;  /* 0x00000002110c7825 */ /* 0x010fc400078e02f2 */
[----:B------:R3:W-:Y:S02]  /*1d380*/  @P4 STG.E.U16 desc[UR6][R8.64], R18 ;  /* 0x0000001208004986 */ /* 0x0007e4000c101506 */
[----:B------:R-:W-:Y:S01]  /*1d390*/  VIADD R19, R17, UR4 ;  /* 0x0000000411137c36 */ /* 0x000fe20008000000 */
[----:B------:R-:W-:Y:S01]  /*1d3a0*/  ULDC UR4, c[0x0][0x228] ;  /* 0x00008a0000047ab9 */ /* 0x000fe20000000800 */
[----:B------:R4:W-:Y:S01]  /*1d3b0*/  @P5 STG.E.U16 desc[UR6][R10.64], R220 ;  /* 0x000000dc0a005986 */ /* 0x0009e2000c101506 */
[----:B------:R-:W-:Y:S01]  /*1d3c0*/  ISETP.LT.AND P4, PT, R227, UR4, !P2 ;  /* 0x00000004e3007c0c */ /* 0x000fe2000d781270 */
[----:B------:R-:W-:Y:S01]  /*1d3d0*/  VIADD R16, R238, 0x7a ;  /* 0x0000007aee107836 */ /* 0x000fe20000000000 */
[----:B------:R-:W-:Y:S01]  /*1d3e0*/  ISETP.LT.AND P5, PT, R223, UR5, !P2 ;  /* 0x00000005df007c0c */ /* 0x000fe2000d7a1270 */
[----:B------:R1:W-:Y:S01]  /*1d3f0*/  @P3 STG.E.U16 desc[UR6][R12.64], R0 ;  /* 0x000000000c003986 */ /* 0x0003e2000c101506 */
[----:B------:R-:W-:Y:S01]  /*1d400*/  ISETP.LT.AND P3, PT, R252, UR8, !P2 ;  /* 0x00000008fc007c0c */ /* 0x000fe2000d761270 */
[C---:B0-----:R-:W-:Y:S01]  /*1d410*/  IMAD.WIDE R14, R19.reuse, 0x2, R2 ;  /* 0x00000002130e7825 */ /* 0x041fe200078e0202 */
[----:B------:R-:W-:Y:S01]  /*1d420*/  ISETP.GE.AND P0, PT, R16, UR19, PT ;  /* 0x0000001310007c0c */ /* 0x000fe2000bf06270 */
[----:B------:R-:W-:Y:S01]  /*1d430*/  ULDC UR4, c[0x0][0x248] ;  /* 0x0000920000047ab9 */ /* 0x000fe20000000800 */
[----:B------:R-:W-:Y:S01]  /*1d440*/  PRMT R16, R224, 0x7632, R16 ;  /* 0x00007632e0107816 */ /* 0x000fe20000000010 */
[----:B---3--:R-:W-:Y:S01]  /*1d450*/  IMAD.WIDE R8, R19, 0x2, R236 ;  /* 0x0000000213087825 */ /* 0x008fe200078e02ec */
[----:B------:R0:W-:Y:S01]  /*1d460*/  @P6 STG.E.U16 desc[UR6][R14.64], R224 ;  /* 0x000000e00e006986 */ /* 0x0001e2000c101506 */
[----:B------:R-:W-:Y:S01]  /*1d470*/  ISETP.LT.AND P6, PT, R239, UR9, !P0 ;  /* 0x00000009ef007c0c */ /* 0x000fe2000c7c1270 */
[----:B------:R-:W-:Y:S01]  /*1d480*/  ULDC UR5, c[0x0][0x228] ;  /* 0x00008a0000057ab9 */ /* 0x000fe20000000800 */
[----:B----4-:R-:W-:Y:S01]  /*1d490*/  IMAD.WIDE R10, R19, 0x2, R240 ;  /* 0x00000002130a7825 */ /* 0x010fe200078e02f0 */
[----:B-1----:R-:W-:Y:S01]  /*1d4a0*/  PRMT R0, R4, 0x7632, R0 ;  /* 0x0000763204007816 */ /* 0x002fe20000000000 */
[----:B------:R-:W-:-:S02]  /*1d4b0*/  ULDC UR8, c[0x0][0x228] ;  /* 0x00008a0000087ab9 */ /* 0x000fc40000000800 */
[C---:B------:R-:W-:Y:S01]  /*1d4c0*/  IMAD.WIDE R12, R19.reuse, 0x2, R242 ;  /* 0x00000002130c7825 */ /* 0x040fe200078e02f2 */
[----:B------:R1:W-:Y:S01]  /*1d4d0*/  @P4 STG.E.U16 desc[UR6][R8.64], R16 ;  /* 0x0000001008004986 */ /* 0x0003e2000c101506 */
[----:B------:R-:W-:Y:S02]  /*1d4e0*/  ULDC UR9, c[0x0][0x228] ;  /* 0x00008a0000097ab9 */ /* 0x000fe40000000800 */
        /* <DEDUP_REMOVED lines=8> */
[----:B0-----:R-:W-:Y:S01]  /*1d570*/  IMAD.WIDE R14, R17, 0x2, R2 ;  /* 0x00000002110e7825 */ /* 0x001fe200078e0202 */
[----:B------:R-:W-:Y:S01]  /*1d580*/  ISETP.GE.AND P2, PT, R18, UR17, PT ;  /* 0x0000001112007c0c */ /* 0x000fe2000bf46270 */
[----:B------:R-:W-:Y:S01]  /*1d590*/  ULDC UR4, c[0x0][0x248] ;  /* 0x0000920000047ab9 */ /* 0x000fe20000000800 */
[----:B------:R-:W-:Y:S01]  /*1d5a0*/  PRMT R18, R217, 0x7632, R18 ;  /* 0x00007632d9127816 */ /* 0x000fe20000000012 */
[----:B-1----:R-:W-:Y:S01]  /*1d5b0*/  IMAD.WIDE R8, R17, 0x2, R236 ;  /* 0x0000000211087825 */ /* 0x002fe200078e02ec */
[----:B------:R0:W-:Y:S01]  /*1d5c0*/  @P6 STG.E.U16 desc[UR6][R14.64], R217 ;  /* 0x000000d90e006986 */ /* 0x0001e2000c101506 */
[----:B------:R-:W-:Y:S01]  /*1d5d0*/  ISETP.LT.AND P6, PT, R239, UR9, !P2 ;  /* 0x00000009ef007c0c */ /* 0x000fe2000d7c1270 */
[----:B------:R-:W-:Y:S01]  /*1d5e0*/  ULDC UR5, c[0x0][0x228] ;  /* 0x00008a0000057ab9 */ /* 0x000fe20000000800 */
[----:B---3--:R-:W-:Y:S01]  /*1d5f0*/  IMAD.WIDE R10, R17, 0x2, R240 ;  /* 0x00000002110a7825 */ /* 0x008fe200078e02f0 */
[----:B----4-:R-:W-:Y:S01]  /*1d600*/  PRMT R0, R221, 0x7632, R0 ;  /* 0x00007632dd007816 */ /* 0x010fe20000000000 */
        /* <DEDUP_REMOVED lines=21> */
[----:B----4-:R-:W-:-:S03]  /*1d760*/  PRMT R0, R5, 0x7632, R0 ;  /* 0x0000763205007816 */ /* 0x010fc60000000000 */
[C---:B------:R-:W-:Y:S01]  /*1d770*/  IMAD.WIDE R12, R19.reuse, 0x2, R242 ;  /* 0x00000002130c7825 */ /* 0x040fe200078e02f2 */
[----:B------:R-:W-:Y:S01]  /*1d780*/  @P4 STG.E.U16 desc[UR6][R8.64], R4 ;  /* 0x0000000408004986 */ /* 0x000fe2000c101506 */
[----:B------:R-:W-:Y:S02]  /*1d790*/  ULDC UR8, c[0x0][0x228] ;  /* 0x00008a0000087ab9 */ /* 0x000fe40000000800 */
[----:B------:R-:W-:Y:S01]  /*1d7a0*/  VIADD R17, R19, UR4 ;  /* 0x0000000413117c36 */ /* 0x000fe20008000000 */
[----:B------:R1:W-:Y:S01]  /*1d7b0*/  @P5 STG.E.U16 desc[UR6][R10.64], R5 ;  /* 0x000000050a005986 */ /* 0x0003e2000c101506 */
[----:B------:R-:W-:Y:S01]  /*1d7c0*/  ULDC UR4, c[0x0][0x228] ;  /* 0x00008a0000047ab9 */ /* 0x000fe20000000800 */
[----:B------:R-:W-:Y:S02]  /*1d7d0*/  VIADD R16, R238, 0x7d ;  /* 0x0000007dee107836 */ /* 0x000fe40000000000 */
[----:B------:R3:W-:Y:S01]  /*1d7e0*/  @P3 STG.E.U16 desc[UR6][R12.64], R0 ;  /* 0x000000000c003986 */ /* 0x0007e2000c101506 */
[----:B------:R-:W-:-:S02]  /*1d7f0*/  ISETP.LT.AND P3, PT, R227, UR4, !P0 ;  /* 0x00000004e3007c0c */ /* 0x000fc4000c761270 */
[----:B------:R-:W-:Y:S01]  /*1d800*/  ISETP.LT.AND P4, PT, R223, UR5, !P0 ;  /* 0x00000005df007c0c */ /* 0x000fe2000c781270 */
[C---:B0-----:R-:W-:Y:S01]  /*1d810*/  IMAD.WIDE R14, R17.reuse, 0x2, R2 ;  /* 0x00000002110e7825 */ /* 0x041fe200078e0202 */
[----:B------:R-:W-:Y:S01]  /*1d820*/  ISETP.LT.AND P5, PT, R252, UR8, !P0 ;  /* 0x00000008fc007c0c */ /* 0x000fe2000c7a1270 */
[----:B------:R-:W-:Y:S01]  /*1d830*/  ULDC UR5, c[0x0][0x228] ;  /* 0x00008a0000057ab9 */ /* 0x000fe20000000800 */
[----:B------:R-:W-:Y:S01]  /*1d840*/  ISETP.GE.AND P2, PT, R16, UR25, PT ;  /* 0x0000001910007c0c */ /* 0x000fe2000bf46270 */
[----:B-1----:R-:W-:Y:S01]  /*1d850*/  IMAD.WIDE R4, R17, 0x2, R236 ;  /* 0x0000000211047825 */ /* 0x002fe200078e02ec */
[----:B------:R0:W-:Y:S01]  /*1d860*/  @P6 STG.E.U16 desc[UR6][R14.64], R218 ;  /* 0x000000da0e006986 */ /* 0x0001e2000c101506 */
[----:B------:R-:W-:Y:S01]  /*1d870*/  ULDC UR4, c[0x0][0x248] ;  /* 0x0000920000047ab9 */ /* 0x000fe20000000800 */
[----:B------:R-:W-:Y:S01]  /*1d880*/  ISETP.LT.AND P6, PT, R239, UR5, !P2 ;  /* 0x00000005ef007c0c */ /* 0x000fe2000d7c1270 */
[C---:B------:R-:W-:Y:S01]  /*1d890*/  IMAD.WIDE R8, R17.reuse, 0x2, R240 ;  /* 0x0000000211087825 */ /* 0x040fe200078e02f0 */
[----:B---3--:R-:W-:Y:S01]  /*1d8a0*/  PRMT R13, R218, 0x7632, R13 ;  /* 0x00007632da0d7816 */ /* 0x008fe2000000000d */
[----:B------:R-:W-:Y:S01]  /*1d8b0*/  ULDC UR5, c[0x0][0x228] ;  /* 0x00008a0000057ab9 */ /* 0x000fe20000000800 */
[----:B------:R-:W-:Y:S01]  /*1d8c0*/  PRMT R0, R222, 0x7632, R0 ;  /* 0x00007632de007816 */ /* 0x000fe20000000000 */
[----:B------:R-:W-:Y:S01]  /*1d8d0*/  IMAD.WIDE R10, R17, 0x2, R242 ;  /* 0x00000002110a7825 */ /* 0x000fe200078e02f2 */
[----:B------:R-:W-:Y:S01]  /*1d8e0*/  ULDC UR8, c[0x0][0x228] ;  /* 0x00008a0000087ab9 */ /* 0x000fe20000000800 */
[----:B------:R1:W-:Y:S02]  /*1d8f0*/  @P3 STG.E.U16 desc[UR6][R4.64], R13 ;  /* 0x0000000d04003986 */ /* 0x0003e4000c101506 */
[----:B------:R-:W-:-:S02]  /*1d900*/  VIADD R238, R238, 0x7e ;  /* 0x0000007eeeee7836 */ /* 0x000fc40000000000 */
[----:B0-----:R-:W-:Y:S01]  /*1d910*/  VIADD R15, R17, UR4 ;  /* 0x00000004110f7c36 */ /* 0x001fe20008000000 */
[----:B------:R-:W-:Y:S01]  /*1d920*/  @P4 STG.E.U16 desc[UR6][R8.64], R222 ;  /* 0x000000de08004986 */ /* 0x000fe2000c101506 */
[----:B------:R-:W-:-:S03]  /*1d930*/  ULDC UR4, c[0x0][0x228] ;  /* 0x00008a0000047ab9 */ /* 0x000fc60000000800 */
[----:B------:R0:W-:Y:S01]  /*1d940*/  @P5 STG.E.U16 desc[UR6][R10.64], R0 ;  /* 0x000000000a005986 */ /* 0x0001e2000c101506 */
[----:B------:R-:W-:Y:S01]  /*1d950*/  ISETP.LT.AND P5, PT, R227, UR4, !P2 ;  /* 0x00000004e3007c0c */ /* 0x000fe2000d7a1270 */
[----:B------:R-:W-:Y:S01]  /*1d960*/  ULDC UR4, c[0x0][0x228] ;  /* 0x00008a0000047ab9 */ /* 0x000fe20000000800 */
[----:B-1----:R-:W-:Y:S01]  /*1d970*/  IMAD.WIDE R12, R15, 0x2, R2 ;  /* 0x000000020f0c7825 */ /* 0x002fe200078e0202 */
[----:B------:R-:W-:Y:S02]  /*1d980*/  ISETP.GE.AND P0, PT, R238, UR23, PT ;  /* 0x00000017ee007c0c */ /* 0x000fe4000bf06270 */
[----:B------:R-:W-:Y:S01]  /*1d990*/  ISETP.LT.AND P4, PT, R223, UR5, !P2 ;  /* 0x00000005df007c0c */ /* 0x000fe2000d781270 */
[----:B------:R-:W-:Y:S01]  /*1d9a0*/  ULDC UR5, c[0x0][0x228] ;  /* 0x00008a0000057ab9 */ /* 0x000fe20000000800 */
[----:B------:R1:W-:Y:S01]  /*1d9b0*/  @P6 STG.E.U16 desc[UR6][R12.64], R226 ;  /* 0x000000e20c006986 */ /* 0x0003e2000c101506 */
[----:B------:R-:W-:Y:S01]  /*1d9c0*/  ISETP.LT.AND P2, PT, R252, UR4, !P2 ;  /* 0x00000004fc007c0c */ /* 0x000fe2000d741270 */
[----:B------:R-:W-:Y:S01]  /*1d9d0*/  IMAD.WIDE R4, R15, 0x2, R236 ;  /* 0x000000020f047825 */ /* 0x000fe200078e02ec */
[----:B------:R-:W-:Y:S01]  /*1d9e0*/  ISETP.LT.AND P6, PT, R239, UR5, !P0 ;  /* 0x00000005ef007c0c */ /* 0x000fe2000c7c1270 */
[----:B------:R-:W-:Y:S01]  /*1d9f0*/  ULDC UR4, c[0x0][0x248] ;  /* 0x0000920000047ab9 */ /* 0x000fe20000000800 */
[----:B0-----:R-:W-:Y:S01]  /*1da00*/  PRMT R11, R226, 0x7632, R11 ;  /* 0x00007632e20b7816 */ /* 0x001fe2000000000b */
[C---:B------:R-:W-:Y:S01]  /*1da10*/  VIADD R17, R15.reuse, UR4 ;  /* 0x000000040f117c36 */ /* 0x040fe20008000000 */
[----:B------:R-:W-:Y:S01]  /*1da20*/  ULDC UR5, c[0x0][0x228] ;  /* 0x00008a0000057ab9 */ /* 0x000fe20000000800 */
[----:B------:R-:W-:Y:S01]  /*1da30*/  IMAD.WIDE R8, R15, 0x2, R240 ;  /* 0x000000020f087825 */ /* 0x000fe200078e02f0 */
[----:B------:R-:W-:Y:S01]  /*1da40*/  ULDC UR4, c[0x0][0x228] ;  /* 0x00008a0000047ab9 */ /* 0x000fe20000000800 */
[----:B------:R0:W-:Y:S02]  /*1da50*/  @P5 STG.E.U16 desc[UR6][R4.64], R11 ;  /* 0x0000000b04005986 */ /* 0x0001e4000c101506 */
[----:B-1----:R-:W-:Y:S01]  /*1da60*/  IMAD.WIDE R12, R17, 0x2, R2 ;  /* 0x00000002110c7825 */ /* 0x002fe200078e0202 */
[C---:B------:R-:W-:Y:S01]  /*1da70*/  ISETP.LT.AND P5, PT, R227.reuse, UR4, !P0 ;  /* 0x00000004e3007c0c */ /* 0x040fe2000c7a1270 */
[----:B------:R-:W-:Y:S01]  /*1da80*/  @P4 STG.E.U16 desc[UR6][R8.64], R6 ;  /* 0x0000000608004986 */ /* 0x000fe2000c101506 */
[----:B------:R-:W-:Y:S01]  /*1da90*/  ISETP.LT.AND P4, PT, R227, UR5, !P1 ;  /* 0x00000005e3007c0c */ /* 0x000fe2000cf81270 */
[----:B------:R-:W-:Y:S01]  /*1daa0*/  ULDC UR5, c[0x0][0x228] ;  /* 0x00008a0000057ab9 */ /* 0x000fe20000000800 */
[----:B------:R-:W-:Y:S01]  /*1dab0*/  ULDC UR4, c[0x0][0x228] ;  /* 0x00008a0000047ab9 */ /* 0x000fe20000000800 */
[----:B------:R-:W3:Y:S01]  /*1dac0*/  LDL.LU R227, [R1+0xc08] ;  /* 0x000c080001e37983 */ /* 0x000ee20000300800 */
[----:B0-----:R-:W-:Y:S01]  /*1dad0*/  PRMT R5, R6, 0x7632, R5 ;  /* 0x0000763206057816 */ /* 0x001fe20000000005 */
[----:B------:R-:W-:-:S05]  /*1dae0*/  IMAD.WIDE R10, R15, 0x2, R242 ;  /* 0x000000020f0a7825 */ /* 0x000fca00078e02f2 */
[----:B------:R0:W-:Y:S01]  /*1daf0*/  @P2 STG.E.U16 desc[UR6][R10.64], R5 ;  /* 0x000000050a002986 */ /* 0x0001e2000c101506 */
[C---:B------:R-:W-:Y:S01]  /*1db00*/  ISETP.LT.AND P2, PT, R223.reuse, UR5, !P1 ;  /* 0x00000005df007c0c */ /* 0x040fe2000cf41270 */
[----:B------:R-:W-:Y:S02]  /*1db10*/  ULDC UR5, c[0x0][0x228] ;  /* 0x00008a0000057ab9 */ /* 0x000fe40000000800 */
[----:B--2---:R1:W-:Y:S01]  /*1db20*/  @P6 STG.E.U16 desc[UR6][R12.64], R219 ;  /* 0x000000db0c006986 */ /* 0x0043e2000c101506 */
[----:B------:R-:W-:Y:S01]  /*1db30*/  ISETP.LT.AND P6, PT, R223, UR4, !P0 ;  /* 0x00000004df007c0c */ /* 0x000fe2000c7c1270 */
[----:B------:R-:W-:Y:S02]  /*1db40*/  ULDC UR4, c[0x0][0x248] ;  /* 0x0000920000047ab9 */ /* 0x000fe40000000800 */
[----:B------:R-:W2:Y:S01]  /*1db50*/  LDL.LU R223, [R1+0xc04] ;  /* 0x000c040001df7983 */ /* 0x000ea20000300800 */
[C---:B------:R-:W-:Y:S02]  /*1db60*/  ISETP.LT.AND P0, PT, R252.reuse, UR5, !P0 ;  /* 0x00000005fc007c0c */ /* 0x040fe4000c701270 */
[----:B------:R-:W-:Y:S01]  /*1db70*/  ISETP.LT.AND P3, PT, R239, UR8, !P1 ;  /* 0x00000008ef007c0c */ /* 0x000fe2000cf61270 */
[----:B------:R-:W-:Y:S01]  /*1db80*/  ULDC UR8, c[0x0][0x228] ;  /* 0x00008a0000087ab9 */ /* 0x000fe20000000800 */
[C---:B------:R-:W-:Y:S01]  /*1db90*/  VIADD R15, R17.reuse, UR4 ;  /* 0x00000004110f7c36 */ /* 0x040fe20008000000 */
[----:B------:R-:W-:Y:S01]  /*1dba0*/  ISETP.LT.AND P1, PT, R252, UR8, !P1 ;  /* 0x00000008fc007c0c */ /* 0x000fe2000cf21270 */
[----:B0-----:R-:W-:Y:S01]  /*1dbb0*/  IMAD.WIDE R4, R17, 0x2, R236 ;  /* 0x0000000211047825 */ /* 0x001fe200078e02ec */
[----:B-1----:R-:W-:-:S03]  /*1dbc0*/  PRMT R219, R219, 0x7632, R219 ;  /* 0x00007632dbdb7816 */ /* 0x002fc600000000db */
[----:B------:R-:W-:-:S04]  /*1dbd0*/  IMAD.WIDE R8, R17, 0x2, R240 ;  /* 0x0000000211087825 */ /* 0x000fc800078e02f0 */
[----:B------:R-:W-:Y:S01]  /*1dbe0*/  IMAD.WIDE R10, R17, 0x2, R242 ;  /* 0x00000002110a7825 */ /* 0x000fe200078e02f2 */
[----:B------:R0:W-:Y:S03]  /*1dbf0*/  @P5 STG.E.U16 desc[UR6][R4.64], R219 ;  /* 0x000000db04005986 */ /* 0x0001e6000c101506 */
[----:B------:R-:W-:-:S04]  /*1dc00*/  IMAD.WIDE R2, R15, 0x2, R2 ;  /* 0x000000020f027825 */ /* 0x000fc800078e0202 */
[----:B------:R-:W-:-:S04]  /*1dc10*/  IMAD.WIDE R236, R15, 0x2, R236 ;  /* 0x000000020fec7825 */ /* 0x000fc800078e02ec */
[----:B------:R-:W-:-:S04]  /*1dc20*/  IMAD.WIDE R240, R15, 0x2, R240 ;  /* 0x000000020ff07825 */ /* 0x000fc800078e02f0 */
[----:B------:R-:W-:Y:S01]  /*1dc30*/  IMAD.WIDE R242, R15, 0x2, R242 ;  /* 0x000000020ff27825 */ /* 0x000fe200078e02f2 */
[----:B---3--:R-:W-:Y:S02]  /*1dc40*/  PRMT R118, R227, 0x7632, R118 ;  /* 0x00007632e3767816 */ /* 0x008fe40000000076 */
[----:B--2---:R-:W-:Y:S01]  /*1dc50*/  PRMT R0, R223, 0x7632, R0 ;  /* 0x00007632df007816 */ /* 0x004fe20000000000 */
[----:B------:R0:W-:Y:S04]  /*1dc60*/  @P6 STG.E.U16 desc[UR6][R8.64], R223 ;  /* 0x000000df08006986 */ /* 0x0001e8000c101506 */
[----:B------:R0:W-:Y:S04]  /*1dc70*/  @P0 STG.E.U16 desc[UR6][R10.64], R0 ;  /* 0x000000000a000986 */ /* 0x0001e8000c101506 */
[----:B------:R0:W-:Y:S04]  /*1dc80*/  @P3 STG.E.U16 desc[UR6][R2.64], R227 ;  /* 0x000000e302003986 */ /* 0x0001e8000c101506 */
[----:B------:R0:W-:Y:S04]  /*1dc90*/  @P4 STG.E.U16 desc[UR6][R236.64], R118 ;  /* 0x00000076ec004986 */ /* 0x0001e8000c101506 */
[----:B------:R0:W-:Y:S01]  /*1dca0*/  @P2 STG.E.U16 desc[UR6][R240.64], R7 ;  /* 0x00000007f0002986 */ /* 0x0001e2000c101506 */
[----:B------:R-:W-:Y:S05]  /*1dcb0*/  @!P1 EXIT ;  /* 0x000000000000994d */ /* 0x000fea0003800000 */
[----:B------:R-:W-:-:S05]  /*1dcc0*/  PRMT R121, R7, 0x7632, R121 ;  /* 0x0000763207797816 */ /* 0x000fca0000000079 */
[----:B------:R-:W-:Y:S01]  /*1dcd0*/  STG.E.U16 desc[UR6][R242.64], R121 ;  /* 0x00000079f2007986 */ /* 0x000fe2000c101506 */
[----:B------:R-:W-:Y:S05]  /*1dce0*/  EXIT ;  /* 0x000000000000794d */ /* 0x000fea0003800000 */
.L_x_2:
[----:B------:R-:W-:-:S00]  /*1dcf0*/  BRA `(.L_x_2) ;  /* 0xfffffffc00fc7947 */ /* 0x000fc0000383ffff */
[----:B------:R-:W-:-:S00]  /*1dd00*/  NOP ;  /* 0x0000000000007918 */ /* 0x000fc00000000000 */
[----:B------:R-:W-:-:S00]  /*1dd10*/  NOP ;  /* 0x0000000000007918 */ /* 0x000fc00000000000 */
[----:B------:R-:W-:-:S00]  /*1dd20*/  NOP ;  /* 0x0000000000007918 */ /* 0x000fc00000000000 */
[----:B------:R-:W-:-:S00]  /*1dd30*/  NOP ;  /* 0x0000000000007918 */ /* 0x000fc00000000000 */
[----:B------:R-:W-:-:S00]  /*1dd40*/  NOP ;  /* 0x0000000000007918 */ /* 0x000fc00000000000 */
[----:B------:R-:W-:-:S00]  /*1dd50*/  NOP ;  /* 0x0000000000007918 */ /* 0x000fc00000000000 */
[----:B------:R-:W-:-:S00]  /*1dd60*/  NOP ;  /* 0x0000000000007918 */ /* 0x000fc00000000000 */
[----:B------:R-:W-:-:S00]  /*1dd70*/  NOP ;  /* 0x0000000000007918 */ /* 0x000fc00000000000 */
.L_x_3:


//--------------------- .nv.shared.matmul_kernel  --------------------------
	.section	.nv.shared.matmul_kernel,"aw",@nobits
	.sectionflags	@""
	.align	16
	.zero		1024


//--------------------- .nv.shared.reserved.0     --------------------------
	.section	.nv.shared.reserved.0,"aw",@nobits
	.weak		__nv_reservedSMEM_offset_0_alias
	.size		__nv_reservedSMEM_offset_0_alias, 0, 0
	.other		__nv_reservedSMEM_offset_0_alias,@"STO_CUDA_RESERVED_SHARED STV_DEFAULT"
__nv_reservedSMEM_offset_0_alias:
	.zero		0


//--------------------- .nv.constant0.matmul_kernel --------------------------
	.section	.nv.constant0.matmul_kernel,"a",@progbits
	.sectionflags	@""
	.align	4
.nv.constant0.matmul_kernel:
	.zero		608


//--------------------- SYMBOLS --------------------------

	.type		.nv.reservedSmem.offset0,@object
	.size		.nv.reservedSmem.offset0,0x4
